	.target	sm_80

	.elftype	@"ET_EXEC"


//--------------------- .note.nv.tkinfo           --------------------------
	.section	.note.nv.tkinfo,"",@"SHT_NOTE"
	.sectionflags	@"SHF_NOTE_NV_TKINFO"
	.tkinfo
        /*0018*/ 	.word	0x00000002
        /*0030*/ 	.string	""
        /*0030*/ 	.string	"ptxas"
        /*0030*/ 	.string	"Cuda compilation tools, release 13.0, V13.0.88"
        /*0030*/ 	.string	"Build cuda_13.0.r13.0/compiler.36424714_0"
        /*0030*/ 	.string	"-v  -suppress-debug-info  -lineinfo  -arch sm_80 "



//--------------------- .note.nv.cuinfo           --------------------------
	.section	.note.nv.cuinfo,"",@"SHT_NOTE"
	.sectionflags	@"SHF_NOTE_NV_CUINFO"
        /*0018*/ 	.short	0x0002
        /*001a*/ 	.short	0x0050
        /*001c*/ 	.short	0x0082
	.zero		2


//--------------------- .nv.info                  --------------------------
	.section	.nv.info,"",@"SHT_CUDA_INFO"
	.align	4


	//----- nvinfo : EIATTR_REGCOUNT
	.align		4
        /*0000*/ 	.byte	0x04, 0x2f
        /*0002*/ 	.short	(.L_1 - .L_0)
	.align		4
.L_0:
        /*0004*/ 	.word	index@(matmul_kernel)
        /*0008*/ 	.word	0x00000020


	//----- nvinfo : EIATTR_FRAME_SIZE
	.align		4
.L_1:
        /*000c*/ 	.byte	0x04, 0x11
        /*000e*/ 	.short	(.L_3 - .L_2)
	.align		4
.L_2:
        /*0010*/ 	.word	index@(matmul_kernel)
        /*0014*/ 	.word	0x00002300


	//----- nvinfo : EIATTR_MIN_STACK_SIZE
	.align		4
.L_3:
        /*0018*/ 	.byte	0x04, 0x12
        /*001a*/ 	.short	(.L_5 - .L_4)
	.align		4
.L_4:
        /*001c*/ 	.word	index@(matmul_kernel)
        /*0020*/ 	.word	0x00002300
.L_5:


//--------------------- .nv.info.matmul_kernel    --------------------------
	.section	.nv.info.matmul_kernel,"",@"SHT_CUDA_INFO"
	.sectionflags	@""
	.align	4


	//----- nvinfo : EIATTR_CUDA_API_VERSION
	.align		4
        /*0000*/ 	.byte	0x04, 0x37
        /*0002*/ 	.short	(.L_7 - .L_6)
.L_6:
        /*0004*/ 	.word	0x00000082


	//----- nvinfo : EIATTR_SW2861232_WAR
	.align		4
.L_7:
        /*0008*/ 	.byte	0x01, 0x35
	.zero		2


	//----- nvinfo : EIATTR_PARAM_CBANK
	.align		4
        /*000c*/ 	.byte	0x04, 0x0a
        /*000e*/ 	.short	(.L_9 - .L_8)
	.align		4
.L_8:
        /*0010*/ 	.word	index@(.nv.constant0.matmul_kernel)
        /*0014*/ 	.short	0x0160
        /*0016*/ 	.short	0x0050


	//----- nvinfo : EIATTR_CBANK_PARAM_SIZE
	.align		4
.L_9:
        /*0018*/ 	.byte	0x03, 0x19
        /*001a*/ 	.short	0x0050


	//----- nvinfo : EIATTR_KPARAM_INFO
	.align		4
        /*001c*/ 	.byte	0x04, 0x17
        /*001e*/ 	.short	(.L_11 - .L_10)
.L_10:
        /*0020*/ 	.word	0x00000000
        /*0024*/ 	.short	0x000d
        /*0026*/ 	.short	0x0048
        /*0028*/ 	.byte	0x00, 0xf4, 0x21, 0x00


	//----- nvinfo : EIATTR_KPARAM_INFO
	.align		4
.L_11:
        /*002c*/ 	.byte	0x04, 0x17
        /*002e*/ 	.short	(.L_13 - .L_12)
.L_12:
        /*0030*/ 	.word	0x00000000
        /*0034*/ 	.short	0x000c
        /*0036*/ 	.short	0x0040
        /*0038*/ 	.byte	0x00, 0xf4, 0x21, 0x00


	//----- nvinfo : EIATTR_KPARAM_INFO
	.align		4
.L_13:
        /*003c*/ 	.byte	0x04, 0x17
        /*003e*/ 	.short	(.L_15 - .L_14)
.L_14:
        /*0040*/ 	.word	0x00000000
        /*0044*/ 	.short	0x000b
        /*0046*/ 	.short	0x0038
        /*0048*/ 	.byte	0x00, 0xf0, 0x11, 0x00


	//----- nvinfo : EIATTR_KPARAM_INFO
	.align		4
.L_15:
        /*004c*/ 	.byte	0x04, 0x17
        /*004e*/ 	.short	(.L_17 - .L_16)
.L_16:
        /*0050*/ 	.word	0x00000000
        /*0054*/ 	.short	0x000a
        /*0056*/ 	.short	0x0034
        /*0058*/ 	.byte	0x00, 0xf0, 0x11, 0x00


	//----- nvinfo : EIATTR_KPARAM_INFO
	.align		4
.L_17:
        /*005c*/ 	.byte	0x04, 0x17
        /*005e*/ 	.short	(.L_19 - .L_18)
.L_18:
        /*0060*/ 	.word	0x00000000
        /*0064*/ 	.short	0x0009
        /*0066*/ 	.short	0x0030
        /*0068*/ 	.byte	0x00, 0xf0, 0x11, 0x00


	//----- nvinfo : EIATTR_KPARAM_INFO
	.align		4
.L_19:
        /*006c*/ 	.byte	0x04, 0x17
        /*006e*/ 	.short	(.L_21 - .L_20)
.L_20:
        /*0070*/ 	.word	0x00000000
        /*0074*/ 	.short	0x0008
        /*0076*/ 	.short	0x002c
        /*0078*/ 	.byte	0x00, 0xf0, 0x11, 0x00


	//----- nvinfo : EIATTR_KPARAM_INFO
	.align		4
.L_21:
        /*007c*/ 	.byte	0x04, 0x17
        /*007e*/ 	.short	(.L_23 - .L_22)
.L_22:
        /*0080*/ 	.word	0x00000000
        /*0084*/ 	.short	0x0007
        /*0086*/ 	.short	0x0028
        /*0088*/ 	.byte	0x00, 0xf0, 0x11, 0x00


	//----- nvinfo : EIATTR_KPARAM_INFO
	.align		4
.L_23:
        /*008c*/ 	.byte	0x04, 0x17
        /*008e*/ 	.short	(.L_25 - .L_24)
.L_24:
        /*0090*/ 	.word	0x00000000
        /*0094*/ 	.short	0x0006
        /*0096*/ 	.short	0x0024
        /*0098*/ 	.byte	0x00, 0xf0, 0x11, 0x00


	//----- nvinfo : EIATTR_KPARAM_INFO
	.align		4
.L_25:
        /*009c*/ 	.byte	0x04, 0x17
        /*009e*/ 	.short	(.L_27 - .L_26)
.L_26:
        /*00a0*/ 	.word	0x00000000
        /*00a4*/ 	.short	0x0005
        /*00a6*/ 	.short	0x0020
        /*00a8*/ 	.byte	0x00, 0xf0, 0x11, 0x00


	//----- nvinfo : EIATTR_KPARAM_INFO
	.align		4
.L_27:
        /*00ac*/ 	.byte	0x04, 0x17
        /*00ae*/ 	.short	(.L_29 - .L_28)
.L_28:
        /*00b0*/ 	.word	0x00000000
        /*00b4*/ 	.short	0x0004
        /*00b6*/ 	.short	0x001c
        /*00b8*/ 	.byte	0x00, 0xf0, 0x11, 0x00


	//----- nvinfo : EIATTR_KPARAM_INFO
	.align		4
.L_29:
        /*00bc*/ 	.byte	0x04, 0x17
        /*00be*/ 	.short	(.L_31 - .L_30)
.L_30:
        /*00c0*/ 	.word	0x00000000
        /*00c4*/ 	.short	0x0003
        /*00c6*/ 	.short	0x0018
        /*00c8*/ 	.byte	0x00, 0xf0, 0x11, 0x00


	//----- nvinfo : EIATTR_KPARAM_INFO
	.align		4
.L_31:
        /*00cc*/ 	.byte	0x04, 0x17
        /*00ce*/ 	.short	(.L_33 - .L_32)
.L_32:
        /*00d0*/ 	.word	0x00000000
        /*00d4*/ 	.short	0x0002
        /*00d6*/ 	.short	0x0010
        /*00d8*/ 	.byte	0x00, 0xf4, 0x21, 0x00


	//----- nvinfo : EIATTR_KPARAM_INFO
	.align		4
.L_33:
        /*00dc*/ 	.byte	0x04, 0x17
        /*00de*/ 	.short	(.L_35 - .L_34)
.L_34:
        /*00e0*/ 	.word	0x00000000
        /*00e4*/ 	.short	0x0001
        /*00e6*/ 	.short	0x0008
        /*00e8*/ 	.byte	0x00, 0xf4, 0x21, 0x00


	//----- nvinfo : EIATTR_KPARAM_INFO
	.align		4
.L_35:
        /*00ec*/ 	.byte	0x04, 0x17
        /*00ee*/ 	.short	(.L_37 - .L_36)
.L_36:
        /*00f0*/ 	.word	0x00000000
        /*00f4*/ 	.short	0x0000
        /*00f6*/ 	.short	0x0000
        /*00f8*/ 	.byte	0x00, 0xf4, 0x21, 0x00


	//----- nvinfo : EIATTR_MAXREG_COUNT
	.align		4
.L_37:
        /*00fc*/ 	.byte	0x03, 0x1b
        /*00fe*/ 	.short	0x00ff


	//----- nvinfo : EIATTR_NUM_BARRIERS
	.align		4
        /*0100*/ 	.byte	0x02, 0x4c
        /*0102*/ 	.byte	0x01
	.zero		1


	//----- nvinfo : EIATTR_ANNOTATIONS
	.align		4
        /*0104*/ 	.byte	0x04, 0x55
        /*0106*/ 	.short	(.L_39 - .L_38)


	//   ....[0]....
.L_38:
        /*0108*/ 	.word	0x00000001
        /*010c*/ 	.byte	0x70, 0x00, 0x00, 0x00, 0x01, 0x00, 0x00, 0x00, 0xb0, 0x00, 0x00, 0x00, 0x01, 0x00, 0x00, 0x00
        /* <DEDUP_REMOVED lines=3751> */
        /*eb8c*/ 	.byte	0x30, 0xd9, 0x03, 0x00, 0x01, 0x00, 0x00, 0x00, 0x70, 0xd9, 0x03, 0x00


	//----- nvinfo : EIATTR_MERCURY_ISA_VERSION
	.align		4
.L_39:
        /*eb98*/ 	.byte	0x03, 0x5f
        /*eb9a*/ 	.short	0x0000


	//----- nvinfo : EIATTR_EXIT_INSTR_OFFSETS
	.align		4
        /*eb9c*/ 	.byte	0x04, 0x1c
        /*eb9e*/ 	.short	(.L_41 - .L_40)


	//   ....[0]....
.L_40:
        /*eba0*/ 	.word	0x0003e030


	//   ....[1]....
        /*eba4*/ 	.word	0x0003e060


	//----- nvinfo : EIATTR_REQNTID
	.align		4
.L_41:
        /*eba8*/ 	.byte	0x04, 0x10
        /*ebaa*/ 	.short	(.L_43 - .L_42)
.L_42:
        /*ebac*/ 	.word	0x00000080
        /*ebb0*/ 	.word	0x00000001
        /*ebb4*/ 	.word	0x00000001
.L_43:


//--------------------- .nv.callgraph             --------------------------
	.section	.nv.callgraph,"",@"SHT_CUDA_CALLGRAPH"
	.align	4
	.sectionentsize	8
	.align		4
        /*0000*/ 	.word	0x00000000
	.align		4
        /*0004*/ 	.word	0xffffffff
	.align		4
        /*0008*/ 	.word	0x00000000
	.align		4
        /*000c*/ 	.word	0xfffffffe
	.align		4
        /*0010*/ 	.word	0x00000000
	.align		4
        /*0014*/ 	.word	0xfffffffd
	.align		4
        /*0018*/ 	.word	0x00000000
	.align		4
        /*001c*/ 	.word	0xfffffffc


//--------------------- .nv.rel.action            --------------------------
	.section	.nv.rel.action,"",@"SHT_CUDA_RELOCINFO"
	.align	8
	.sectionentsize	8
        /*0000*/ 	.byte	0x73, 0x00, 0x00, 0x00, 0x00, 0x00, 0x00, 0x00, 0x00, 0x00, 0x00, 0x11, 0x25, 0x00, 0x05, 0x36


//--------------------- .nv.constant0.matmul_kernel --------------------------
	.section	.nv.constant0.matmul_kernel,"a",@progbits
	.sectionflags	@""
	.align	4
.nv.constant0.matmul_kernel:
	.zero		432


//--------------------- .text.matmul_kernel       --------------------------
	.section	.text.matmul_kernel,"ax",@progbits
	.sectioninfo	@"SHI_REGISTERS=32"
	.align	128
        .global         matmul_kernel
        .type           matmul_kernel,@function
        .size           matmul_kernel,(.L_x_4 - matmul_kernel)
        .other          matmul_kernel,@"STO_CUDA_ENTRY STV_DEFAULT"
matmul_kernel:
.text.matmul_kernel:
[----:B------:R-:W-:-:S04]  /*0000*/  IMAD.MOV.U32 R1, RZ, RZ, c[0x0][0x28] ;  /* 0x00000a00ff017624 */ /* 0x000fc800078e00ff */
[----:B------:R-:W-:Y:S01]  /*0010*/  IMAD.MOV.U32 R0, RZ, RZ, c[0x0][0x17c] ;  /* 0x00005f00ff007624 */ /* 0x000fe200078e00ff */
[----:B------:R-:W-:Y:S01]  /*0020*/  IADD3 R1, R1, -0x2300, RZ ;  /* 0xffffdd0001017810 */ /* 0x000fe20007ffe0ff */
[----:B------:R-:W-:Y:S01]  /*0030*/  IMAD.MOV.U32 R28, RZ, RZ, c[0x0][0x180] ;  /* 0x00006000ff1c7624 */ /* 0x000fe200078e00ff */
[----:B------:R-:W-:Y:S01]  /*0040*/  ULDC.64 UR4, c[0x0][0x118] ;  /* 0x0000460000047ab9 */ /* 0x000fe20000000a00 */
[----:B------:R-:W-:Y:S01]  /*0050*/  CS2R R12, SRZ ;  /* 0x00000000000c7805 */ /* 0x000fe2000001ff00 */
[----:B------:R-:W-:Y:S01]  /*0060*/  IADD3 R0, R0, 0x1ff, RZ ;  /* 0x000001ff00007810 */ /* 0x000fe20007ffe0ff */
[----:B------:R0:W-:Y:S01]  /*0070*/  STL [R1+0x140], RZ ;  /* 0x000140ff01007387 */ /* 0x0001e20000100800 */
[----:B------:R-:W-:Y:S01]  /*0080*/  IADD3 R28, R28, 0x1f, RZ ;  /* 0x0000001f1c1c7810 */ /* 0x000fe20007ffe0ff */
[----:B------:R-:W-:Y:S01]  /*0090*/  CS2R R14, SRZ ;  /* 0x00000000000e7805 */ /* 0x000fe2000001ff00 */
[----:B------:R-:W-:Y:S01]  /*00a0*/  SHF.R.S32.HI R3, RZ, 0x1f, R0 ;  /* 0x0000001fff037819 */ /* 0x000fe20000011400 */
[----:B------:R0:W-:Y:S01]  /*00b0*/  STL [R1+0x144], RZ ;  /* 0x000144ff01007387 */ /* 0x0001e20000100800 */
[----:B------:R-:W-:Y:S01]  /*00c0*/  CS2R R16, SRZ ;  /* 0x0000000000107805 */ /* 0x000fe2000001ff00 */
[----:B------:R-:W-:Y:S01]  /*00d0*/  CS2R R18, SRZ ;  /* 0x0000000000127805 */ /* 0x000fe2000001ff00 */
[----:B------:R-:W-:Y:S01]  /*00e0*/  LEA.HI R3, R3, R0, RZ, 0x9 ;  /* 0x0000000003037211 */ /* 0x000fe200078f48ff */
[----:B------:R0:W-:Y:S01]  /*00f0*/  STL [R1+0x148], RZ ;  /* 0x000148ff01007387 */ /* 0x0001e20000100800 */
[----:B------:R-:W-:Y:S01]  /*0100*/  CS2R R20, SRZ ;  /* 0x0000000000147805 */ /* 0x000fe2000001ff00 */
[----:B------:R-:W-:Y:S01]  /*0110*/  CS2R R22, SRZ ;  /* 0x0000000000167805 */ /* 0x000fe2000001ff00 */
[----:B------:R-:W-:Y:S01]  /*0120*/  SHF.R.S32.HI R0, RZ, 0x9, R3 ;  /* 0x00000009ff007819 */ /* 0x000fe20000011403 */
[----:B------:R0:W-:Y:S01]  /*0130*/  STL [R1+0x14c], RZ ;  /* 0x00014cff01007387 */ /* 0x0001e20000100800 */
[----:B------:R-:W-:Y:S01]  /*0140*/  CS2R R24, SRZ ;  /* 0x0000000000187805 */ /* 0x000fe2000001ff00 */
[----:B------:R-:W-:-:S02]  /*0150*/  CS2R R26, SRZ ;  /* 0x00000000001a7805 */ /* 0x000fc4000001ff00 */
[----:B------:R-:W-:Y:S01]  /*0160*/  IMAD.SHL.U32 R0, R0, 0x4, RZ ;  /* 0x0000000400007824 */ /* 0x000fe200078e00ff */
[----:B------:R-:W1:Y:S04]  /*0170*/  S2R R3, SR_CTAID.X ;  /* 0x0000000000037919 */ /* 0x000e680000002500 */
[-C--:B------:R-:W-:Y:S01]  /*0180*/  IABS R7, R0.reuse ;  /* 0x0000000000077213 */ /* 0x080fe20000000000 */
[----:B------:R0:W-:Y:S01]  /*0190*/  STL [R1+0x130], RZ ;  /* 0x000130ff01007387 */ /* 0x0001e20000100800 */
[----:B------:R-:W-:Y:S02]  /*01a0*/  IABS R10, R0 ;  /* 0x00000000000a7213 */ /* 0x000fe40000000000 */
[----:B------:R-:W2:Y:S01]  /*01b0*/  I2F.RP R2, R7 ;  /* 0x0000000700027306 */ /* 0x000ea20000209400 */
[----:B------:R0:W-:Y:S04]  /*01c0*/  STL [R1+0x134], RZ ;  /* 0x000134ff01007387 */ /* 0x0001e80000100800 */
[----:B------:R0:W-:Y:S04]  /*01d0*/  STL [R1+0x138], RZ ;  /* 0x000138ff01007387 */ /* 0x0001e80000100800 */
[----:B------:R0:W-:Y:S04]  /*01e0*/  STL [R1+0x13c], RZ ;  /* 0x00013cff01007387 */ /* 0x0001e80000100800 */
[----:B------:R0:W-:Y:S01]  /*01f0*/  STL [R1+0x120], RZ ;  /* 0x000120ff01007387 */ /* 0x0001e20000100800 */
[----:B--2---:R-:W2:Y:S01]  /*0200*/  MUFU.RCP R2, R2 ;  /* 0x0000000200027308 */ /* 0x004ea20000001000 */
[----:B-1----:R-:W-:-:S02]  /*0210*/  IABS R8, R3 ;  /* 0x0000000300087213 */ /* 0x002fc40000000000 */
[----:B------:R0:W-:Y:S04]  /*0220*/  STL [R1+0x124], RZ ;  /* 0x000124ff01007387 */ /* 0x0001e80000100800 */
[----:B------:R0:W-:Y:S04]  /*0230*/  STL [R1+0x128], RZ ;  /* 0x000128ff01007387 */ /* 0x0001e80000100800 */
[----:B------:R0:W-:Y:S04]  /*0240*/  STL [R1+0x12c], RZ ;  /* 0x00012cff01007387 */ /* 0x0001e80000100800 */
[----:B------:R0:W-:Y:S01]  /*0250*/  STL [R1+0x110], RZ ;  /* 0x000110ff01007387 */ /* 0x0001e20000100800 */
[----:B--2---:R-:W-:Y:S01]  /*0260*/  IADD3 R4, R2, 0xffffffe, RZ ;  /* 0x0ffffffe02047810 */ /* 0x004fe20007ffe0ff */
[----:B------:R-:W-:-:S02]  /*0270*/  IMAD.MOV R2, RZ, RZ, -R10 ;  /* 0x000000ffff027224 */ /* 0x000fc400078e0a0a */
[----:B------:R0:W-:Y:S01]  /*0280*/  STL [R1+0x114], RZ ;  /* 0x000114ff01007387 */ /* 0x0001e20000100800 */
[----:B------:R1:W2:Y:S03]  /*0290*/  F2I.FTZ.U32.TRUNC.NTZ R5, R4 ;  /* 0x0000000400057305 */ /* 0x0002a6000021f000 */
[----:B------:R0:W-:Y:S04]  /*02a0*/  STL [R1+0x118], RZ ;  /* 0x000118ff01007387 */ /* 0x0001e80000100800 */
[----:B------:R0:W-:Y:S01]  /*02b0*/  STL [R1+0x11c], RZ ;  /* 0x00011cff01007387 */ /* 0x0001e20000100800 */
[----:B-1----:R-:W-:-:S03]  /*02c0*/  IMAD.MOV.U32 R4, RZ, RZ, RZ ;  /* 0x000000ffff047224 */ /* 0x002fc600078e00ff */
[----:B------:R0:W-:Y:S04]  /*02d0*/  STL [R1+0x100], RZ ;  /* 0x000100ff01007387 */ /* 0x0001e80000100800 */
[----:B------:R0:W-:Y:S01]  /*02e0*/  STL [R1+0x104], RZ ;  /* 0x000104ff01007387 */ /* 0x0001e20000100800 */
[----:B--2---:R-:W-:-:S03]  /*02f0*/  IMAD.MOV R6, RZ, RZ, -R5 ;  /* 0x000000ffff067224 */ /* 0x004fc600078e0a05 */
[----:B------:R0:W-:Y:S01]  /*0300*/  STL [R1+0x108], RZ ;  /* 0x000108ff01007387 */ /* 0x0001e20000100800 */
[----:B------:R-:W-:Y:S02]  /*0310*/  IMAD R9, R6, R7, RZ ;  /* 0x0000000706097224 */ /* 0x000fe400078e02ff */
[----:B------:R-:W-:Y:S01]  /*0320*/  IMAD.MOV.U32 R6, RZ, RZ, R8 ;  /* 0x000000ffff067224 */ /* 0x000fe200078e0008 */
[----:B------:R0:W-:Y:S01]  /*0330*/  STL [R1+0x10c], RZ ;  /* 0x00010cff01007387 */ /* 0x0001e20000100800 */
[----:B------:R-:W-:-:S03]  /*0340*/  IMAD.HI.U32 R5, R5, R9, R4 ;  /* 0x0000000905057227 */ /* 0x000fc600078e0004 */
[----:B------:R0:W-:Y:S03]  /*0350*/  STL [R1+0xf0], RZ ;  /* 0x0000f0ff01007387 */ /* 0x0001e60000100800 */
[----:B------:R-:W-:Y:S01]  /*0360*/  IMAD.HI.U32 R5, R5, R6, RZ ;  /* 0x0000000605057227 */ /* 0x000fe200078e00ff */
[----:B------:R0:W-:Y:S03]  /*0370*/  STL [R1+0xf4], RZ ;  /* 0x0000f4ff01007387 */ /* 0x0001e60000100800 */
[----:B------:R-:W-:Y:S01]  /*0380*/  IMAD R2, R5, R2, R6 ;  /* 0x0000000205027224 */ /* 0x000fe200078e0206 */
[----:B------:R0:W-:Y:S04]  /*0390*/  STL [R1+0xf8], RZ ;  /* 0x0000f8ff01007387 */ /* 0x0001e80000100800 */
[----:B------:R-:W-:Y:S01]  /*03a0*/  ISETP.GT.U32.AND P1, PT, R7, R2, PT ;  /* 0x000000020700720c */ /* 0x000fe20003f24070 */
[----:B------:R0:W-:Y:S04]  /*03b0*/  STL [R1+0xfc], RZ ;  /* 0x0000fcff01007387 */ /* 0x0001e80000100800 */
[----:B------:R0:W-:Y:S04]  /*03c0*/  STL [R1+0xe0], RZ ;  /* 0x0000e0ff01007387 */ /* 0x0001e80000100800 */
[----:B------:R0:W-:Y:S04]  /*03d0*/  STL [R1+0xe4], RZ ;  /* 0x0000e4ff01007387 */ /* 0x0001e80000100800 */
[----:B------:R-:W-:Y:S01]  /*03e0*/  @!P1 IMAD.IADD R2, R2, 0x1, -R7 ;  /* 0x0000000102029824 */ /* 0x000fe200078e0a07 */
[----:B------:R-:W-:Y:S01]  /*03f0*/  @!P1 IADD3 R5, R5, 0x1, RZ ;  /* 0x0000000105059810 */ /* 0x000fe20007ffe0ff */
[----:B------:R0:W-:Y:S01]  /*0400*/  STL [R1+0xe8], RZ ;  /* 0x0000e8ff01007387 */ /* 0x0001e20000100800 */
[----:B------:R-:W-:-:S02]  /*0410*/  ISETP.NE.AND P1, PT, R0, RZ, PT ;  /* 0x000000ff0000720c */ /* 0x000fc40003f25270 */
[----:B------:R-:W-:Y:S01]  /*0420*/  ISETP.GE.U32.AND P0, PT, R2, R7, PT ;  /* 0x000000070200720c */ /* 0x000fe20003f06070 */
[----:B------:R0:W-:Y:S01]  /*0430*/  STL [R1+0xec], RZ ;  /* 0x0000ecff01007387 */ /* 0x0001e20000100800 */
[----:B------:R-:W-:-:S03]  /*0440*/  LOP3.LUT R2, R3, R0, RZ, 0x3c, !PT ;  /* 0x0000000003027212 */ /* 0x000fc600078e3cff */
[----:B------:R0:W-:Y:S01]  /*0450*/  STL [R1+0xd0], RZ ;  /* 0x0000d0ff01007387 */ /* 0x0001e20000100800 */
[----:B------:R-:W-:Y:S01]  /*0460*/  ISETP.GE.AND P2, PT, R2, RZ, PT ;  /* 0x000000ff0200720c */ /* 0x000fe20003f46270 */
[----:B------:R-:W-:Y:S02]  /*0470*/  IMAD.MOV.U32 R2, RZ, RZ, c[0x0][0x178] ;  /* 0x00005e00ff027624 */ /* 0x000fe400078e00ff */
[----:B------:R0:W-:Y:S03]  /*0480*/  STL [R1+0xd4], RZ ;  /* 0x0000d4ff01007387 */ /* 0x0001e60000100800 */
[----:B------:R-:W-:Y:S01]  /*0490*/  IADD3 R2, R2, 0x7f, RZ ;  /* 0x0000007f02027810 */ /* 0x000fe20007ffe0ff */
[----:B------:R0:W-:Y:S01]  /*04a0*/  STL [R1+0xd8], RZ ;  /* 0x0000d8ff01007387 */ /* 0x0001e20000100800 */
[----:B------:R-:W-:-:S03]  /*04b0*/  @P0 IADD3 R5, R5, 0x1, RZ ;  /* 0x0000000105050810 */ /* 0x000fc60007ffe0ff */
[----:B------:R0:W-:Y:S02]  /*04c0*/  STL [R1+0xdc], RZ ;  /* 0x0000dcff01007387 */ /* 0x0001e40000100800 */
[----:B------:R-:W-:Y:S01]  /*04d0*/  IMAD.MOV.U32 R4, RZ, RZ, R5 ;  /* 0x000000ffff047224 */ /* 0x000fe200078e0005 */
[----:B------:R-:W-:Y:S01]  /*04e0*/  SHF.R.S32.HI R5, RZ, 0x1f, R2 ;  /* 0x0000001fff057819 */ /* 0x000fe20000011402 */
[----:B------:R0:W-:Y:S02]  /*04f0*/  STL [R1+0xc0], RZ ;  /* 0x0000c0ff01007387 */ /* 0x0001e40000100800 */
[----:B------:R-:W-:Y:S01]  /*0500*/  @!P2 IMAD.MOV R4, RZ, RZ, -R4 ;  /* 0x000000ffff04a224 */ /* 0x000fe200078e0a04 */
[----:B------:R-:W-:Y:S01]  /*0510*/  @!P1 LOP3.LUT R4, RZ, R0, RZ, 0x33, !PT ;  /* 0x00000000ff049212 */ /* 0x000fe200078e33ff */
[----:B------:R0:W-:Y:S01]  /*0520*/  STL [R1+0xc4], RZ ;  /* 0x0000c4ff01007387 */ /* 0x0001e20000100800 */
[----:B------:R-:W-:-:S03]  /*0530*/  LEA.HI R5, R5, R2, RZ, 0x7 ;  /* 0x0000000205057211 */ /* 0x000fc600078f38ff */
[----:B------:R-:W-:Y:S01]  /*0540*/  IMAD.SHL.U32 R2, R4, 0x4, RZ ;  /* 0x0000000404027824 */ /* 0x000fe200078e00ff */
[----:B------:R0:W-:Y:S01]  /*0550*/  STL [R1+0xc8], RZ ;  /* 0x0000c8ff01007387 */ /* 0x0001e20000100800 */
[----:B------:R-:W-:-:S03]  /*0560*/  IMAD.MOV R4, RZ, RZ, -R4 ;  /* 0x000000ffff047224 */ /* 0x000fc600078e0a04 */
[----:B------:R0:W-:Y:S01]  /*0570*/  STL [R1+0xcc], RZ ;  /* 0x0000ccff01007387 */ /* 0x0001e20000100800 */
[----:B------:R-:W-:Y:S01]  /*0580*/  LEA.HI.SX32 R5, R5, -R2, 0x19 ;  /* 0x8000000205057211 */ /* 0x000fe200078fcaff */
[----:B------:R-:W-:Y:S02]  /*0590*/  IMAD R9, R0, R4, R3 ;  /* 0x0000000400097224 */ /* 0x000fe400078e0203 */
[----:B------:R0:W-:Y:S01]  /*05a0*/  STL [R1+0xb0], RZ ;  /* 0x0000b0ff01007387 */ /* 0x0001e20000100800 */
[----:B------:R-:W-:Y:S01]  /*05b0*/  IMNMX R10, R5, 0x4, PT ;  /* 0x00000004050a7817 */ /* 0x000fe20003800200 */
[----:B------:R-:W-:Y:S02]  /*05c0*/  IMAD.MOV.U32 R4, RZ, RZ, RZ ;  /* 0x000000ffff047224 */ /* 0x000fe400078e00ff */
[----:B------:R0:W-:Y:S01]  /*05d0*/  STL [R1+0xb4], RZ ;  /* 0x0000b4ff01007387 */ /* 0x0001e20000100800 */
[-C--:B------:R-:W-:Y:S02]  /*05e0*/  IABS R8, R10.reuse ;  /* 0x0000000a00087213 */ /* 0x080fe40000000000 */
[----:B------:R-:W-:Y:S01]  /*05f0*/  IABS R0, R10 ;  /* 0x0000000a00007213 */ /* 0x000fe20000000000 */
[----:B------:R0:W-:Y:S01]  /*0600*/  STL [R1+0xb8], RZ ;  /* 0x0000b8ff01007387 */ /* 0x0001e20000100800 */
[----:B------:R-:W1:Y:S03]  /*0610*/  I2F.RP R6, R8 ;  /* 0x0000000800067306 */ /* 0x000e660000209400 */
[----:B------:R0:W-:Y:S04]  /*0620*/  STL [R1+0xbc], RZ ;  /* 0x0000bcff01007387 */ /* 0x0001e80000100800 */
[----:B------:R0:W-:Y:S04]  /*0630*/  STL [R1+0xa0], RZ ;  /* 0x0000a0ff01007387 */ /* 0x0001e80000100800 */
[----:B------:R0:W-:Y:S04]  /*0640*/  STL [R1+0xa4], RZ ;  /* 0x0000a4ff01007387 */ /* 0x0001e80000100800 */
[----:B------:R0:W-:Y:S01]  /*0650*/  STL [R1+0xa8], RZ ;  /* 0x0000a8ff01007387 */ /* 0x0001e20000100800 */
[----:B-1----:R-:W1:Y:S03]  /*0660*/  MUFU.RCP R6, R6 ;  /* 0x0000000600067308 */ /* 0x002e660000001000 */
[----:B------:R0:W-:Y:S04]  /*0670*/  STL [R1+0xac], RZ ;  /* 0x0000acff01007387 */ /* 0x0001e80000100800 */
[----:B------:R0:W-:Y:S04]  /*0680*/  STL [R1+0x90], RZ ;  /* 0x000090ff01007387 */ /* 0x0001e80000100800 */
[----:B------:R0:W-:Y:S04]  /*0690*/  STL [R1+0x94], RZ ;  /* 0x000094ff01007387 */ /* 0x0001e80000100800 */
[----:B------:R0:W-:Y:S01]  /*06a0*/  STL [R1+0x98], RZ ;  /* 0x000098ff01007387 */ /* 0x0001e20000100800 */
[----:B-1----:R-:W-:-:S03]  /*06b0*/  IADD3 R5, R6, 0xffffffe, RZ ;  /* 0x0ffffffe06057810 */ /* 0x002fc60007ffe0ff */
[----:B------:R0:W-:Y:S03]  /*06c0*/  STL [R1+0x9c], RZ ;  /* 0x00009cff01007387 */ /* 0x0001e60000100800 */
[----:B------:R-:W1:Y:S01]  /*06d0*/  F2I.FTZ.U32.TRUNC.NTZ R5, R5 ;  /* 0x0000000500057305 */ /* 0x000e62000021f000 */
[----:B------:R0:W-:Y:S04]  /*06e0*/  STL [R1+0x80], RZ ;  /* 0x000080ff01007387 */ /* 0x0001e80000100800 */
[----:B------:R0:W-:Y:S04]  /*06f0*/  STL [R1+0x84], RZ ;  /* 0x000084ff01007387 */ /* 0x0001e80000100800 */
[----:B------:R0:W-:Y:S04]  /*0700*/  STL [R1+0x88], RZ ;  /* 0x000088ff01007387 */ /* 0x0001e80000100800 */
[----:B------:R0:W-:Y:S01]  /*0710*/  STL [R1+0x8c], RZ ;  /* 0x00008cff01007387 */ /* 0x0001e20000100800 */
[----:B-1----:R-:W-:-:S03]  /*0720*/  IMAD.MOV R7, RZ, RZ, -R5 ;  /* 0x000000ffff077224 */ /* 0x002fc600078e0a05 */
[----:B------:R0:W-:Y:S01]  /*0730*/  STL [R1+0x70], RZ ;  /* 0x000070ff01007387 */ /* 0x0001e20000100800 */
[----:B------:R-:W-:-:S03]  /*0740*/  IMAD.MOV.U32 R3, RZ, RZ, R7 ;  /* 0x000000ffff037224 */ /* 0x000fc600078e0007 */
[----:B------:R0:W-:Y:S01]  /*0750*/  STL [R1+0x74], RZ ;  /* 0x000074ff01007387 */ /* 0x0001e20000100800 */
[----:B------:R-:W-:Y:S01]  /*0760*/  IABS R7, R9 ;  /* 0x0000000900077213 */ /* 0x000fe20000000000 */
[----:B------:R-:W-:Y:S02]  /*0770*/  IMAD R3, R3, R8, RZ ;  /* 0x0000000803037224 */ /* 0x000fe400078e02ff */
[----:B------:R0:W-:Y:S02]  /*0780*/  STL [R1+0x78], RZ ;  /* 0x000078ff01007387 */ /* 0x0001e40000100800 */
[----:B------:R-:W-:Y:S02]  /*0790*/  IMAD.HI.U32 R4, R5, R3, R4 ;  /* 0x0000000305047227 */ /* 0x000fe400078e0004 */
[----:B------:R0:W-:Y:S02]  /*07a0*/  STL [R1+0x7c], RZ ;  /* 0x00007cff01007387 */ /* 0x0001e40000100800 */
[----:B------:R-:W-:-:S02]  /*07b0*/  IMAD.MOV R3, RZ, RZ, -R0 ;  /* 0x000000ffff037224 */ /* 0x000fc400078e0a00 */
[----:B------:R0:W-:Y:S01]  /*07c0*/  STL [R1+0x60], RZ ;  /* 0x000060ff01007387 */ /* 0x0001e20000100800 */
[----:B------:R-:W-:Y:S02]  /*07d0*/  IMAD.HI.U32 R0, R4, R7, RZ ;  /* 0x0000000704007227 */ /* 0x000fe400078e00ff */
[----:B------:R-:W-:Y:S01]  /*07e0*/  CS2R R4, SRZ ;  /* 0x0000000000047805 */ /* 0x000fe2000001ff00 */
[----:B------:R0:W-:Y:S01]  /*07f0*/  STL [R1+0x64], RZ ;  /* 0x000064ff01007387 */ /* 0x0001e20000100800 */
[----:B------:R-:W-:Y:S02]  /*0800*/  IMAD R3, R0, R3, R7 ;  /* 0x0000000300037224 */ /* 0x000fe400078e0207 */
[----:B------:R-:W-:Y:S01]  /*0810*/  CS2R R6, SRZ ;  /* 0x0000000000067805 */ /* 0x000fe2000001ff00 */
[----:B------:R0:W-:Y:S02]  /*0820*/  STL [R1+0x68], RZ ;  /* 0x000068ff01007387 */ /* 0x0001e40000100800 */
[----:B------:R-:W-:-:S02]  /*0830*/  ISETP.GT.U32.AND P1, PT, R8, R3, PT ;  /* 0x000000030800720c */ /* 0x000fc40003f24070 */
[----:B------:R0:W-:Y:S04]  /*0840*/  STL [R1+0x6c], RZ ;  /* 0x00006cff01007387 */ /* 0x0001e80000100800 */
[----:B------:R0:W-:Y:S04]  /*0850*/  STL [R1+0x50], RZ ;  /* 0x000050ff01007387 */ /* 0x0001e80000100800 */
[----:B------:R0:W-:Y:S03]  /*0860*/  STL [R1+0x54], RZ ;  /* 0x000054ff01007387 */ /* 0x0001e60000100800 */
[----:B------:R-:W-:Y:S01]  /*0870*/  @!P1 IMAD.IADD R3, R3, 0x1, -R8 ;  /* 0x0000000103039824 */ /* 0x000fe200078e0a08 */
[----:B------:R0:W-:Y:S01]  /*0880*/  STL [R1+0x58], RZ ;  /* 0x000058ff01007387 */ /* 0x0001e20000100800 */
[----:B------:R-:W-:-:S02]  /*0890*/  @!P1 IADD3 R0, R0, 0x1, RZ ;  /* 0x0000000100009810 */ /* 0x000fc40007ffe0ff */
[----:B------:R-:W-:Y:S01]  /*08a0*/  ISETP.NE.AND P1, PT, R10, RZ, PT ;  /* 0x000000ff0a00720c */ /* 0x000fe20003f25270 */
[----:B------:R0:W-:Y:S01]  /*08b0*/  STL [R1+0x5c], RZ ;  /* 0x00005cff01007387 */ /* 0x0001e20000100800 */
[----:B------:R-:W-:Y:S02]  /*08c0*/  ISETP.GE.U32.AND P0, PT, R3, R8, PT ;  /* 0x000000080300720c */ /* 0x000fe40003f06070 */
[----:B------:R-:W-:Y:S01]  /*08d0*/  LOP3.LUT R3, R9, R10, RZ, 0x3c, !PT ;  /* 0x0000000a09037212 */ /* 0x000fe200078e3cff */
[----:B------:R0:W-:Y:S03]  /*08e0*/  STL [R1+0x40], RZ ;  /* 0x000040ff01007387 */ /* 0x0001e60000100800 */
[----:B------:R-:W-:Y:S01]  /*08f0*/  ISETP.GE.AND P2, PT, R3, RZ, PT ;  /* 0x000000ff0300720c */ /* 0x000fe20003f46270 */
[----:B------:R0:W-:Y:S04]  /*0900*/  STL [R1+0x44], RZ ;  /* 0x000044ff01007387 */ /* 0x0001e80000100800 */
[----:B------:R0:W-:Y:S02]  /*0910*/  STL [R1+0x48], RZ ;  /* 0x000048ff01007387 */ /* 0x0001e40000100800 */
[----:B------:R-:W-:-:S02]  /*0920*/  @P0 IADD3 R0, R0, 0x1, RZ ;  /* 0x0000000100000810 */ /* 0x000fc40007ffe0ff */
[----:B------:R0:W-:Y:S01]  /*0930*/  STL [R1+0x4c], RZ ;  /* 0x00004cff01007387 */ /* 0x0001e20000100800 */
[----:B------:R-:W-:-:S03]  /*0940*/  ISETP.GE.AND P0, PT, R28, 0x20, PT ;  /* 0x000000201c00780c */ /* 0x000fc60003f06270 */
[----:B------:R0:W-:Y:S01]  /*0950*/  STL [R1+0x30], RZ ;  /* 0x000030ff01007387 */ /* 0x0001e20000100800 */
[----:B------:R-:W-:Y:S01]  /*0960*/  @!P2 IMAD.MOV R0, RZ, RZ, -R0 ;  /* 0x000000ffff00a224 */ /* 0x000fe200078e0a00 */
[----:B------:R-:W-:Y:S02]  /*0970*/  @!P1 LOP3.LUT R0, RZ, R10, RZ, 0x33, !PT ;  /* 0x0000000aff009212 */ /* 0x000fe400078e33ff */
[----:B------:R0:W-:Y:S03]  /*0980*/  STL [R1+0x34], RZ ;  /* 0x000034ff01007387 */ /* 0x0001e60000100800 */
[----:B------:R-:W-:Y:S01]  /*0990*/  IMAD.MOV R3, RZ, RZ, -R0 ;  /* 0x000000ffff037224 */ /* 0x000fe200078e0a00 */
[----:B------:R0:W-:Y:S01]  /*09a0*/  STL [R1+0x38], RZ ;  /* 0x000038ff01007387 */ /* 0x0001e20000100800 */
[----:B------:R-:W-:Y:S02]  /*09b0*/  IMAD.SHL.U32 R0, R0, 0x200, RZ ;  /* 0x0000020000007824 */ /* 0x000fe400078e00ff */
[----:B------:R-:W-:Y:S01]  /*09c0*/  IMAD R3, R10, R3, R9 ;  /* 0x000000030a037224 */ /* 0x000fe200078e0209 */
[----:B------:R0:W-:Y:S01]  /*09d0*/  STL [R1+0x3c], RZ ;  /* 0x00003cff01007387 */ /* 0x0001e20000100800 */
[----:B------:R-:W-:Y:S01]  /*09e0*/  CS2R R8, SRZ ;  /* 0x0000000000087805 */ /* 0x000fe2000001ff00 */
[----:B------:R-:W-:Y:S01]  /*09f0*/  CS2R R10, SRZ ;  /* 0x00000000000a7805 */ /* 0x000fe2000001ff00 */
[----:B------:R-:W-:Y:S01]  /*0a00*/  IMAD.IADD R2, R2, 0x1, R3 ;  /* 0x0000000102027824 */ /* 0x000fe200078e0203 */
[----:B------:R0:W-:Y:S04]  /*0a10*/  STL [R1+0x20], RZ ;  /* 0x000020ff01007387 */ /* 0x0001e80000100800 */
[----:B------:R0:W-:Y:S04]  /*0a20*/  STL [R1+0x24], RZ ;  /* 0x000024ff01007387 */ /* 0x0001e80000100800 */
[----:B------:R0:W-:Y:S04]  /*0a30*/  STL [R1+0x28], RZ ;  /* 0x000028ff01007387 */ /* 0x0001e80000100800 */
[----:B------:R0:W-:Y:S04]  /*0a40*/  STL [R1+0x2c], RZ ;  /* 0x00002cff01007387 */ /* 0x0001e80000100800 */
[----:B------:R0:W-:Y:S04]  /*0a50*/  STL [R1+0x10], RZ ;  /* 0x000010ff01007387 */ /* 0x0001e80000100800 */
[----:B------:R0:W-:Y:S04]  /*0a60*/  STL [R1+0x14], RZ ;  /* 0x000014ff01007387 */ /* 0x0001e80000100800 */
[----:B------:R0:W-:Y:S04]  /*0a70*/  STL [R1+0x18], RZ ;  /* 0x000018ff01007387 */ /* 0x0001e80000100800 */
[----:B------:R0:W-:Y:S04]  /*0a80*/  STL [R1+0x1c], RZ ;  /* 0x00001cff01007387 */ /* 0x0001e80000100800 */
[----:B------:R0:W-:Y:S04]  /*0a90*/  STL [R1], RZ ;  /* 0x000000ff01007387 */ /* 0x0001e80000100800 */
        /* <DEDUP_REMOVED lines=103> */
[----:B------:R-:W1:Y:S04]  /*1110*/  S2R R3, SR_TID.X ;  /* 0x0000000000037919 */ /* 0x000e680000002100 */
[----:B------:R0:W-:Y:S04]  /*1120*/  STL [R1+0x630], RZ ;  /* 0x000630ff01007387 */ /* 0x0001e80000100800 */
[----:B------:R0:W-:Y:S04]  /*1130*/  STL [R1+0x634], RZ ;  /* 0x000634ff01007387 */ /* 0x0001e80000100800 */
[----:B------:R0:W-:Y:S04]  /*1140*/  STL [R1+0x638], RZ ;  /* 0x000638ff01007387 */ /* 0x0001e80000100800 */
[----:B------:R0:W-:Y:S04]  /*1150*/  STL [R1+0x63c], RZ ;  /* 0x00063cff01007387 */ /* 0x0001e80000100800 */
[----:B------:R0:W-:Y:S04]  /*1160*/  STL [R1+0x640], RZ ;  /* 0x000640ff01007387 */ /* 0x0001e80000100800 */
[----:B------:R0:W-:Y:S01]  /*1170*/  STL [R1+0x644], RZ ;  /* 0x000644ff01007387 */ /* 0x0001e20000100800 */
[----:B-1----:R-:W-:-:S02]  /*1180*/  LOP3.LUT R29, R3, 0x7f, RZ, 0xc0, !PT ;  /* 0x0000007f031d7812 */ /* 0x002fc400078ec0ff */
[----:B------:R-:W-:Y:S01]  /*1190*/  LOP3.LUT R3, R3, 0x60, RZ, 0xc0, !PT ;  /* 0x0000006003037812 */ /* 0x000fe200078ec0ff */
[----:B------:R0:W-:Y:S02]  /*11a0*/  STL [R1+0x648], RZ ;  /* 0x000648ff01007387 */ /* 0x0001e40000100800 */
[----:B------:R-:W-:Y:S02]  /*11b0*/  IMAD R29, R2, 0x80, R29 ;  /* 0x00000080021d7824 */ /* 0x000fe400078e021d */
        /* <DEDUP_REMOVED lines=24> */
[----:B------:R0:W-:Y:S04]  /*1340*/  STL [R1+0x454], R0 ;  /* 0x0004540001007387 */ /* 0x0001e80000100800 */
[----:B------:R0:W-:Y:S04]  /*1350*/  STL [R1+0x6cc], RZ ;  /* 0x0006ccff01007387 */ /* 0x0001e80000100800 */
[----:B------:R0:W-:Y:S04]  /*1360*/  STL [R1+0x1060], R29 ;  /* 0x0010601d01007387 */ /* 0x0001e80000100800 */
        /* <DEDUP_REMOVED lines=15> */
[----:B------:R0:W-:Y:S01]  /*1460*/  STL [R1+0x70c], RZ ;  /* 0x00070cff01007387 */ /* 0x0001e20000100800 */
[----:B------:R-:W-:Y:S05]  /*1470*/  @!P0 BRA `(.L_x_0) ;  /* 0x0002c48000008947 */ /* 0x000fea0003800000 */
[----:B------:R-:W-:Y:S01]  /*1480*/  IMAD.MOV.U32 R27, RZ, RZ, R0 ;  /* 0x000000ffff1b7224 */ /* 0x000fe200078e0000 */
[----:B0-----:R-:W-:-:S02]  /*1490*/  IABS R0, c[0x0][0x178] ;  /* 0x00005e0000007a13 */ /* 0x001fc40000000000 */
[----:B------:R-:W-:Y:S02]  /*14a0*/  IABS R22, c[0x0][0x17c] ;  /* 0x00005f0000167a13 */ /* 0x000fe40000000000 */
[----:B------:R-:W0:Y:S01]  /*14b0*/  I2F.RP R6, R0 ;  /* 0x0000000000067306 */ /* 0x000e220000209400 */
[----:B------:R-:W-:Y:S02]  /*14c0*/  LEA.HI R3, R3, R27, RZ, 0x1b ;  /* 0x0000001b03037211 */ /* 0x000fe400078fd8ff */
[----:B------:R-:W-:Y:S02]  /*14d0*/  IABS R9, R29 ;  /* 0x0000001d00097213 */ /* 0x000fe40000000000 */
[----:B------:R-:W-:Y:S02]  /*14e0*/  IABS R23, R3 ;  /* 0x0000000300177213 */ /* 0x000fe40000000000 */
[----:B------:R-:W-:Y:S01]  /*14f0*/  IADD3 R10, R3, 0x1ec, RZ ;  /* 0x000001ec030a7810 */ /* 0x000fe20007ffe0ff */
[----:B------:R-:W1:Y:S08]  /*1500*/  I2F.RP R2, R22 ;  /* 0x0000001600027306 */ /* 0x000e700000209400 */
[----:B0-----:R-:W0:Y:S08]  /*1510*/  MUFU.RCP R6, R6 ;  /* 0x0000000600067308 */ /* 0x001e300000001000 */
[----:B-1----:R-:W1:Y:S01]  /*1520*/  MUFU.RCP R2, R2 ;  /* 0x0000000200027308 */ /* 0x002e620000001000 */
[----:B0-----:R-:W-:-:S07]  /*1530*/  IADD3 R4, R6, 0xffffffe, RZ ;  /* 0x0ffffffe06047810 */ /* 0x001fce0007ffe0ff */
[----:B------:R0:W2:Y:S01]  /*1540*/  F2I.FTZ.U32.TRUNC.NTZ R5, R4 ;  /* 0x0000000400057305 */ /* 0x0000a2000021f000 */
[----:B-1----:R-:W-:Y:S02]  /*1550*/  IADD3 R24, R2, 0xffffffe, RZ ;  /* 0x0ffffffe02187810 */ /* 0x002fe40007ffe0ff */
[----:B------:R-:W-:-:S05]  /*1560*/  IADD3 R2, R3, 0x1fc, RZ ;  /* 0x000001fc03027810 */ /* 0x000fca0007ffe0ff */
[----:B------:R1:W3:Y:S01]  /*1570*/  F2I.FTZ.U32.TRUNC.NTZ R25, R24 ;  /* 0x0000001800197305 */ /* 0x0002e2000021f000 */
[----:B0-----:R-:W-:Y:S01]  /*1580*/  IMAD.MOV.U32 R4, RZ, RZ, RZ ;  /* 0x000000ffff047224 */ /* 0x001fe200078e00ff */
[----:B------:R-:W-:Y:S02]  /*1590*/  IABS R21, R2 ;  /* 0x0000000200157213 */ /* 0x000fe40000000000 */
[----:B------:R-:W-:Y:S01]  /*15a0*/  ISETP.GE.AND P3, PT, R2, RZ, PT ;  /* 0x000000ff0200720c */ /* 0x000fe20003f66270 */
[----:B--2---:R-:W-:Y:S02]  /*15b0*/  IMAD.MOV R7, RZ, RZ, -R5 ;  /* 0x000000ffff077224 */ /* 0x004fe400078e0a05 */
[----:B-1----:R-:W-:Y:S02]  /*15c0*/  IMAD.MOV.U32 R24, RZ, RZ, RZ ;  /* 0x000000ffff187224 */ /* 0x002fe400078e00ff */
[----:B------:R-:W-:Y:S02]  /*15d0*/  IMAD R7, R7, R0, RZ ;  /* 0x0000000007077224 */ /* 0x000fe400078e02ff */
[----:B---3--:R-:W-:-:S02]  /*15e0*/  IMAD.MOV R11, RZ, RZ, -R25 ;  /* 0x000000ffff0b7224 */ /* 0x008fc400078e0a19 */
[----:B------:R-:W-:-:S04]  /*15f0*/  IMAD.HI.U32 R4, R5, R7, R4 ;  /* 0x0000000705047227 */ /* 0x000fc800078e0004 */
[----:B------:R-:W-:Y:S02]  /*1600*/  IMAD R5, R11, R22, RZ ;  /* 0x000000160b057224 */ /* 0x000fe400078e02ff */
[----:B------:R-:W-:-:S04]  /*1610*/  IMAD.HI.U32 R7, R4, R9, RZ ;  /* 0x0000000904077227 */ /* 0x000fc800078e00ff */
[----:B------:R-:W-:Y:S01]  /*1620*/  IMAD.HI.U32 R24, R25, R5, R24 ;  /* 0x0000000519187227 */ /* 0x000fe200078e0018 */
[----:B------:R-:W-:-:S03]  /*1630*/  SHF.R.S32.HI R5, RZ, 0x1f, R28 ;  /* 0x0000001fff057819 */ /* 0x000fc6000001141c */
[----:B------:R-:W-:Y:S01]  /*1640*/  IMAD.MOV R7, RZ, RZ, -R7 ;  /* 0x000000ffff077224 */ /* 0x000fe200078e0a07 */
[----:B------:R-:W-:Y:S01]  /*1650*/  LEA.HI R8, R5, R28, RZ, 0x5 ;  /* 0x0000001c05087211 */ /* 0x000fe200078f28ff */
[----:B------:R-:W-:Y:S01]  /*1660*/  IMAD.HI.U32 R6, R24, R23, RZ ;  /* 0x0000001718067227 */ /* 0x000fe200078e00ff */
[----:B------:R-:W-:-:S03]  /*1670*/  IADD3 R28, R3, 0x64, RZ ;  /* 0x00000064031c7810 */ /* 0x000fc60007ffe0ff */
[----:B------:R-:W-:Y:S01]  /*1680*/  IMAD.HI.U32 R4, R24, R21, RZ ;  /* 0x0000001518047227 */ /* 0x000fe200078e00ff */
[----:B------:R0:W-:Y:S03]  /*1690*/  STL [R1+0x59c], R8 ;  /* 0x00059c0801007387 */ /* 0x0001e60000100800 */
[----:B------:R-:W-:Y:S02]  /*16a0*/  IMAD.MOV R6, RZ, RZ, -R6 ;  /* 0x000000ffff067224 */ /* 0x000fe400078e0a06 */
[----:B------:R-:W-:Y:S01]  /*16b0*/  IMAD.MOV R5, RZ, RZ, -R4 ;  /* 0x000000ffff057224 */ /* 0x000fe200078e0a04 */
[C---:B------:R-:W-:Y:S01]  /*16c0*/  IADD3 R4, R3.reuse, 0x1f8, RZ ;  /* 0x000001f803047810 */ /* 0x040fe20007ffe0ff */
[C---:B------:R-:W-:Y:S01]  /*16d0*/  IMAD R23, R22.reuse, R6, R23 ;  /* 0x0000000616177224 */ /* 0x040fe200078e0217 */
[----:B------:R-:W-:Y:S01]  /*16e0*/  IADD3 R6, R3, 0x1f0, RZ ;  /* 0x000001f003067810 */ /* 0x000fe20007ffe0ff */
[----:B------:R-:W-:Y:S01]  /*16f0*/  IMAD R21, R22, R5, R21 ;  /* 0x0000000516157224 */ /* 0x000fe200078e0215 */
[----:B------:R-:W-:Y:S01]  /*1700*/  IABS R19, R4 ;  /* 0x0000000400137213 */ /* 0x000fe20000000000 */
[----:B0-----:R-:W-:Y:S01]  /*1710*/  IMAD R8, R0, R7, R9 ;  /* 0x0000000700087224 */ /* 0x001fe200078e0209 */
[----:B------:R-:W-:-:S02]  /*1720*/  ISETP.GT.U32.AND P2, PT, R22, R23, PT ;  /* 0x000000171600720c */ /* 0x000fc40003f44070 */
[----:B------:R-:W-:Y:S01]  /*1730*/  IADD3 R7, R3, 0x1f4, RZ ;  /* 0x000001f403077810 */ /* 0x000fe20007ffe0ff */
[----:B------:R-:W-:Y:S01]  /*1740*/  IMAD.HI.U32 R2, R24, R19, RZ ;  /* 0x0000001318027227 */ /* 0x000fe200078e00ff */
[----:B------:R-:W-:Y:S02]  /*1750*/  ISETP.GE.AND P0, PT, R4, RZ, PT ;  /* 0x000000ff0400720c */ /* 0x000fe40003f06270 */
[----:B------:R-:W-:Y:S01]  /*1760*/  ISETP.GT.U32.AND P4, PT, R0, R8, PT ;  /* 0x000000080000720c */ /* 0x000fe20003f84070 */
[----:B------:R-:W-:Y:S01]  /*1770*/  IMAD.MOV R4, RZ, RZ, -R2 ;  /* 0x000000ffff047224 */ /* 0x000fe200078e0a02 */
[----:B------:R-:W-:Y:S02]  /*1780*/  IABS R15, R7 ;  /* 0x00000007000f7213 */ /* 0x000fe40000000000 */
[----:B------:R-:W-:Y:S01]  /*1790*/  IABS R11, R6 ;  /* 0x00000006000b7213 */ /* 0x000fe20000000000 */
[C---:B------:R-:W-:Y:S01]  /*17a0*/  IMAD R19, R22.reuse, R4, R19 ;  /* 0x0000000416137224 */ /* 0x040fe200078e0213 */
[----:B------:R-:W-:Y:S01]  /*17b0*/  ISETP.GT.U32.AND P1, PT, R22, R21, PT ;  /* 0x000000151600720c */ /* 0x000fe20003f24070 */
[----:B------:R-:W-:Y:S01]  /*17c0*/  @!P2 IMAD.IADD R23, R23, 0x1, -R22 ;  /* 0x000000011717a824 */ /* 0x000fe200078e0a16 */
[----:B------:R-:W-:Y:S01]  /*17d0*/  IABS R9, R10 ;  /* 0x0000000a00097213 */ /* 0x000fe20000000000 */
[----:B------:R-:W-:Y:S01]  /*17e0*/  IMAD.HI.U32 R2, R24, R15, RZ ;  /* 0x0000000f18027227 */ /* 0x000fe200078e00ff */
[----:B------:R-:W-:-:S02]  /*17f0*/  ISETP.GT.U32.AND P6, PT, R22, R19, PT ;  /* 0x000000131600720c */ /* 0x000fc40003fc4070 */
[----:B------:R-:W-:Y:S01]  /*1800*/  ISETP.GT.U32.AND P5, PT, R22, R23, PT ;  /* 0x000000171600720c */ /* 0x000fe20003fa4070 */
[----:B------:R-:W-:Y:S02]  /*1810*/  IMAD.MOV R5, RZ, RZ, -R2 ;  /* 0x000000ffff057224 */ /* 0x000fe400078e0a02 */
[----:B------:R-:W-:-:S04]  /*1820*/  IMAD.HI.U32 R2, R24, R11, RZ ;  /* 0x0000000b18027227 */ /* 0x000fc800078e00ff */
[----:B------:R-:W-:Y:S02]  /*1830*/  @!P4 IMAD.IADD R8, R8, 0x1, -R0 ;  /* 0x000000010808c824 */ /* 0x000fe400078e0a00 */
[----:B------:R-:W-:Y:S02]  /*1840*/  IMAD.MOV R2, RZ, RZ, -R2 ;  /* 0x000000ffff027224 */ /* 0x000fe400078e0a02 */
[--C-:B------:R-:W-:Y:S01]  /*1850*/  @!P6 IMAD.IADD R19, R19, 0x1, -R22.reuse ;  /* 0x000000011313e824 */ /* 0x100fe200078e0a16 */
[----:B------:R-:W-:Y:S01]  /*1860*/  ISETP.GT.U32.AND P2, PT, R0, R8, PT ;  /* 0x000000080000720c */ /* 0x000fe20003f44070 */
[C---:B------:R-:W-:Y:S01]  /*1870*/  IMAD R11, R22.reuse, R2, R11 ;  /* 0x00000002160b7224 */ /* 0x040fe200078e020b */
[----:B------:R-:W-:Y:S01]  /*1880*/  IADD3 R2, R3, 0x1e8, RZ ;  /* 0x000001e803027810 */ /* 0x000fe20007ffe0ff */
[--C-:B------:R-:W-:Y:S01]  /*1890*/  @!P5 IMAD.IADD R23, R23, 0x1, -R22.reuse ;  /* 0x000000011717d824 */ /* 0x100fe200078e0a16 */
[----:B------:R-:W-:Y:S01]  /*18a0*/  ISETP.GE.AND P5, PT, R3, RZ, PT ;  /* 0x000000ff0300720c */ /* 0x000fe20003fa6270 */
[C---:B------:R-:W-:Y:S01]  /*18b0*/  IMAD R15, R22.reuse, R5, R15 ;  /* 0x00000005160f7224 */ /* 0x040fe200078e020f */
[----:B------:R-:W-:Y:S01]  /*18c0*/  ISETP.GT.U32.AND P6, PT, R22, R11, PT ;  /* 0x0000000b1600720c */ /* 0x000fe20003fc4070 */
[----:B------:R-:W-:Y:S01]  /*18d0*/  @!P1 IMAD.IADD R21, R21, 0x1, -R22 ;  /* 0x0000000115159824 */ /* 0x000fe200078e0a16 */
[----:B------:R-:W-:Y:S01]  /*18e0*/  IABS R5, R2 ;  /* 0x0000000200057213 */ /* 0x000fe20000000000 */
[----:B------:R-:W-:Y:S01]  /*18f0*/  IMAD.HI.U32 R4, R24, R9, RZ ;  /* 0x0000000918047227 */ /* 0x000fe200078e00ff */
[----:B------:R-:W-:-:S02]  /*1900*/  ISETP.GE.AND P1, PT, R7, RZ, PT ;  /* 0x000000ff0700720c */ /* 0x000fc40003f26270 */
[----:B------:R-:W-:Y:S01]  /*1910*/  ISETP.GT.U32.AND P4, PT, R22, R21, PT ;  /* 0x000000151600720c */ /* 0x000fe20003f84070 */
[----:B------:R-:W-:Y:S01]  /*1920*/  @!P2 IMAD.IADD R8, R8, 0x1, -R0 ;  /* 0x000000010808a824 */ /* 0x000fe200078e0a00 */
[----:B------:R-:W-:Y:S01]  /*1930*/  ISETP.GT.U32.AND P2, PT, R22, R15, PT ;  /* 0x0000000f1600720c */ /* 0x000fe20003f44070 */
[----:B------:R-:W-:-:S03]  /*1940*/  IMAD.HI.U32 R0, R24, R5, RZ ;  /* 0x0000000518007227 */ /* 0x000fc600078e00ff */
[----:B------:R0:W-:Y:S01]  /*1950*/  STL [R1+0xf8], R8 ;  /* 0x0000f80801007387 */ /* 0x0001e20000100800 */
[----:B------:R-:W-:Y:S02]  /*1960*/  @!P6 IMAD.IADD R11, R11, 0x1, -R22 ;  /* 0x000000010b0be824 */ /* 0x000fe400078e0a16 */
[----:B------:R-:W-:Y:S01]  /*1970*/  @!P5 IMAD.MOV R23, RZ, RZ, -R23 ;  /* 0x000000ffff17d224 */ /* 0x000fe200078e0a17 */
[C---:B------:R-:W-:Y:S01]  /*1980*/  ISETP.GT.U32.AND P5, PT, R22.reuse, R19, PT ;  /* 0x000000131600720c */ /* 0x040fe20003fa4070 */
[----:B------:R-:W-:Y:S01]  /*1990*/  IMAD.MOV R4, RZ, RZ, -R4 ;  /* 0x000000ffff047224 */ /* 0x000fe200078e0a04 */
[C---:B------:R-:W-:Y:S01]  /*19a0*/  ISETP.GT.U32.AND P6, PT, R22.reuse, R11, PT ;  /* 0x0000000b1600720c */ /* 0x040fe20003fc4070 */
[----:B------:R-:W-:Y:S01]  /*19b0*/  IMAD.MOV R0, RZ, RZ, -R0 ;  /* 0x000000ffff007224 */ /* 0x000fe200078e0a00 */
[----:B------:R1:W-:Y:S01]  /*19c0*/  STL [R1+0x1200], R23 ;  /* 0x0012001701007387 */ /* 0x0003e20000100800 */
[--C-:B------:R-:W-:Y:S01]  /*19d0*/  @!P2 IMAD.IADD R15, R15, 0x1, -R22.reuse ;  /* 0x000000010f0fa824 */ /* 0x100fe200078e0a16 */
[C---:B0-----:R-:W-:Y:S01]  /*19e0*/  IADD3 R8, R3.reuse, 0x1e4, RZ ;  /* 0x000001e403087810 */ /* 0x041fe20007ffe0ff */
[C---:B------:R-:W-:Y:S01]  /*19f0*/  IMAD R9, R22.reuse, R4, R9 ;  /* 0x0000000416097224 */ /* 0x040fe200078e0209 */
[----:B------:R-:W-:Y:S01]  /*1a00*/  IADD3 R4, R3, 0x1e0, RZ ;  /* 0x000001e003047810 */ /* 0x000fe20007ffe0ff */
[C---:B------:R-:W-:Y:S01]  /*1a10*/  IMAD R5, R22.reuse, R0, R5 ;  /* 0x0000000016057224 */ /* 0x040fe200078e0205 */
[C---:B------:R-:W-:Y:S01]  /*1a20*/  ISETP.GT.U32.AND P2, PT, R22.reuse, R15, PT ;  /* 0x0000000f1600720c */ /* 0x040fe20003f44070 */
[--C-:B------:R-:W-:Y:S01]  /*1a30*/  @!P4 IMAD.IADD R21, R21, 0x1, -R22.reuse ;  /* 0x000000011515c824 */ /* 0x100fe200078e0a16 */
[----:B------:R-:W-:Y:S01]  /*1a40*/  IABS R17, R8 ;  /* 0x0000000800117213 */ /* 0x000fe20000000000 */
[--C-:B------:R-:W-:Y:S01]  /*1a50*/  @!P5 IMAD.IADD R19, R19, 0x1, -R22.reuse ;  /* 0x000000011313d824 */ /* 0x100fe200078e0a16 */
[C---:B------:R-:W-:Y:S01]  /*1a60*/  ISETP.GT.U32.AND P5, PT, R22.reuse, R9, PT ;  /* 0x000000091600720c */ /* 0x040fe20003fa4070 */
[----:B------:R-:W-:Y:S01]  /*1a70*/  @!P6 IMAD.IADD R11, R11, 0x1, -R22 ;  /* 0x000000010b0be824 */ /* 0x000fe200078e0a16 */
[----:B------:R-:W-:Y:S01]  /*1a80*/  ISETP.GT.U32.AND P6, PT, R22, R5, PT ;  /* 0x000000051600720c */ /* 0x000fe20003fc4070 */
[----:B------:R-:W-:Y:S01]  /*1a90*/  IMAD.HI.U32 R0, R24, R17, RZ ;  /* 0x0000001118007227 */ /* 0x000fe200078e00ff */
[----:B------:R-:W-:-:S02]  /*1aa0*/  ISETP.GE.AND P4, PT, R6, RZ, PT ;  /* 0x000000ff0600720c */ /* 0x000fc40003f86270 */
[----:B------:R-:W-:Y:S01]  /*1ab0*/  IADD3 R6, R3, 0x1dc, RZ ;  /* 0x000001dc03067810 */ /* 0x000fe20007ffe0ff */
[----:B------:R-:W-:Y:S01]  /*1ac0*/  IMAD.MOV R14, RZ, RZ, -R0 ;  /* 0x000000ffff0e7224 */ /* 0x000fe200078e0a00 */
[----:B------:R-:W-:Y:S01]  /*1ad0*/  IABS R13, R4 ;  /* 0x00000004000d7213 */ /* 0x000fe20000000000 */
[----:B------:R-:W-:Y:S01]  /*1ae0*/  @!P2 IMAD.IADD R15, R15, 0x1, -R22 ;  /* 0x000000010f0fa824 */ /* 0x000fe200078e0a16 */
[----:B------:R-:W-:Y:S01]  /*1af0*/  IABS R7, R6 ;  /* 0x0000000600077213 */ /* 0x000fe20000000000 */
[----:B------:R-:W-:Y:S01]  /*1b00*/  IMAD R17, R22, R14, R17 ;  /* 0x0000000e16117224 */ /* 0x000fe200078e0211 */
[----:B------:R-:W-:Y:S01]  /*1b10*/  ISETP.GE.AND P2, PT, R10, RZ, PT ;  /* 0x000000ff0a00720c */ /* 0x000fe20003f46270 */
[----:B------:R-:W-:Y:S01]  /*1b20*/  IMAD.HI.U32 R10, R24, R13, RZ ;  /* 0x0000000d180a7227 */ /* 0x000fe200078e00ff */
[----:B-1----:R-:W-:-:S03]  /*1b30*/  IADD3 R23, R3, 0x24, RZ ;  /* 0x0000002403177810 */ /* 0x002fc60007ffe0ff */
[----:B------:R-:W-:Y:S01]  /*1b40*/  @!P5 IMAD.IADD R9, R9, 0x1, -R22 ;  /* 0x000000010909d824 */ /* 0x000fe200078e0a16 */
[----:B------:R-:W-:Y:S01]  /*1b50*/  ISETP.GE.AND P5, PT, R2, RZ, PT ;  /* 0x000000ff0200720c */ /* 0x000fe20003fa6270 */
[----:B------:R-:W-:Y:S01]  /*1b60*/  IMAD.HI.U32 R12, R24, R7, RZ ;  /* 0x00000007180c7227 */ /* 0x000fe200078e00ff */
[----:B------:R-:W-:-:S03]  /*1b70*/  IADD3 R2, R3, 0x1d8, RZ ;  /* 0x000001d803027810 */ /* 0x000fc60007ffe0ff */
[----:B------:R-:W-:Y:S02]  /*1b80*/  IMAD.MOV R10, RZ, RZ, -R10 ;  /* 0x000000ffff0a7224 */ /* 0x000fe400078e0a0a */
[----:B------:R-:W-:Y:S02]  /*1b90*/  IMAD.MOV.U32 R18, RZ, RZ, R21 ;  /* 0x000000ffff127224 */ /* 0x000fe400078e0015 */
[----:B------:R-:W-:Y:S01]  /*1ba0*/  @!P6 IMAD.IADD R5, R5, 0x1, -R22 ;  /* 0x000000010505e824 */ /* 0x000fe200078e0a16 */
[C---:B------:R-:W-:Y:S01]  /*1bb0*/  ISETP.GT.U32.AND P6, PT, R22.reuse, R9, PT ;  /* 0x000000091600720c */ /* 0x040fe20003fc4070 */
[----:B------:R-:W-:Y:S02]  /*1bc0*/  IMAD.MOV.U32 R16, RZ, RZ, R19 ;  /* 0x000000ffff107224 */ /* 0x000fe400078e0013 */
[----:B------:R-:W-:Y:S01]  /*1bd0*/  IMAD.MOV R0, RZ, RZ, -R12 ;  /* 0x000000ffff007224 */ /* 0x000fe200078e0a0c */
[----:B------:R-:W-:Y:S01]  /*1be0*/  IABS R12, R2 ;  /* 0x00000002000c7213 */ /* 0x000fe20000000000 */
[----:B------:R-:W-:-:S02]  /*1bf0*/  IMAD R13, R22, R10, R13 ;  /* 0x0000000a160d7224 */ /* 0x000fc400078e020d */
[----:B------:R-:W-:Y:S01]  /*1c00*/  @!P3 IMAD.MOV R18, RZ, RZ, -R18 ;  /* 0x000000ffff12b224 */ /* 0x000fe200078e0a12 */
[C---:B------:R-:W-:Y:S01]  /*1c10*/  ISETP.GT.U32.AND P3, PT, R22.reuse, R17, PT ;  /* 0x000000111600720c */ /* 0x040fe20003f64070 */
[----:B------:R-:W-:Y:S01]  /*1c20*/  @!P0 IMAD.MOV R16, RZ, RZ, -R16 ;  /* 0x000000ffff108224 */ /* 0x000fe200078e0a10 */
[C---:B------:R-:W-:Y:S01]  /*1c30*/  ISETP.GT.U32.AND P0, PT, R22.reuse, R5, PT ;  /* 0x000000051600720c */ /* 0x040fe20003f04070 */
[----:B------:R-:W-:Y:S01]  /*1c40*/  IMAD.MOV.U32 R14, RZ, RZ, R15 ;  /* 0x000000ffff0e7224 */ /* 0x000fe200078e000f */
[----:B------:R-:W-:Y:S01]  /*1c50*/  STL [R1+0x1c8], R18 ;  /* 0x0001c81201007387 */ /* 0x000fe20000100800 */
[----:B------:R-:W-:Y:S02]  /*1c60*/  IMAD.MOV.U32 R19, RZ, RZ, R12 ;  /* 0x000000ffff137224 */ /* 0x000fe400078e000c */
[----:B------:R-:W-:Y:S01]  /*1c70*/  @!P1 IMAD.MOV R14, RZ, RZ, -R14 ;  /* 0x000000ffff0e9224 */ /* 0x000fe200078e0a0e */
[C---:B------:R-:W-:Y:S01]  /*1c80*/  ISETP.GT.U32.AND P1, PT, R22.reuse, R13, PT ;  /* 0x0000000d1600720c */ /* 0x040fe20003f24070 */
[----:B------:R-:W-:Y:S01]  /*1c90*/  IMAD R7, R22, R0, R7 ;  /* 0x0000000016077224 */ /* 0x000fe200078e0207 */
[----:B------:R-:W-:Y:S01]  /*1ca0*/  IADD3 R0, R3, 0x1d4, RZ ;  /* 0x000001d403007810 */ /* 0x000fe20007ffe0ff */
[----:B------:R-:W-:Y:S01]  /*1cb0*/  IMAD.HI.U32 R12, R24, R19, RZ ;  /* 0x00000013180c7227 */ /* 0x000fe200078e00ff */
[----:B------:R-:W-:Y:S02]  /*1cc0*/  STL [R1+0x1c4], R16 ;  /* 0x0001c41001007387 */ /* 0x000fe40000100800 */
[----:B------:R-:W-:Y:S01]  /*1cd0*/  IABS R10, R0 ;  /* 0x00000000000a7213 */ /* 0x000fe20000000000 */
[----:B------:R-:W-:Y:S01]  /*1ce0*/  @!P6 IMAD.IADD R9, R9, 0x1, -R22 ;  /* 0x000000010909e824 */ /* 0x000fe200078e0a16 */
[----:B------:R-:W-:Y:S01]  /*1cf0*/  ISETP.GT.U32.AND P6, PT, R22, R7, PT ;  /* 0x000000071600720c */ /* 0x000fe20003fc4070 */
[----:B------:R-:W-:Y:S01]  /*1d00*/  IMAD.MOV R12, RZ, RZ, -R12 ;  /* 0x000000ffff0c7224 */ /* 0x000fe200078e0a0c */
[----:B------:R0:W-:Y:S01]  /*1d10*/  STL [R1+0x1c0], R14 ;  /* 0x0001c00e01007387 */ /* 0x0001e20000100800 */
[--C-:B------:R-:W-:Y:S01]  /*1d20*/  @!P0 IMAD.IADD R5, R5, 0x1, -R22.reuse ;  /* 0x0000000105058824 */ /* 0x100fe200078e0a16 */
[----:B------:R-:W-:Y:S01]  /*1d30*/  ISETP.GE.AND P0, PT, R4, RZ, PT ;  /* 0x000000ff0400720c */ /* 0x000fe20003f06270 */
[----:B------:R-:W-:Y:S01]  /*1d40*/  @!P3 IMAD.IADD R17, R17, 0x1, -R22 ;  /* 0x000000011111b824 */ /* 0x000fe200078e0a16 */
[----:B------:R-:W-:Y:S01]  /*1d50*/  ISETP.GE.AND P3, PT, R6, RZ, PT ;  /* 0x000000ff0600720c */ /* 0x000fe20003f66270 */
[----:B------:R-:W-:Y:S01]  /*1d60*/  @!P4 IMAD.MOV R11, RZ, RZ, -R11 ;  /* 0x000000ffff0bc224 */ /* 0x000fe200078e0a0b */
[----:B------:R-:W-:Y:S01]  /*1d70*/  ISETP.GE.AND P4, PT, R8, RZ, PT ;  /* 0x000000ff0800720c */ /* 0x000fe20003f86270 */
[----:B------:R-:W-:-:S02]  /*1d80*/  IMAD R8, R22, R12, R19 ;  /* 0x0000000c16087224 */ /* 0x000fc400078e0213 */
[----:B------:R-:W-:Y:S01]  /*1d90*/  @!P1 IMAD.IADD R13, R13, 0x1, -R22 ;  /* 0x000000010d0d9824 */ /* 0x000fe200078e0a16 */
[C---:B------:R-:W-:Y:S01]  /*1da0*/  ISETP.GT.U32.AND P1, PT, R22.reuse, R17, PT ;  /* 0x000000111600720c */ /* 0x040fe20003f24070 */
[----:B------:R-:W-:Y:S01]  /*1db0*/  IMAD.MOV.U32 R6, RZ, RZ, R5 ;  /* 0x000000ffff067224 */ /* 0x000fe200078e0005 */
[----:B------:R1:W-:Y:S01]  /*1dc0*/  STL [R1+0x1bc], R11 ;  /* 0x0001bc0b01007387 */ /* 0x0003e20000100800 */
[----:B0-----:R-:W-:Y:S02]  /*1dd0*/  IMAD.MOV.U32 R14, RZ, RZ, R9 ;  /* 0x000000ffff0e7224 */ /* 0x001fe400078e0009 */
[----:B------:R-:W-:Y:S01]  /*1de0*/  @!P5 IMAD.MOV R6, RZ, RZ, -R6 ;  /* 0x000000ffff06d224 */ /* 0x000fe200078e0a06 */
[C---:B------:R-:W-:Y:S01]  /*1df0*/  ISETP.GT.U32.AND P5, PT, R22.reuse, R8, PT ;  /* 0x000000081600720c */ /* 0x040fe20003fa4070 */
[----:B------:R-:W-:Y:S01]  /*1e00*/  @!P6 IMAD.IADD R7, R7, 0x1, -R22 ;  /* 0x000000010707e824 */ /* 0x000fe200078e0a16 */
[----:B------:R-:W-:Y:S01]  /*1e10*/  ISETP.GT.U32.AND P6, PT, R22, R13, PT ;  /* 0x0000000d1600720c */ /* 0x000fe20003fc4070 */
[----:B------:R-:W-:-:S02]  /*1e20*/  @!P2 IMAD.MOV R14, RZ, RZ, -R14 ;  /* 0x000000ffff0ea224 */ /* 0x000fc400078e0a0e */
[----:B-1----:R-:W-:Y:S01]  /*1e30*/  IMAD.MOV.U32 R11, RZ, RZ, R10 ;  /* 0x000000ffff0b7224 */ /* 0x002fe200078e000a */
[----:B------:R-:W-:Y:S01]  /*1e40*/  ISETP.GT.U32.AND P2, PT, R22, R7, PT ;  /* 0x000000071600720c */ /* 0x000fe20003f44070 */
[----:B------:R-:W-:Y:S01]  /*1e50*/  @!P1 IMAD.IADD R17, R17, 0x1, -R22 ;  /* 0x0000000111119824 */ /* 0x000fe200078e0a16 */
[----:B------:R-:W-:Y:S01]  /*1e60*/  STL [R1+0x1b8], R14 ;  /* 0x0001b80e01007387 */ /* 0x000fe20000100800 */
[----:B------:R-:W-:Y:S01]  /*1e70*/  IMAD.HI.U32 R4, R24, R11, RZ ;  /* 0x0000000b18047227 */ /* 0x000fe200078e00ff */
[C---:B------:R-:W-:Y:S02]  /*1e80*/  IADD3 R10, R3.reuse, 0x1d0, RZ ;  /* 0x000001d0030a7810 */ /* 0x040fe40007ffe0ff */
[----:B------:R0:W-:Y:S01]  /*1e90*/  STL [R1+0x1b4], R6 ;  /* 0x0001b40601007387 */ /* 0x0001e20000100800 */
[----:B------:R-:W-:Y:S01]  /*1ea0*/  IMAD.MOV R4, RZ, RZ, -R4 ;  /* 0x000000ffff047224 */ /* 0x000fe200078e0a04 */
[----:B------:R-:W-:Y:S01]  /*1eb0*/  IABS R15, R10 ;  /* 0x0000000a000f7213 */ /* 0x000fe20000000000 */
[--C-:B------:R-:W-:Y:S01]  /*1ec0*/  @!P5 IMAD.IADD R8, R8, 0x1, -R22.reuse ;  /* 0x000000010808d824 */ /* 0x100fe200078e0a16 */
[----:B------:R-:W-:Y:S01]  /*1ed0*/  ISETP.GE.AND P5, PT, R10, RZ, PT ;  /* 0x000000ff0a00720c */ /* 0x000fe20003fa6270 */
[----:B------:R-:W-:Y:S01]  /*1ee0*/  IMAD R5, R22, R4, R11 ;  /* 0x0000000416057224 */ /* 0x000fe200078e020b */
[----:B------:R-:W-:Y:S01]  /*1ef0*/  IADD3 R4, R3, 0x1cc, RZ ;  /* 0x000001cc03047810 */ /* 0x000fe20007ffe0ff */
[----:B------:R-:W-:Y:S01]  /*1f00*/  IMAD.MOV.U32 R12, RZ, RZ, R17 ;  /* 0x000000ffff0c7224 */ /* 0x000fe200078e0011 */
[----:B------:R-:W-:Y:S01]  /*1f10*/  ISETP.GE.AND P1, PT, R2, RZ, PT ;  /* 0x000000ff0200720c */ /* 0x000fe20003f26270 */
[----:B------:R-:W-:Y:S01]  /*1f20*/  @!P2 IMAD.IADD R7, R7, 0x1, -R22 ;  /* 0x000000010707a824 */ /* 0x000fe200078e0a16 */
[----:B------:R-:W-:Y:S01]  /*1f30*/  IABS R9, R4 ;  /* 0x0000000400097213 */ /* 0x000fe20000000000 */
[----:B------:R-:W-:Y:S01]  /*1f40*/  @!P4 IMAD.MOV R12, RZ, RZ, -R12 ;  /* 0x000000ffff0cc224 */ /* 0x000fe200078e0a0c */
[----:B0-----:R-:W-:Y:S01]  /*1f50*/  IADD3 R6, R3, 0x1c8, RZ ;  /* 0x000001c803067810 */ /* 0x001fe20007ffe0ff */
[----:B------:R-:W-:Y:S01]  /*1f60*/  @!P6 IMAD.IADD R13, R13, 0x1, -R22 ;  /* 0x000000010d0de824 */ /* 0x000fe200078e0a16 */
[----:B------:R-:W-:Y:S01]  /*1f70*/  ISETP.GT.U32.AND P4, PT, R22, R8, PT ;  /* 0x000000081600720c */ /* 0x000fe20003f84070 */
[----:B------:R-:W-:Y:S01]  /*1f80*/  IMAD.MOV.U32 R10, RZ, RZ, R7 ;  /* 0x000000ffff0a7224 */ /* 0x000fe200078e0007 */
[----:B------:R-:W-:Y:S01]  /*1f90*/  ISETP.GE.AND P2, PT, R0, RZ, PT ;  /* 0x000000ff0000720c */ /* 0x000fe20003f46270 */
[----:B------:R-:W-:Y:S01]  /*1fa0*/  IMAD.HI.U32 R0, R24, R9, RZ ;  /* 0x0000000918007227 */ /* 0x000fe200078e00ff */
[----:B------:R-:W-:Y:S01]  /*1fb0*/  IABS R11, R6 ;  /* 0x00000006000b7213 */ /* 0x000fe20000000000 */
[----:B------:R0:W-:Y:S01]  /*1fc0*/  STL [R1+0x1b0], R12 ;  /* 0x0001b00c01007387 */ /* 0x0001e20000100800 */
[----:B------:R-:W-:Y:S01]  /*1fd0*/  ISETP.GT.U32.AND P6, PT, R22, R5, PT ;  /* 0x000000051600720c */ /* 0x000fe20003fc4070 */
[----:B------:R-:W-:-:S02]  /*1fe0*/  IMAD.MOV R0, RZ, RZ, -R0 ;  /* 0x000000ffff007224 */ /* 0x000fc400078e0a00 */
[----:B------:R-:W-:-:S04]  /*1ff0*/  IMAD.HI.U32 R7, R24, R11, RZ ;  /* 0x0000000b18077227 */ /* 0x000fc800078e00ff */
[----:B------:R-:W-:-:S04]  /*2000*/  IMAD.HI.U32 R2, R24, R15, RZ ;  /* 0x0000000f18027227 */ /* 0x000fc800078e00ff */
[----:B0-----:R-:W-:Y:S01]  /*2010*/  IMAD.MOV.U32 R12, RZ, RZ, R13 ;  /* 0x000000ffff0c7224 */ /* 0x001fe200078e000d */
[C---:B------:R-:W-:Y:S01]  /*2020*/  IADD3 R13, R3.reuse, 0x19c, RZ ;  /* 0x0000019c030d7810 */ /* 0x040fe20007ffe0ff */
[----:B------:R-:W-:Y:S02]  /*2030*/  IMAD R0, R22, R0, R9 ;  /* 0x0000000016007224 */ /* 0x000fe400078e0209 */
[----:B------:R-:W-:Y:S02]  /*2040*/  @!P0 IMAD.MOV R12, RZ, RZ, -R12 ;  /* 0x000000ffff0c8224 */ /* 0x000fe400078e0a0c */
[----:B------:R-:W-:Y:S01]  /*2050*/  IMAD.MOV R9, RZ, RZ, -R7 ;  /* 0x000000ffff097224 */ /* 0x000fe200078e0a07 */
[----:B------:R-:W-:Y:S01]  /*2060*/  IADD3 R7, R3, 0x1c0, RZ ;  /* 0x000001c003077810 */ /* 0x000fe20007ffe0ff */
[----:B------:R-:W-:Y:S01]  /*2070*/  @!P4 IMAD.IADD R8, R8, 0x1, -R22 ;  /* 0x000000010808c824 */ /* 0x000fe200078e0a16 */
[----:B------:R0:W-:Y:S01]  /*2080*/  STL [R1+0x1ac], R12 ;  /* 0x0001ac0c01007387 */ /* 0x0001e20000100800 */
[----:B------:R-:W-:Y:S01]  /*2090*/  IMAD.MOV R2, RZ, RZ, -R2 ;  /* 0x000000ffff027224 */ /* 0x000fe200078e0a02 */
[C---:B------:R-:W-:Y:S01]  /*20a0*/  ISETP.GT.U32.AND P4, PT, R22.reuse, R0, PT ;  /* 0x000000001600720c */ /* 0x040fe20003f84070 */
[----:B------:R-:W-:Y:S01]  /*20b0*/  IMAD R11, R22, R9, R11 ;  /* 0x00000009160b7224 */ /* 0x000fe200078e020b */
[----:B------:R-:W-:Y:S01]  /*20c0*/  IABS R18, R7 ;  /* 0x0000000700127213 */ /* 0x000fe20000000000 */
[----:B------:R-:W-:-:S02]  /*20d0*/  @!P6 IMAD.IADD R5, R5, 0x1, -R22 ;  /* 0x000000010505e824 */ /* 0x000fc400078e0a16 */
[C---:B------:R-:W-:Y:S01]  /*20e0*/  IMAD R2, R22.reuse, R2, R15 ;  /* 0x0000000216027224 */ /* 0x040fe200078e020f */
[----:B------:R-:W-:Y:S01]  /*20f0*/  IADD3 R15, R3, 0x1b8, RZ ;  /* 0x000001b8030f7810 */ /* 0x000fe20007ffe0ff */
[----:B------:R-:W-:Y:S01]  /*2100*/  @!P3 IMAD.MOV R10, RZ, RZ, -R10 ;  /* 0x000000ffff0ab224 */ /* 0x000fe200078e0a0a */
[C---:B------:R-:W-:Y:S01]  /*2110*/  ISETP.GT.U32.AND P6, PT, R22.reuse, R5, PT ;  /* 0x000000051600720c */ /* 0x040fe20003fc4070 */
[----:B0-----:R-:W-:Y:S01]  /*2120*/  IMAD.MOV.U32 R12, RZ, RZ, R8 ;  /* 0x000000ffff0c7224 */ /* 0x001fe200078e0008 */
[C---:B------:R-:W-:Y:S02]  /*2130*/  ISETP.GT.U32.AND P0, PT, R22.reuse, R2, PT ;  /* 0x000000021600720c */ /* 0x040fe40003f04070 */
[----:B------:R0:W-:Y:S01]  /*2140*/  STL [R1+0x1a8], R10 ;  /* 0x0001a80a01007387 */ /* 0x0001e20000100800 */
[----:B------:R-:W-:Y:S01]  /*2150*/  @!P1 IMAD.MOV R12, RZ, RZ, -R12 ;  /* 0x000000ffff0c9224 */ /* 0x000fe200078e0a0c */
[----:B------:R-:W-:Y:S01]  /*2160*/  ISETP.GT.U32.AND P1, PT, R22, R11, PT ;  /* 0x0000000b1600720c */ /* 0x000fe20003f24070 */
[----:B------:R-:W-:Y:S01]  /*2170*/  @!P4 IMAD.IADD R0, R0, 0x1, -R22 ;  /* 0x000000010000c824 */ /* 0x000fe200078e0a16 */
[----:B------:R-:W-:-:S02]  /*2180*/  ISETP.GE.AND P3, PT, R4, RZ, PT ;  /* 0x000000ff0400720c */ /* 0x000fc40003f66270 */
[----:B------:R-:W-:Y:S01]  /*2190*/  IADD3 R4, R3, 0x1c4, RZ ;  /* 0x000001c403047810 */ /* 0x000fe20007ffe0ff */
[----:B------:R-:W-:Y:S01]  /*21a0*/  STL [R1+0x1a4], R12 ;  /* 0x0001a40c01007387 */ /* 0x000fe20000100800 */
[----:B------:R-:W-:Y:S01]  /*21b0*/  ISETP.GT.U32.AND P4, PT, R22, R0, PT ;  /* 0x000000001600720c */ /* 0x000fe20003f84070 */
[--C-:B------:R-:W-:Y:S01]  /*21c0*/  @!P6 IMAD.IADD R5, R5, 0x1, -R22.reuse ;  /* 0x000000010505e824 */ /* 0x100fe200078e0a16 */
[----:B------:R-:W-:Y:S01]  /*21d0*/  IABS R17, R4 ;  /* 0x0000000400117213 */ /* 0x000fe20000000000 */
[--C-:B------:R-:W-:Y:S01]  /*21e0*/  @!P0 IMAD.IADD R2, R2, 0x1, -R22.reuse ;  /* 0x0000000102028824 */ /* 0x100fe200078e0a16 */
[----:B------:R-:W-:Y:S01]  /*21f0*/  ISETP.GE.AND P6, PT, R6, RZ, PT ;  /* 0x000000ff0600720c */ /* 0x000fe20003fc6270 */
[----:B0-----:R-:W-:Y:S01]  /*2200*/  IMAD.MOV.U32 R10, RZ, RZ, R5 ;  /* 0x000000ffff0a7224 */ /* 0x001fe200078e0005 */
[----:B------:R-:W-:Y:S01]  /*2210*/  IADD3 R6, R3, 0x1bc, RZ ;  /* 0x000001bc03067810 */ /* 0x000fe20007ffe0ff */
[----:B------:R-:W-:Y:S01]  /*2220*/  @!P1 IMAD.IADD R11, R11, 0x1, -R22 ;  /* 0x000000010b0b9824 */ /* 0x000fe200078e0a16 */
[----:B------:R-:W-:Y:S01]  /*2230*/  ISETP.GT.U32.AND P0, PT, R22, R2, PT ;  /* 0x000000021600720c */ /* 0x000fe20003f04070 */
[----:B------:R-:W-:Y:S01]  /*2240*/  IMAD.HI.U32 R5, R24, R18, RZ ;  /* 0x0000001218057227 */ /* 0x000fe200078e00ff */
[----:B------:R-:W-:-:S02]  /*2250*/  IABS R16, R6 ;  /* 0x0000000600107213 */ /* 0x000fc40000000000 */
[----:B------:R-:W-:Y:S01]  /*2260*/  ISETP.GT.U32.AND P1, PT, R22, R11, PT ;  /* 0x0000000b1600720c */ /* 0x000fe20003f24070 */
[----:B------:R-:W-:Y:S02]  /*2270*/  IMAD.MOV R5, RZ, RZ, -R5 ;  /* 0x000000ffff057224 */ /* 0x000fe400078e0a05 */
[----:B------:R-:W-:-:S04]  /*2280*/  IMAD.HI.U32 R8, R24, R17, RZ ;  /* 0x0000001118087227 */ /* 0x000fc800078e00ff */
[----:B------:R-:W-:Y:S01]  /*2290*/  IMAD R18, R22, R5, R18 ;  /* 0x0000000516127224 */ /* 0x000fe200078e0212 */
[----:B------:R-:W-:Y:S01]  /*22a0*/  IADD3 R5, R3, 0x1b0, RZ ;  /* 0x000001b003057810 */ /* 0x000fe20007ffe0ff */
[----:B------:R-:W-:Y:S01]  /*22b0*/  @!P2 IMAD.MOV R10, RZ, RZ, -R10 ;  /* 0x000000ffff0aa224 */ /* 0x000fe200078e0a0a */
[----:B------:R-:W-:Y:S01]  /*22c0*/  ISETP.GE.AND P2, PT, R4, RZ, PT ;  /* 0x000000ff0400720c */ /* 0x000fe20003f46270 */
[--C-:B------:R-:W-:Y:S01]  /*22d0*/  @!P0 IMAD.IADD R2, R2, 0x1, -R22.reuse ;  /* 0x0000000102028824 */ /* 0x100fe200078e0a16 */
[----:B------:R-:W-:Y:S01]  /*22e0*/  ISETP.GE.AND P0, PT, R7, RZ, PT ;  /* 0x000000ff0700720c */ /* 0x000fe20003f06270 */
[----:B------:R-:W-:Y:S01]  /*22f0*/  @!P1 IMAD.IADD R11, R11, 0x1, -R22 ;  /* 0x000000010b0b9824 */ /* 0x000fe200078e0a16 */
[----:B------:R-:W-:Y:S01]  /*2300*/  ISETP.GT.U32.AND P1, PT, R22, R18, PT ;  /* 0x000000121600720c */ /* 0x000fe20003f24070 */
[----:B------:R-:W-:Y:S01]  /*2310*/  IMAD.MOV R7, RZ, RZ, -R8 ;  /* 0x000000ffff077224 */ /* 0x000fe200078e0a08 */
[----:B------:R0:W-:Y:S01]  /*2320*/  STL [R1+0x1a0], R10 ;  /* 0x0001a00a01007387 */ /* 0x0001e20000100800 */
[----:B------:R-:W-:Y:S01]  /*2330*/  @!P4 IMAD.IADD R0, R0, 0x1, -R22 ;  /* 0x000000010000c824 */ /* 0x000fe200078e0a16 */
[----:B------:R-:W-:Y:S01]  /*2340*/  ISETP.GE.AND P4, PT, R6, RZ, PT ;  /* 0x000000ff0600720c */ /* 0x000fe20003f86270 */
[----:B------:R-:W-:Y:S01]  /*2350*/  IMAD R17, R22, R7, R17 ;  /* 0x0000000716117224 */ /* 0x000fe200078e0211 */
[----:B------:R-:W-:Y:S01]  /*2360*/  IADD3 R7, R3, 0x1b4, RZ ;  /* 0x000001b403077810 */ /* 0x000fe20007ffe0ff */
[----:B------:R-:W-:-:S02]  /*2370*/  IMAD.MOV.U32 R9, RZ, RZ, R0 ;  /* 0x000000ffff097224 */ /* 0x000fc400078e0000 */
[----:B------:R-:W-:Y:S01]  /*2380*/  IMAD.HI.U32 R4, R24, R16, RZ ;  /* 0x0000001018047227 */ /* 0x000fe200078e00ff */
[----:B------:R-:W-:-:S03]  /*2390*/  IABS R14, R7 ;  /* 0x00000007000e7213 */ /* 0x000fc60000000000 */
[----:B0-----:R-:W-:Y:S02]  /*23a0*/  IMAD.MOV.U32 R10, RZ, RZ, R2 ;  /* 0x000000ffff0a7224 */ /* 0x001fe400078e0002 */
[----:B------:R-:W-:Y:S01]  /*23b0*/  @!P3 IMAD.MOV R9, RZ, RZ, -R9 ;  /* 0x000000ffff09b224 */ /* 0x000fe200078e0a09 */
[----:B------:R-:W-:Y:S01]  /*23c0*/  ISETP.GE.AND P3, PT, R15, RZ, PT ;  /* 0x000000ff0f00720c */ /* 0x000fe20003f66270 */
[----:B------:R-:W-:Y:S01]  /*23d0*/  @!P5 IMAD.MOV R10, RZ, RZ, -R10 ;  /* 0x000000ffff0ad224 */ /* 0x000fe200078e0a0a */
[----:B------:R-:W-:Y:S01]  /*23e0*/  ISETP.GT.U32.AND P5, PT, R22, R17, PT ;  /* 0x000000111600720c */ /* 0x000fe20003fa4070 */
[----:B------:R-:W-:Y:S01]  /*23f0*/  @!P1 IMAD.IADD R18, R18, 0x1, -R22 ;  /* 0x0000000112129824 */ /* 0x000fe200078e0a16 */
[----:B------:R-:W-:Y:S01]  /*2400*/  IABS R15, R15 ;  /* 0x0000000f000f7213 */ /* 0x000fe20000000000 */
[----:B------:R-:W-:Y:S01]  /*2410*/  IMAD.MOV R4, RZ, RZ, -R4 ;  /* 0x000000ffff047224 */ /* 0x000fe200078e0a04 */
[----:B------:R0:W-:Y:S01]  /*2420*/  STL [R1+0x19c], R10 ;  /* 0x00019c0a01007387 */ /* 0x0001e20000100800 */
[----:B------:R-:W-:Y:S01]  /*2430*/  IMAD.MOV.U32 R12, RZ, RZ, R11 ;  /* 0x000000ffff0c7224 */ /* 0x000fe200078e000b */
[C---:B------:R-:W-:Y:S01]  /*2440*/  ISETP.GT.U32.AND P1, PT, R22.reuse, R18, PT ;  /* 0x000000121600720c */ /* 0x040fe20003f24070 */
[----:B------:R-:W-:Y:S01]  /*2450*/  IMAD R16, R22, R4, R16 ;  /* 0x0000000416107224 */ /* 0x000fe200078e0210 */
[C---:B------:R-:W-:Y:S01]  /*2460*/  IADD3 R4, R3.reuse, 0x1ac, RZ ;  /* 0x000001ac03047810 */ /* 0x040fe20007ffe0ff */
[----:B------:R-:W-:Y:S01]  /*2470*/  IMAD.HI.U32 R8, R24, R15, RZ ;  /* 0x0000000f18087227 */ /* 0x000fe200078e00ff */
[----:B------:R1:W-:Y:S01]  /*2480*/  STL [R1+0x198], R9 ;  /* 0x0001980901007387 */ /* 0x0003e20000100800 */
[----:B------:R-:W-:-:S02]  /*2490*/  IADD3 R11, R3, 0x1a4, RZ ;  /* 0x000001a4030b7810 */ /* 0x000fc40007ffe0ff */
[----:B------:R-:W-:Y:S01]  /*24a0*/  IMAD.MOV R8, RZ, RZ, -R8 ;  /* 0x000000ffff087224 */ /* 0x000fe200078e0a08 */
[----:B0-----:R-:W-:Y:S01]  /*24b0*/  IABS R10, R5 ;  /* 0x00000005000a7213 */ /* 0x001fe20000000000 */
[----:B------:R-:W-:Y:S01]  /*24c0*/  @!P6 IMAD.MOV R12, RZ, RZ, -R12 ;  /* 0x000000ffff0ce224 */ /* 0x000fe200078e0a0c */
[----:B------:R-:W-:Y:S01]  /*24d0*/  ISETP.GT.U32.AND P6, PT, R22, R16, PT ;  /* 0x000000101600720c */ /* 0x000fe20003fc4070 */
[----:B------:R-:W-:Y:S02]  /*24e0*/  @!P5 IMAD.IADD R17, R17, 0x1, -R22 ;  /* 0x000000011111d824 */ /* 0x000fe400078e0a16 */
[----:B------:R-:W-:Y:S01]  /*24f0*/  IMAD.HI.U32 R6, R24, R14, RZ ;  /* 0x0000000e18067227 */ /* 0x000fe200078e00ff */
[----:B-1----:R-:W-:Y:S01]  /*2500*/  IABS R9, R4 ;  /* 0x0000000400097213 */ /* 0x002fe20000000000 */
[----:B------:R0:W-:Y:S01]  /*2510*/  STL [R1+0x194], R12 ;  /* 0x0001940c01007387 */ /* 0x0001e20000100800 */
[C---:B------:R-:W-:Y:S01]  /*2520*/  ISETP.GT.U32.AND P5, PT, R22.reuse, R17, PT ;  /* 0x000000111600720c */ /* 0x040fe20003fa4070 */
[----:B------:R-:W-:-:S02]  /*2530*/  IMAD R15, R22, R8, R15 ;  /* 0x00000008160f7224 */ /* 0x000fc400078e020f */
[----:B------:R-:W-:Y:S02]  /*2540*/  IMAD.MOV R6, RZ, RZ, -R6 ;  /* 0x000000ffff067224 */ /* 0x000fe400078e0a06 */
[----:B------:R-:W-:Y:S01]  /*2550*/  @!P1 IMAD.IADD R18, R18, 0x1, -R22 ;  /* 0x0000000112129824 */ /* 0x000fe200078e0a16 */
[C---:B------:R-:W-:Y:S01]  /*2560*/  ISETP.GT.U32.AND P1, PT, R22.reuse, R15, PT ;  /* 0x0000000f1600720c */ /* 0x040fe20003f24070 */
[----:B------:R-:W-:Y:S02]  /*2570*/  IMAD R14, R22, R6, R14 ;  /* 0x00000006160e7224 */ /* 0x000fe400078e020e */
[----:B------:R-:W-:Y:S01]  /*2580*/  IMAD.HI.U32 R0, R24, R9, RZ ;  /* 0x0000000918007227 */ /* 0x000fe200078e00ff */
[----:B0-----:R-:W-:-:S03]  /*2590*/  IADD3 R12, R3, 0x1a0, RZ ;  /* 0x000001a0030c7810 */ /* 0x001fc60007ffe0ff */
[----:B------:R-:W-:Y:S01]  /*25a0*/  @!P6 IMAD.IADD R16, R16, 0x1, -R22 ;  /* 0x000000011010e824 */ /* 0x000fe200078e0a16 */
[C---:B------:R-:W-:Y:S01]  /*25b0*/  ISETP.GT.U32.AND P6, PT, R22.reuse, R14, PT ;  /* 0x0000000e1600720c */ /* 0x040fe20003fc4070 */
[----:B------:R-:W-:Y:S01]  /*25c0*/  IMAD.MOV R0, RZ, RZ, -R0 ;  /* 0x000000ffff007224 */ /* 0x000fe200078e0a00 */
[----:B------:R-:W-:Y:S01]  /*25d0*/  IABS R6, R12 ;  /* 0x0000000c00067213 */ /* 0x000fe20000000000 */
[--C-:B------:R-:W-:Y:S01]  /*25e0*/  @!P5 IMAD.IADD R17, R17, 0x1, -R22.reuse ;  /* 0x000000011111d824 */ /* 0x100fe200078e0a16 */
[----:B------:R-:W-:Y:S01]  /*25f0*/  ISETP.GE.AND P5, PT, R7, RZ, PT ;  /* 0x000000ff0700720c */ /* 0x000fe20003fa6270 */
[C---:B------:R-:W-:Y:S01]  /*2600*/  IMAD R9, R22.reuse, R0, R9 ;  /* 0x0000000016097224 */ /* 0x040fe200078e0209 */
[----:B------:R-:W-:Y:S01]  /*2610*/  IADD3 R0, R3, 0x1a8, RZ ;  /* 0x000001a803007810 */ /* 0x000fe20007ffe0ff */
[----:B------:R-:W-:Y:S01]  /*2620*/  @!P1 IMAD.IADD R15, R15, 0x1, -R22 ;  /* 0x000000010f0f9824 */ /* 0x000fe200078e0a16 */
[----:B------:R-:W-:Y:S01]  /*2630*/  ISETP.GT.U32.AND P1, PT, R22, R16, PT ;  /* 0x000000101600720c */ /* 0x000fe20003f24070 */
[----:B------:R-:W-:Y:S01]  /*2640*/  IMAD.MOV.U32 R20, RZ, RZ, R17 ;  /* 0x000000ffff147224 */ /* 0x000fe200078e0011 */
[----:B------:R-:W-:Y:S01]  /*2650*/  IABS R8, R0 ;  /* 0x0000000000087213 */ /* 0x000fe20000000000 */
[----:B------:R-:W-:Y:S01]  /*2660*/  IMAD.HI.U32 R2, R24, R10, RZ ;  /* 0x0000000a18027227 */ /* 0x000fe200078e00ff */
[----:B------:R-:W-:-:S03]  /*2670*/  IABS R7, R11 ;  /* 0x0000000b00077213 */ /* 0x000fc60000000000 */
[----:B------:R-:W-:Y:S02]  /*2680*/  @!P6 IMAD.IADD R14, R14, 0x1, -R22 ;  /* 0x000000010e0ee824 */ /* 0x000fe400078e0a16 */
[----:B------:R-:W-:Y:S01]  /*2690*/  @!P2 IMAD.MOV R20, RZ, RZ, -R20 ;  /* 0x000000ffff14a224 */ /* 0x000fe200078e0a14 */
[----:B------:R-:W-:Y:S01]  /*26a0*/  ISETP.GT.U32.AND P2, PT, R22, R15, PT ;  /* 0x0000000f1600720c */ /* 0x000fe20003f44070 */
[----:B------:R-:W-:Y:S01]  /*26b0*/  IMAD.HI.U32 R17, R24, R8, RZ ;  /* 0x0000000818117227 */ /* 0x000fe200078e00ff */
[----:B------:R-:W-:Y:S02]  /*26c0*/  ISETP.GT.U32.AND P6, PT, R22, R14, PT ;  /* 0x0000000e1600720c */ /* 0x000fe40003fc4070 */
[----:B------:R-:W-:Y:S01]  /*26d0*/  STL [R1+0x190], R20 ;  /* 0x0001901401007387 */ /* 0x000fe20000100800 */
[----:B------:R-:W-:Y:S02]  /*26e0*/  IMAD.MOV R2, RZ, RZ, -R2 ;  /* 0x000000ffff027224 */ /* 0x000fe400078e0a02 */
[----:B------:R-:W-:-:S04]  /*26f0*/  IMAD.HI.U32 R19, R24, R7, RZ ;  /* 0x0000000718137227 */ /* 0x000fc800078e00ff */
[----:B------:R-:W-:Y:S02]  /*2700*/  IMAD.MOV R17, RZ, RZ, -R17 ;  /* 0x000000ffff117224 */ /* 0x000fe400078e0a11 */
[----:B------:R-:W-:Y:S01]  /*2710*/  @!P1 IMAD.IADD R16, R16, 0x1, -R22 ;  /* 0x0000000110109824 */ /* 0x000fe200078e0a16 */
[C---:B------:R-:W-:Y:S01]  /*2720*/  ISETP.GT.U32.AND P1, PT, R22.reuse, R9, PT ;  /* 0x000000091600720c */ /* 0x040fe20003f24070 */
[C---:B------:R-:W-:Y:S01]  /*2730*/  IMAD R10, R22.reuse, R2, R10 ;  /* 0x00000002160a7224 */ /* 0x040fe200078e020a */
[----:B------:R-:W-:Y:S01]  /*2740*/  IABS R2, R13 ;  /* 0x0000000d00027213 */ /* 0x000fe20000000000 */
[----:B------:R-:W-:Y:S02]  /*2750*/  IMAD.MOV R19, RZ, RZ, -R19 ;  /* 0x000000ffff137224 */ /* 0x000fe400078e0a13 */
[C---:B------:R-:W-:Y:S02]  /*2760*/  IMAD R8, R22.reuse, R17, R8 ;  /* 0x0000001116087224 */ /* 0x040fe400078e0208 */
[----:B------:R-:W-:Y:S01]  /*2770*/  @!P0 IMAD.MOV R18, RZ, RZ, -R18 ;  /* 0x000000ffff128224 */ /* 0x000fe200078e0a12 */
[C---:B------:R-:W-:Y:S01]  /*2780*/  ISETP.GT.U32.AND P0, PT, R22.reuse, R10, PT ;  /* 0x0000000a1600720c */ /* 0x040fe20003f04070 */
[----:B------:R-:W-:-:S02]  /*2790*/  IMAD R7, R22, R19, R7 ;  /* 0x0000001316077224 */ /* 0x000fc400078e0207 */
[--C-:B------:R-:W-:Y:S01]  /*27a0*/  @!P2 IMAD.IADD R15, R15, 0x1, -R22.reuse ;  /* 0x000000010f0fa824 */ /* 0x100fe200078e0a16 */
[----:B------:R-:W-:Y:S01]  /*27b0*/  ISETP.GT.U32.AND P2, PT, R22, R8, PT ;  /* 0x000000081600720c */ /* 0x000fe20003f44070 */
[--C-:B------:R-:W-:Y:S01]  /*27c0*/  @!P6 IMAD.IADD R14, R14, 0x1, -R22.reuse ;  /* 0x000000010e0ee824 */ /* 0x100fe200078e0a16 */
[----:B------:R-:W-:Y:S01]  /*27d0*/  ISETP.GT.U32.AND P6, PT, R22, R7, PT ;  /* 0x000000071600720c */ /* 0x000fe20003fc4070 */
[----:B------:R-:W-:Y:S01]  /*27e0*/  @!P1 IMAD.IADD R9, R9, 0x1, -R22 ;  /* 0x0000000109099824 */ /* 0x000fe200078e0a16 */
[----:B------:R0:W-:Y:S01]  /*27f0*/  STL [R1+0x18c], R18 ;  /* 0x00018c1201007387 */ /* 0x0001e20000100800 */
[----:B------:R-:W-:Y:S01]  /*2800*/  IMAD.MOV.U32 R21, RZ, RZ, R16 ;  /* 0x000000ffff157224 */ /* 0x000fe200078e0010 */
[----:B------:R-:W-:Y:S01]  /*2810*/  ISETP.GE.AND P1, PT, R4, RZ, PT ;  /* 0x000000ff0400720c */ /* 0x000fe20003f26270 */
[----:B------:R-:W-:-:S04]  /*2820*/  IMAD.HI.U32 R17, R24, R6, RZ ;  /* 0x0000000618117227 */ /* 0x000fc800078e00ff */
[----:B------:R-:W-:Y:S01]  /*2830*/  @!P4 IMAD.MOV R21, RZ, RZ, -R21 ;  /* 0x000000ffff15c224 */ /* 0x000fe200078e0a15 */
[----:B------:R-:W-:Y:S01]  /*2840*/  ISETP.GT.U32.AND P4, PT, R22, R9, PT ;  /* 0x000000091600720c */ /* 0x000fe20003f84070 */
[--C-:B------:R-:W-:Y:S01]  /*2850*/  @!P0 IMAD.IADD R10, R10, 0x1, -R22.reuse ;  /* 0x000000010a0a8824 */ /* 0x100fe200078e0a16 */
[----:B------:R-:W-:Y:S01]  /*2860*/  ISETP.GE.AND P0, PT, R5, RZ, PT ;  /* 0x000000ff0500720c */ /* 0x000fe20003f06270 */
[----:B0-----:R-:W-:Y:S01]  /*2870*/  IMAD.HI.U32 R18, R24, R2, RZ ;  /* 0x0000000218127227 */ /* 0x001fe200078e00ff */
[----:B------:R-:W-:Y:S01]  /*2880*/  IADD3 R5, R3, 0x194, RZ ;  /* 0x0000019403057810 */ /* 0x000fe20007ffe0ff */
[----:B------:R-:W-:Y:S02]  /*2890*/  STL [R1+0x188], R21 ;  /* 0x0001881501007387 */ /* 0x000fe40000100800 */
[----:B------:R-:W-:Y:S01]  /*28a0*/  @!P2 IMAD.IADD R8, R8, 0x1, -R22 ;  /* 0x000000010808a824 */ /* 0x000fe200078e0a16 */
[----:B------:R-:W-:Y:S01]  /*28b0*/  ISETP.GT.U32.AND P2, PT, R22, R10, PT ;  /* 0x0000000a1600720c */ /* 0x000fe20003f44070 */
[----:B------:R-:W-:-:S02]  /*28c0*/  IMAD.MOV R18, RZ, RZ, -R18 ;  /* 0x000000ffff127224 */ /* 0x000fc400078e0a12 */
[----:B------:R-:W-:Y:S01]  /*28d0*/  IMAD.MOV.U32 R20, RZ, RZ, R15 ;  /* 0x000000ffff147224 */ /* 0x000fe200078e000f */
[----:B------:R-:W-:Y:S01]  /*28e0*/  IABS R15, R5 ;  /* 0x00000005000f7213 */ /* 0x000fe20000000000 */
[----:B------:R-:W-:Y:S01]  /*28f0*/  @!P6 IMAD.IADD R7, R7, 0x1, -R22 ;  /* 0x000000010707e824 */ /* 0x000fe200078e0a16 */
[C---:B------:R-:W-:Y:S01]  /*2900*/  ISETP.GT.U32.AND P6, PT, R22.reuse, R8, PT ;  /* 0x000000081600720c */ /* 0x040fe20003fc4070 */
[----:B------:R-:W-:Y:S02]  /*2910*/  IMAD.MOV R17, RZ, RZ, -R17 ;  /* 0x000000ffff117224 */ /* 0x000fe400078e0a11 */
[C---:B------:R-:W-:Y:S02]  /*2920*/  IMAD R2, R22.reuse, R18, R2 ;  /* 0x0000001216027224 */ /* 0x040fe400078e0202 */
[----:B------:R-:W-:Y:S01]  /*2930*/  @!P3 IMAD.MOV R20, RZ, RZ, -R20 ;  /* 0x000000ffff14b224 */ /* 0x000fe200078e0a14 */
[C---:B------:R-:W-:Y:S01]  /*2940*/  ISETP.GT.U32.AND P3, PT, R22.reuse, R7, PT ;  /* 0x000000071600720c */ /* 0x040fe20003f64070 */
[C---:B------:R-:W-:Y:S01]  /*2950*/  IMAD R4, R22.reuse, R17, R6 ;  /* 0x0000001116047224 */ /* 0x040fe200078e0206 */
[----:B------:R-:W-:Y:S01]  /*2960*/  IADD3 R6, R3, 0x198, RZ ;  /* 0x0000019803067810 */ /* 0x000fe20007ffe0ff */
[----:B------:R-:W-:Y:S01]  /*2970*/  @!P4 IMAD.IADD R9, R9, 0x1, -R22 ;  /* 0x000000010909c824 */ /* 0x000fe200078e0a16 */
[----:B------:R-:W-:Y:S01]  /*2980*/  ISETP.GT.U32.AND P4, PT, R22, R2, PT ;  /* 0x000000021600720c */ /* 0x000fe20003f84070 */
[----:B------:R-:W-:Y:S01]  /*2990*/  IMAD.MOV.U32 R16, RZ, RZ, R14 ;  /* 0x000000ffff107224 */ /* 0x000fe200078e000e */
[----:B------:R-:W-:Y:S01]  /*29a0*/  IABS R14, R6 ;  /* 0x00000006000e7213 */ /* 0x000fe20000000000 */
[----:B------:R-:W-:Y:S01]  /*29b0*/  @!P2 IMAD.IADD R10, R10, 0x1, -R22 ;  /* 0x000000010a0aa824 */ /* 0x000fe200078e0a16 */
[----:B------:R-:W-:Y:S01]  /*29c0*/  ISETP.GE.AND P2, PT, R0, RZ, PT ;  /* 0x000000ff0000720c */ /* 0x000fe20003f46270 */
[----:B------:R-:W-:Y:S01]  /*29d0*/  @!P5 IMAD.MOV R16, RZ, RZ, -R16 ;  /* 0x000000ffff10d224 */ /* 0x000fe200078e0a10 */
[----:B------:R-:W-:Y:S01]  /*29e0*/  ISETP.GT.U32.AND P5, PT, R22, R4, PT ;  /* 0x000000041600720c */ /* 0x000fe20003fa4070 */
[----:B------:R-:W-:Y:S01]  /*29f0*/  @!P6 IMAD.IADD R8, R8, 0x1, -R22 ;  /* 0x000000010808e824 */ /* 0x000fe200078e0a16 */
[----:B------:R-:W-:Y:S01]  /*2a00*/  ISETP.GE.AND P6, PT, R11, RZ, PT ;  /* 0x000000ff0b00720c */ /* 0x000fe20003fc6270 */
[----:B------:R-:W-:Y:S01]  /*2a10*/  IMAD.MOV.U32 R0, RZ, RZ, R15 ;  /* 0x000000ffff007224 */ /* 0x000fe200078e000f */
[----:B------:R-:W-:Y:S01]  /*2a20*/  STL [R1+0x184], R20 ;  /* 0x0001841401007387 */ /* 0x000fe20000100800 */
[----:B------:R-:W-:-:S03]  /*2a30*/  IMAD.HI.U32 R11, R24, R14, RZ ;  /* 0x0000000e180b7227 */ /* 0x000fc600078e00ff */
[----:B------:R0:W-:Y:S01]  /*2a40*/  STL [R1+0x180], R16 ;  /* 0x0001801001007387 */ /* 0x0001e20000100800 */
[----:B------:R-:W-:Y:S01]  /*2a50*/  @!P3 IMAD.IADD R7, R7, 0x1, -R22 ;  /* 0x000000010707b824 */ /* 0x000fe200078e0a16 */
[----:B------:R-:W-:Y:S01]  /*2a60*/  ISETP.GE.AND P3, PT, R12, RZ, PT ;  /* 0x000000ff0c00720c */ /* 0x000fe20003f66270 */
[----:B------:R-:W-:-:S04]  /*2a70*/  IMAD.HI.U32 R12, R24, R0, RZ ;  /* 0x00000000180c7227 */ /* 0x000fc800078e00ff */
[----:B------:R-:W-:Y:S02]  /*2a80*/  IMAD.MOV R11, RZ, RZ, -R11 ;  /* 0x000000ffff0b7224 */ /* 0x000fe400078e0a0b */
[----:B------:R-:W-:Y:S01]  /*2a90*/  @!P4 IMAD.IADD R2, R2, 0x1, -R22 ;  /* 0x000000010202c824 */ /* 0x000fe200078e0a16 */
[----:B------:R-:W-:Y:S01]  /*2aa0*/  ISETP.GE.AND P4, PT, R6, RZ, PT ;  /* 0x000000ff0600720c */ /* 0x000fe20003f86270 */
[----:B------:R-:W-:Y:S02]  /*2ab0*/  IMAD.MOV.U32 R17, RZ, RZ, R10 ;  /* 0x000000ffff117224 */ /* 0x000fe400078e000a */
[----:B------:R-:W-:Y:S02]  /*2ac0*/  IMAD.MOV R10, RZ, RZ, -R12 ;  /* 0x000000ffff0a7224 */ /* 0x000fe400078e0a0c */
[----:B------:R-:W-:Y:S02]  /*2ad0*/  IMAD R6, R22, R11, R14 ;  /* 0x0000000b16067224 */ /* 0x000fe400078e020e */
[----:B------:R-:W-:Y:S01]  /*2ae0*/  @!P5 IMAD.IADD R4, R4, 0x1, -R22 ;  /* 0x000000010404d824 */ /* 0x000fe200078e0a16 */
[----:B------:R-:W-:Y:S01]  /*2af0*/  ISETP.GE.AND P5, PT, R13, RZ, PT ;  /* 0x000000ff0d00720c */ /* 0x000fe20003fa6270 */
[----:B0-----:R-:W-:-:S02]  /*2b00*/  IMAD.MOV.U32 R16, RZ, RZ, R9 ;  /* 0x000000ffff107224 */ /* 0x001fc400078e0009 */
[C---:B------:R-:W-:Y:S01]  /*2b10*/  IMAD R0, R22.reuse, R10, R0 ;  /* 0x0000000a16007224 */ /* 0x040fe200078e0200 */
[C---:B------:R-:W-:Y:S01]  /*2b20*/  IADD3 R10, R3.reuse, 0x188, RZ ;  /* 0x00000188030a7810 */ /* 0x040fe20007ffe0ff */
[----:B------:R-:W-:Y:S01]  /*2b30*/  IMAD.MOV.U32 R9, RZ, RZ, R7 ;  /* 0x000000ffff097224 */ /* 0x000fe200078e0007 */
[----:B------:R-:W-:Y:S01]  /*2b40*/  IADD3 R7, R3, 0x18c, RZ ;  /* 0x0000018c03077810 */ /* 0x000fe20007ffe0ff */
[----:B------:R-:W-:Y:S01]  /*2b50*/  @!P2 IMAD.MOV R8, RZ, RZ, -R8 ;  /* 0x000000ffff08a224 */ /* 0x000fe200078e0a08 */
[C---:B------:R-:W-:Y:S01]  /*2b60*/  ISETP.GT.U32.AND P2, PT, R22.reuse, R6, PT ;  /* 0x000000061600720c */ /* 0x040fe20003f44070 */
[----:B------:R-:W-:Y:S01]  /*2b70*/  @!P0 IMAD.MOV R17, RZ, RZ, -R17 ;  /* 0x000000ffff118224 */ /* 0x000fe200078e0a11 */
[C---:B------:R-:W-:Y:S01]  /*2b80*/  ISETP.GT.U32.AND P0, PT, R22.reuse, R4, PT ;  /* 0x000000041600720c */ /* 0x040fe20003f04070 */
[----:B------:R-:W-:Y:S01]  /*2b90*/  @!P1 IMAD.MOV R16, RZ, RZ, -R16 ;  /* 0x000000ffff109224 */ /* 0x000fe200078e0a10 */
[C---:B------:R-:W-:Y:S01]  /*2ba0*/  ISETP.GT.U32.AND P1, PT, R22.reuse, R2, PT ;  /* 0x000000021600720c */ /* 0x040fe20003f24070 */
[----:B------:R-:W-:Y:S01]  /*2bb0*/  @!P6 IMAD.MOV R9, RZ, RZ, -R9 ;  /* 0x000000ffff09e224 */ /* 0x000fe200078e0a09 */
[----:B------:R-:W-:Y:S01]  /*2bc0*/  ISETP.GT.U32.AND P6, PT, R22, R0, PT ;  /* 0x000000001600720c */ /* 0x000fe20003fc4070 */
[----:B------:R-:W-:Y:S04]  /*2bd0*/  STL [R1+0x17c], R17 ;  /* 0x00017c1101007387 */ /* 0x000fe80000100800 */
[----:B------:R0:W-:Y:S02]  /*2be0*/  STL [R1+0x178], R16 ;  /* 0x0001781001007387 */ /* 0x0001e40000100800 */
[--C-:B------:R-:W-:Y:S01]  /*2bf0*/  @!P2 IMAD.IADD R6, R6, 0x1, -R22.reuse ;  /* 0x000000010606a824 */ /* 0x100fe200078e0a16 */
[----:B------:R-:W-:Y:S01]  /*2c00*/  ISETP.GE.AND P2, PT, R7, RZ, PT ;  /* 0x000000ff0700720c */ /* 0x000fe20003f46270 */
[----:B------:R1:W-:Y:S01]  /*2c10*/  STL [R1+0x174], R8 ;  /* 0x0001740801007387 */ /* 0x0003e20000100800 */
[--C-:B------:R-:W-:Y:S01]  /*2c20*/  @!P0 IMAD.IADD R4, R4, 0x1, -R22.reuse ;  /* 0x0000000104048824 */ /* 0x100fe200078e0a16 */
[----:B------:R-:W-:Y:S01]  /*2c30*/  ISETP.GE.AND P0, PT, R5, RZ, PT ;  /* 0x000000ff0500720c */ /* 0x000fe20003f06270 */
[--C-:B------:R-:W-:Y:S01]  /*2c40*/  @!P1 IMAD.IADD R2, R2, 0x1, -R22.reuse ;  /* 0x0000000102029824 */ /* 0x100fe200078e0a16 */
[----:B------:R-:W-:Y:S01]  /*2c50*/  IABS R5, R7 ;  /* 0x0000000700057213 */ /* 0x000fe20000000000 */
[----:B------:R-:W-:Y:S01]  /*2c60*/  @!P6 IMAD.IADD R0, R0, 0x1, -R22 ;  /* 0x000000010000e824 */ /* 0x000fe200078e0a16 */
[----:B------:R-:W-:Y:S01]  /*2c70*/  ISETP.GT.U32.AND P6, PT, R22, R6, PT ;  /* 0x000000061600720c */ /* 0x000fe20003fc4070 */
[----:B------:R2:W-:Y:S01]  /*2c80*/  STL [R1+0x170], R9 ;  /* 0x0001700901007387 */ /* 0x0005e20000100800 */
[----:B0-----:R-:W-:-:S02]  /*2c90*/  IADD3 R16, R3, 0x178, RZ ;  /* 0x0000017803107810 */ /* 0x001fc40007ffe0ff */
[----:B-1----:R-:W-:-:S04]  /*2ca0*/  IADD3 R8, R3, 0x190, RZ ;  /* 0x0000019003087810 */ /* 0x002fc80007ffe0ff */
[----:B------:R-:W-:Y:S02]  /*2cb0*/  IABS R11, R8 ;  /* 0x00000008000b7213 */ /* 0x000fe40000000000 */
[----:B------:R-:W-:Y:S01]  /*2cc0*/  ISETP.GE.AND P1, PT, R8, RZ, PT ;  /* 0x000000ff0800720c */ /* 0x000fe20003f26270 */
[----:B------:R-:W-:Y:S02]  /*2cd0*/  IMAD.MOV.U32 R8, RZ, RZ, R2 ;  /* 0x000000ffff087224 */ /* 0x000fe400078e0002 */
[----:B------:R-:W-:-:S04]  /*2ce0*/  IMAD.HI.U32 R7, R24, R11, RZ ;  /* 0x0000000b18077227 */ /* 0x000fc800078e00ff */
[----:B------:R-:W-:Y:S01]  /*2cf0*/  IMAD.MOV R2, RZ, RZ, -R7 ;  /* 0x000000ffff027224 */ /* 0x000fe200078e0a07 */
[C---:B------:R-:W-:Y:S01]  /*2d00*/  IADD3 R7, R3.reuse, 0x184, RZ ;  /* 0x0000018403077810 */ /* 0x040fe20007ffe0ff */
[----:B--2---:R-:W-:Y:S02]  /*2d10*/  IMAD.MOV.U32 R9, RZ, RZ, R4 ;  /* 0x000000ffff097224 */ /* 0x004fe400078e0004 */
[----:B------:R-:W-:Y:S01]  /*2d20*/  IMAD R11, R22, R2, R11 ;  /* 0x00000002160b7224 */ /* 0x000fe200078e020b */
[----:B------:R-:W-:Y:S01]  /*2d30*/  IADD3 R2, R3, 0x17c, RZ ;  /* 0x0000017c03027810 */ /* 0x000fe20007ffe0ff */
[----:B------:R-:W-:-:S04]  /*2d40*/  IMAD.HI.U32 R4, R24, R5, RZ ;  /* 0x0000000518047227 */ /* 0x000fc800078e00ff */
[----:B------:R-:W-:Y:S01]  /*2d50*/  @!P6 IMAD.IADD R6, R6, 0x1, -R22 ;  /* 0x000000010606e824 */ /* 0x000fe200078e0a16 */
[C---:B------:R-:W-:Y:S01]  /*2d60*/  ISETP.GT.U32.AND P6, PT, R22.reuse, R11, PT ;  /* 0x0000000b1600720c */ /* 0x040fe20003fc4070 */
[----:B------:R-:W-:Y:S01]  /*2d70*/  @!P3 IMAD.MOV R9, RZ, RZ, -R9 ;  /* 0x000000ffff09b224 */ /* 0x000fe200078e0a09 */
[C---:B------:R-:W-:Y:S01]  /*2d80*/  ISETP.GT.U32.AND P3, PT, R22.reuse, R0, PT ;  /* 0x000000001600720c */ /* 0x040fe20003f64070 */
[----:B------:R-:W-:Y:S02]  /*2d90*/  IMAD.MOV R4, RZ, RZ, -R4 ;  /* 0x000000ffff047224 */ /* 0x000fe400078e0a04 */
[----:B------:R-:W-:Y:S01]  /*2da0*/  IMAD.MOV.U32 R12, RZ, RZ, R6 ;  /* 0x000000ffff0c7224 */ /* 0x000fe200078e0006 */
[----:B------:R0:W-:Y:S01]  /*2db0*/  STL [R1+0x16c], R9 ;  /* 0x00016c0901007387 */ /* 0x0001e20000100800 */
[----:B------:R-:W-:Y:S02]  /*2dc0*/  IMAD R4, R22, R4, R5 ;  /* 0x0000000416047224 */ /* 0x000fe400078e0205 */
[----:B------:R-:W-:-:S02]  /*2dd0*/  @!P4 IMAD.MOV R12, RZ, RZ, -R12 ;  /* 0x000000ffff0cc224 */ /* 0x000fc400078e0a0c */
[----:B------:R-:W-:Y:S01]  /*2de0*/  @!P5 IMAD.MOV R8, RZ, RZ, -R8 ;  /* 0x000000ffff08d224 */ /* 0x000fe200078e0a08 */
[----:B------:R-:W-:Y:S01]  /*2df0*/  ISETP.GT.U32.AND P4, PT, R22, R4, PT ;  /* 0x000000041600720c */ /* 0x000fe20003f84070 */
[--C-:B------:R-:W-:Y:S01]  /*2e00*/  @!P6 IMAD.IADD R11, R11, 0x1, -R22.reuse ;  /* 0x000000010b0be824 */ /* 0x100fe200078e0a16 */
[----:B------:R-:W-:Y:S01]  /*2e10*/  ISETP.GE.AND P5, PT, R10, RZ, PT ;  /* 0x000000ff0a00720c */ /* 0x000fe20003fa6270 */
[----:B------:R-:W-:Y:S01]  /*2e20*/  @!P3 IMAD.IADD R0, R0, 0x1, -R22 ;  /* 0x000000010000b824 */ /* 0x000fe200078e0a16 */
[----:B------:R-:W-:Y:S01]  /*2e30*/  IABS R10, R10 ;  /* 0x0000000a000a7213 */ /* 0x000fe20000000000 */
[----:B------:R1:W-:Y:S01]  /*2e40*/  STL [R1+0x168], R8 ;  /* 0x0001680801007387 */ /* 0x0003e20000100800 */
[----:B------:R-:W-:Y:S02]  /*2e50*/  ISETP.GT.U32.AND P6, PT, R22, R11, PT ;  /* 0x0000000b1600720c */ /* 0x000fe40003fc4070 */
[----:B0-----:R-:W-:Y:S01]  /*2e60*/  IADD3 R9, R3, 0x180, RZ ;  /* 0x0000018003097810 */ /* 0x001fe20007ffe0ff */
[----:B------:R-:W-:Y:S01]  /*2e70*/  IMAD.HI.U32 R5, R24, R10, RZ ;  /* 0x0000000a18057227 */ /* 0x000fe200078e00ff */
[----:B------:R-:W-:Y:S01]  /*2e80*/  STL [R1+0x164], R12 ;  /* 0x0001640c01007387 */ /* 0x000fe20000100800 */
[----:B------:R-:W-:-:S02]  /*2e90*/  ISETP.GE.AND P3, PT, R7, RZ, PT ;  /* 0x000000ff0700720c */ /* 0x000fc40003f66270 */
[----:B------:R-:W-:Y:S01]  /*2ea0*/  IMAD.MOV R5, RZ, RZ, -R5 ;  /* 0x000000ffff057224 */ /* 0x000fe200078e0a05 */
[----:B------:R-:W-:Y:S01]  /*2eb0*/  IABS R7, R7 ;  /* 0x0000000700077213 */ /* 0x000fe20000000000 */
[----:B-1----:R-:W-:Y:S02]  /*2ec0*/  IMAD.MOV.U32 R8, RZ, RZ, R0 ;  /* 0x000000ffff087224 */ /* 0x002fe400078e0000 */
[----:B------:R-:W-:Y:S02]  /*2ed0*/  @!P4 IMAD.IADD R4, R4, 0x1, -R22 ;  /* 0x000000010404c824 */ /* 0x000fe400078e0a16 */
[----:B------:R-:W-:Y:S01]  /*2ee0*/  @!P0 IMAD.MOV R8, RZ, RZ, -R8 ;  /* 0x000000ffff088224 */ /* 0x000fe200078e0a08 */
[----:B------:R-:W-:Y:S01]  /*2ef0*/  ISETP.GE.AND P0, PT, R9, RZ, PT ;  /* 0x000000ff0900720c */ /* 0x000fe20003f06270 */
[C---:B------:R-:W-:Y:S01]  /*2f00*/  IMAD R10, R22.reuse, R5, R10 ;  /* 0x00000005160a7224 */ /* 0x040fe200078e020a */
[----:B------:R-:W-:Y:S01]  /*2f10*/  IABS R9, R9 ;  /* 0x0000000900097213 */ /* 0x000fe20000000000 */
[----:B------:R-:W-:Y:S01]  /*2f20*/  @!P6 IMAD.IADD R11, R11, 0x1, -R22 ;  /* 0x000000010b0be824 */ /* 0x000fe200078e0a16 */
[----:B------:R0:W-:Y:S01]  /*2f30*/  STL [R1+0x160], R8 ;  /* 0x0001600801007387 */ /* 0x0001e20000100800 */
[----:B------:R-:W-:Y:S01]  /*2f40*/  ISETP.GT.U32.AND P4, PT, R22, R4, PT ;  /* 0x000000041600720c */ /* 0x000fe20003f84070 */
[----:B------:R-:W-:Y:S01]  /*2f50*/  IMAD.HI.U32 R0, R24, R7, RZ ;  /* 0x0000000718007227 */ /* 0x000fe200078e00ff */
[----:B------:R-:W-:-:S03]  /*2f60*/  ISETP.GT.U32.AND P6, PT, R22, R10, PT ;  /* 0x0000000a1600720c */ /* 0x000fc60003fc4070 */
[----:B------:R-:W-:Y:S01]  /*2f70*/  IMAD.HI.U32 R5, R24, R9, RZ ;  /* 0x0000000918057227 */ /* 0x000fe200078e00ff */
[----:B0-----:R-:W-:-:S03]  /*2f80*/  IABS R8, R2 ;  /* 0x0000000200087213 */ /* 0x001fc60000000000 */
[----:B------:R-:W-:Y:S02]  /*2f90*/  IMAD.MOV R5, RZ, RZ, -R5 ;  /* 0x000000ffff057224 */ /* 0x000fe400078e0a05 */
[----:B------:R-:W-:Y:S02]  /*2fa0*/  IMAD.MOV R0, RZ, RZ, -R0 ;  /* 0x000000ffff007224 */ /* 0x000fe400078e0a00 */
[----:B------:R-:W-:-:S04]  /*2fb0*/  IMAD.HI.U32 R6, R24, R8, RZ ;  /* 0x0000000818067227 */ /* 0x000fc800078e00ff */
[----:B------:R-:W-:Y:S02]  /*2fc0*/  IMAD.MOV R6, RZ, RZ, -R6 ;  /* 0x000000ffff067224 */ /* 0x000fe400078e0a06 */
[C---:B------:R-:W-:Y:S02]  /*2fd0*/  IMAD R9, R22.reuse, R5, R9 ;  /* 0x0000000516097224 */ /* 0x040fe400078e0209 */
[C---:B------:R-:W-:Y:S01]  /*2fe0*/  IMAD R7, R22.reuse, R0, R7 ;  /* 0x0000000016077224 */ /* 0x040fe200078e0207 */
[----:B------:R-:W-:Y:S01]  /*2ff0*/  IABS R0, R16 ;  /* 0x0000001000007213 */ /* 0x000fe20000000000 */
[----:B------:R-:W-:Y:S02]  /*3000*/  IMAD.MOV.U32 R12, RZ, RZ, R11 ;  /* 0x000000ffff0c7224 */ /* 0x000fe400078e000b */
[----:B------:R-:W-:Y:S01]  /*3010*/  IMAD R8, R22, R6, R8 ;  /* 0x0000000616087224 */ /* 0x000fe200078e0208 */
[----:B------:R-:W-:Y:S01]  /*3020*/  IADD3 R6, R3, 0x170, RZ ;  /* 0x0000017003067810 */ /* 0x000fe20007ffe0ff */
[----:B------:R-:W-:Y:S01]  /*3030*/  @!P4 IMAD.IADD R4, R4, 0x1, -R22 ;  /* 0x000000010404c824 */ /* 0x000fe200078e0a16 */
[C---:B------:R-:W-:Y:S01]  /*3040*/  ISETP.GT.U32.AND P4, PT, R22.reuse, R9, PT ;  /* 0x000000091600720c */ /* 0x040fe20003f84070 */
[----:B------:R-:W-:Y:S01]  /*3050*/  @!P1 IMAD.MOV R12, RZ, RZ, -R12 ;  /* 0x000000ffff0c9224 */ /* 0x000fe200078e0a0c */
[----:B------:R-:W-:Y:S01]  /*3060*/  ISETP.GT.U32.AND P1, PT, R22, R7, PT ;  /* 0x000000071600720c */ /* 0x000fe20003f24070 */
[----:B------:R-:W-:Y:S01]  /*3070*/  @!P6 IMAD.IADD R10, R10, 0x1, -R22 ;  /* 0x000000010a0ae824 */ /* 0x000fe200078e0a16 */
[----:B------:R-:W-:Y:S01]  /*3080*/  ISETP.GT.U32.AND P6, PT, R22, R8, PT ;  /* 0x000000081600720c */ /* 0x000fe20003fc4070 */
[----:B------:R-:W-:Y:S01]  /*3090*/  IMAD.MOV.U32 R13, RZ, RZ, R4 ;  /* 0x000000ffff0d7224 */ /* 0x000fe200078e0004 */
[----:B------:R0:W-:Y:S01]  /*30a0*/  STL [R1+0x15c], R12 ;  /* 0x00015c0c01007387 */ /* 0x0001e20000100800 */
[----:B------:R-:W-:Y:S01]  /*30b0*/  IMAD.HI.U32 R5, R24, R0, RZ ;  /* 0x0000000018057227 */ /* 0x000fe200078e00ff */
[----:B------:R-:W-:-:S03]  /*30c0*/  IABS R15, R6 ;  /* 0x00000006000f7213 */ /* 0x000fc60000000000 */
[----:B------:R-:W-:Y:S02]  /*30d0*/  IMAD.MOV R5, RZ, RZ, -R5 ;  /* 0x000000ffff057224 */ /* 0x000fe400078e0a05 */
[--C-:B------:R-:W-:Y:S02]  /*30e0*/  @!P4 IMAD.IADD R9, R9, 0x1, -R22.reuse ;  /* 0x000000010909c824 */ /* 0x100fe400078e0a16 */
[--C-:B------:R-:W-:Y:S01]  /*30f0*/  @!P1 IMAD.IADD R7, R7, 0x1, -R22.reuse ;  /* 0x0000000107079824 */ /* 0x100fe200078e0a16 */
[----:B0-----:R-:W-:Y:S01]  /*3100*/  IADD3 R12, R3, 0x174, RZ ;  /* 0x00000174030c7810 */ /* 0x001fe20007ffe0ff */
[----:B------:R-:W-:Y:S01]  /*3110*/  @!P6 IMAD.IADD R8, R8, 0x1, -R22 ;  /* 0x000000010808e824 */ /* 0x000fe200078e0a16 */
[C---:B------:R-:W-:Y:S01]  /*3120*/  ISETP.GT.U32.AND P1, PT, R22.reuse, R10, PT ;  /* 0x0000000a1600720c */ /* 0x040fe20003f24070 */
[----:B------:R-:W-:Y:S01]  /*3130*/  @!P2 IMAD.MOV R13, RZ, RZ, -R13 ;  /* 0x000000ffff0da224 */ /* 0x000fe200078e0a0d */
[----:B------:R-:W-:Y:S01]  /*3140*/  IABS R11, R12 ;  /* 0x0000000c000b7213 */ /* 0x000fe20000000000 */
[C---:B------:R-:W-:Y:S01]  /*3150*/  IMAD R0, R22.reuse, R5, R0 ;  /* 0x0000000516007224 */ /* 0x040fe200078e0200 */
[----:B------:R-:W-:-:S02]  /*3160*/  ISETP.GT.U32.AND P6, PT, R22, R9, PT ;  /* 0x000000091600720c */ /* 0x000fc40003fc4070 */
[----:B------:R-:W-:Y:S01]  /*3170*/  ISETP.GT.U32.AND P4, PT, R22, R7, PT ;  /* 0x000000071600720c */ /* 0x000fe20003f84070 */
[----:B------:R-:W-:Y:S01]  /*3180*/  IMAD.HI.U32 R4, R24, R11, RZ ;  /* 0x0000000b18047227 */ /* 0x000fe200078e00ff */
[----:B------:R-:W-:Y:S01]  /*3190*/  ISETP.GT.U32.AND P2, PT, R22, R8, PT ;  /* 0x000000081600720c */ /* 0x000fe20003f44070 */
[----:B------:R0:W-:Y:S01]  /*31a0*/  STL [R1+0x158], R13 ;  /* 0x0001580d01007387 */ /* 0x0001e20000100800 */
[----:B------:R-:W-:Y:S01]  /*31b0*/  IADD3 R5, R3, 0x16c, RZ ;  /* 0x0000016c03057810 */ /* 0x000fe20007ffe0ff */
[----:B------:R-:W-:Y:S02]  /*31c0*/  IMAD.MOV R4, RZ, RZ, -R4 ;  /* 0x000000ffff047224 */ /* 0x000fe400078e0a04 */
[--C-:B------:R-:W-:Y:S01]  /*31d0*/  @!P1 IMAD.IADD R10, R10, 0x1, -R22.reuse ;  /* 0x000000010a0a9824 */ /* 0x100fe200078e0a16 */
[C---:B------:R-:W-:Y:S01]  /*31e0*/  ISETP.GT.U32.AND P1, PT, R22.reuse, R0, PT ;  /* 0x000000001600720c */ /* 0x040fe20003f24070 */
[----:B------:R-:W-:Y:S01]  /*31f0*/  IMAD R11, R22, R4, R11 ;  /* 0x00000004160b7224 */ /* 0x000fe200078e020b */
[----:B------:R-:W-:Y:S01]  /*3200*/  IABS R14, R5 ;  /* 0x00000005000e7213 */ /* 0x000fe20000000000 */
[----:B------:R-:W-:-:S02]  /*3210*/  @!P6 IMAD.IADD R9, R9, 0x1, -R22 ;  /* 0x000000010909e824 */ /* 0x000fc400078e0a16 */
[--C-:B------:R-:W-:Y:S01]  /*3220*/  @!P4 IMAD.IADD R7, R7, 0x1, -R22.reuse ;  /* 0x000000010707c824 */ /* 0x100fe200078e0a16 */
[----:B------:R-:W-:Y:S01]  /*3230*/  ISETP.GT.U32.AND P6, PT, R22, R11, PT ;  /* 0x0000000b1600720c */ /* 0x000fe20003fc4070 */
[--C-:B------:R-:W-:Y:S01]  /*3240*/  @!P2 IMAD.IADD R8, R8, 0x1, -R22.reuse ;  /* 0x000000010808a824 */ /* 0x100fe200078e0a16 */
[----:B------:R-:W-:Y:S01]  /*3250*/  ISETP.GE.AND P4, PT, R2, RZ, PT ;  /* 0x000000ff0200720c */ /* 0x000fe20003f86270 */
[----:B------:R-:W-:Y:S01]  /*3260*/  IMAD.HI.U32 R4, R24, R14, RZ ;  /* 0x0000000e18047227 */ /* 0x000fe200078e00ff */
[----:B------:R-:W-:Y:S02]  /*3270*/  IADD3 R2, R3, 0x168, RZ ;  /* 0x0000016803027810 */ /* 0x000fe40007ffe0ff */
[----:B------:R-:W-:Y:S01]  /*3280*/  ISETP.GE.AND P2, PT, R16, RZ, PT ;  /* 0x000000ff1000720c */ /* 0x000fe20003f46270 */
[----:B------:R-:W-:Y:S01]  /*3290*/  @!P1 IMAD.IADD R0, R0, 0x1, -R22 ;  /* 0x0000000100009824 */ /* 0x000fe200078e0a16 */
[----:B------:R-:W-:Y:S01]  /*32a0*/  IABS R16, R2 ;  /* 0x0000000200107213 */ /* 0x000fe20000000000 */
[----:B------:R-:W-:Y:S01]  /*32b0*/  IMAD.MOV.U32 R17, RZ, RZ, R7 ;  /* 0x000000ffff117224 */ /* 0x000fe200078e0007 */
[----:B------:R-:W-:Y:S01]  /*32c0*/  ISETP.GE.AND P1, PT, R12, RZ, PT ;  /* 0x000000ff0c00720c */ /* 0x000fe20003f26270 */
[----:B------:R-:W-:-:S02]  /*32d0*/  IMAD.MOV R4, RZ, RZ, -R4 ;  /* 0x000000ffff047224 */ /* 0x000fc400078e0a04 */
[----:B------:R-:W-:Y:S02]  /*32e0*/  @!P6 IMAD.IADD R11, R11, 0x1, -R22 ;  /* 0x000000010b0be824 */ /* 0x000fe400078e0a16 */
[----:B------:R-:W-:Y:S02]  /*32f0*/  IMAD.MOV.U32 R12, RZ, RZ, R16 ;  /* 0x000000ffff0c7224 */ /* 0x000fe400078e0010 */
[----:B------:R-:W-:Y:S02]  /*3300*/  IMAD.MOV.U32 R18, RZ, RZ, R10 ;  /* 0x000000ffff127224 */ /* 0x000fe400078e000a */
[----:B------:R-:W-:Y:S01]  /*3310*/  @!P3 IMAD.MOV R17, RZ, RZ, -R17 ;  /* 0x000000ffff11b224 */ /* 0x000fe200078e0a11 */
[----:B------:R-:W-:Y:S01]  /*3320*/  ISETP.GT.U32.AND P3, PT, R22, R11, PT ;  /* 0x0000000b1600720c */ /* 0x000fe20003f64070 */
[----:B------:R-:W-:-:S04]  /*3330*/  IMAD.HI.U32 R10, R24, R12, RZ ;  /* 0x0000000c180a7227 */ /* 0x000fc800078e00ff */
[C---:B------:R-:W-:Y:S01]  /*3340*/  IMAD R14, R22.reuse, R4, R14 ;  /* 0x00000004160e7224 */ /* 0x040fe200078e020e */
[----:B------:R-:W-:Y:S01]  /*3350*/  IADD3 R4, R3, 0x164, RZ ;  /* 0x0000016403047810 */ /* 0x000fe20007ffe0ff */
[----:B------:R-:W-:Y:S01]  /*3360*/  @!P5 IMAD.MOV R18, RZ, RZ, -R18 ;  /* 0x000000ffff12d224 */ /* 0x000fe200078e0a12 */
[----:B------:R-:W-:Y:S01]  /*3370*/  ISETP.GT.U32.AND P5, PT, R22, R0, PT ;  /* 0x000000001600720c */ /* 0x000fe20003fa4070 */
[----:B------:R-:W-:Y:S01]  /*3380*/  IMAD.MOV R7, RZ, RZ, -R10 ;  /* 0x000000ffff077224 */ /* 0x000fe200078e0a0a */
[----:B------:R-:W-:Y:S01]  /*3390*/  IABS R10, R4 ;  /* 0x00000004000a7213 */ /* 0x000fe20000000000 */
[----:B0-----:R-:W-:Y:S01]  /*33a0*/  IMAD.HI.U32 R13, R24, R15, RZ ;  /* 0x0000000f180d7227 */ /* 0x001fe200078e00ff */
[----:B------:R0:W-:Y:S03]  /*33b0*/  STL [R1+0x154], R18 ;  /* 0x0001541201007387 */ /* 0x0001e60000100800 */
[----:B------:R-:W-:Y:S01]  /*33c0*/  @!P4 IMAD.MOV R8, RZ, RZ, -R8 ;  /* 0x000000ffff08c224 */ /* 0x000fe200078e0a08 */
[C---:B------:R-:W-:Y:S01]  /*33d0*/  ISETP.GT.U32.AND P4, PT, R22.reuse, R14, PT ;  /* 0x0000000e1600720c */ /* 0x040fe20003f84070 */
[----:B------:R-:W-:Y:S01]  /*33e0*/  IMAD R12, R22, R7, R12 ;  /* 0x00000007160c7224 */ /* 0x000fe200078e020c */
[----:B------:R-:W-:Y:S01]  /*33f0*/  STL [R1+0x150], R17 ;  /* 0x0001501101007387 */ /* 0x000fe20000100800 */
[----:B------:R-:W-:-:S02]  /*3400*/  IMAD.MOV R13, RZ, RZ, -R13 ;  /* 0x000000ffff0d7224 */ /* 0x000fc400078e0a0d */
[--C-:B------:R-:W-:Y:S01]  /*3410*/  @!P3 IMAD.IADD R11, R11, 0x1, -R22.reuse ;  /* 0x000000010b0bb824 */ /* 0x100fe200078e0a16 */
[C---:B------:R-:W-:Y:S01]  /*3420*/  ISETP.GT.U32.AND P3, PT, R22.reuse, R12, PT ;  /* 0x0000000c1600720c */ /* 0x040fe20003f64070 */
[----:B------:R-:W-:Y:S02]  /*3430*/  IMAD R15, R22, R13, R15 ;  /* 0x0000000d160f7224 */ /* 0x000fe400078e020f */
[----:B------:R-:W-:Y:S01]  /*3440*/  @!P0 IMAD.MOV R9, RZ, RZ, -R9 ;  /* 0x000000ffff098224 */ /* 0x000fe200078e0a09 */
[----:B------:R-:W-:Y:S01]  /*3450*/  ISETP.GE.AND P0, PT, R6, RZ, PT ;  /* 0x000000ff0600720c */ /* 0x000fe20003f06270 */
[--C-:B------:R-:W-:Y:S01]  /*3460*/  @!P5 IMAD.IADD R0, R0, 0x1, -R22.reuse ;  /* 0x000000010000d824 */ /* 0x100fe200078e0a16 */
[----:B------:R-:W-:Y:S01]  /*3470*/  ISETP.GT.U32.AND P6, PT, R22, R15, PT ;  /* 0x0000000f1600720c */ /* 0x000fe20003fc4070 */
[--C-:B------:R-:W-:Y:S01]  /*3480*/  @!P4 IMAD.IADD R14, R14, 0x1, -R22.reuse ;  /* 0x000000010e0ec824 */ /* 0x100fe200078e0a16 */
[----:B------:R-:W-:Y:S01]  /*3490*/  STL [R1+0x14c], R9 ;  /* 0x00014c0901007387 */ /* 0x000fe20000100800 */
[----:B------:R-:W-:Y:S01]  /*34a0*/  ISETP.GE.AND P5, PT, R5, RZ, PT ;  /* 0x000000ff0500720c */ /* 0x000fe20003fa6270 */
[----:B0-----:R-:W-:Y:S01]  /*34b0*/  IMAD.MOV.U32 R18, RZ, RZ, R11 ;  /* 0x000000ffff127224 */ /* 0x001fe200078e000b */
[C---:B------:R-:W-:Y:S01]  /*34c0*/  IADD3 R5, R3.reuse, 0x160, RZ ;  /* 0x0000016003057810 */ /* 0x040fe20007ffe0ff */
[----:B------:R0:W-:Y:S01]  /*34d0*/  STL [R1+0x148], R8 ;  /* 0x0001480801007387 */ /* 0x0001e20000100800 */
[----:B------:R-:W-:Y:S01]  /*34e0*/  @!P3 IMAD.IADD R12, R12, 0x1, -R22 ;  /* 0x000000010c0cb824 */ /* 0x000fe200078e0a16 */
[----:B------:R-:W-:Y:S01]  /*34f0*/  IADD3 R6, R3, 0x15c, RZ ;  /* 0x0000015c03067810 */ /* 0x000fe20007ffe0ff */
[----:B------:R-:W-:Y:S01]  /*3500*/  @!P1 IMAD.MOV R18, RZ, RZ, -R18 ;  /* 0x000000ffff129224 */ /* 0x000fe200078e0a12 */
[----:B------:R-:W-:-:S02]  /*3510*/  IABS R7, R5 ;  /* 0x0000000500077213 */ /* 0x000fc40000000000 */
[----:B------:R-:W-:Y:S01]  /*3520*/  ISETP.GT.U32.AND P3, PT, R22, R12, PT ;  /* 0x0000000c1600720c */ /* 0x000fe20003f64070 */
[----:B------:R-:W-:Y:S01]  /*3530*/  @!P6 IMAD.IADD R15, R15, 0x1, -R22 ;  /* 0x000000010f0fe824 */ /* 0x000fe200078e0a16 */
[----:B------:R-:W-:Y:S01]  /*3540*/  ISETP.GE.AND P6, PT, R2, RZ, PT ;  /* 0x000000ff0200720c */ /* 0x000fe20003fc6270 */
[----:B------:R-:W-:Y:S01]  /*3550*/  IMAD.HI.U32 R2, R24, R10, RZ ;  /* 0x0000000a18027227 */ /* 0x000fe200078e00ff */
[----:B------:R-:W-:Y:S02]  /*3560*/  IABS R13, R6 ;  /* 0x00000006000d7213 */ /* 0x000fe40000000000 */
[C---:B------:R-:W-:Y:S01]  /*3570*/  ISETP.GT.U32.AND P4, PT, R22.reuse, R15, PT ;  /* 0x0000000f1600720c */ /* 0x040fe20003f84070 */
[----:B0-----:R-:W-:Y:S01]  /*3580*/  IMAD.MOV.U32 R8, RZ, RZ, R0 ;  /* 0x000000ffff087224 */ /* 0x001fe200078e0000 */
[----:B------:R-:W-:Y:S01]  /*3590*/  IADD3 R0, R3, 0x158, RZ ;  /* 0x0000015803007810 */ /* 0x000fe20007ffe0ff */
[----:B------:R-:W-:Y:S02]  /*35a0*/  IMAD.MOV R2, RZ, RZ, -R2 ;  /* 0x000000ffff027224 */ /* 0x000fe400078e0a02 */
[----:B------:R-:W-:Y:S01]  /*35b0*/  @!P2 IMAD.MOV R8, RZ, RZ, -R8 ;  /* 0x000000ffff08a224 */ /* 0x000fe200078e0a08 */
[----:B------:R-:W-:Y:S01]  /*35c0*/  ISETP.GT.U32.AND P2, PT, R22, R14, PT ;  /* 0x0000000e1600720c */ /* 0x000fe20003f44070 */
[----:B------:R-:W-:-:S02]  /*35d0*/  @!P3 IMAD.IADD R12, R12, 0x1, -R22 ;  /* 0x000000010c0cb824 */ /* 0x000fc400078e0a16 */
[----:B------:R-:W-:Y:S01]  /*35e0*/  IMAD R10, R22, R2, R10 ;  /* 0x00000002160a7224 */ /* 0x000fe200078e020a */
[----:B------:R0:W-:Y:S01]  /*35f0*/  STL [R1+0x144], R8 ;  /* 0x0001440801007387 */ /* 0x0001e20000100800 */
[----:B------:R-:W-:Y:S01]  /*3600*/  IABS R2, R0 ;  /* 0x0000000000027213 */ /* 0x000fe20000000000 */
[----:B------:R-:W-:Y:S02]  /*3610*/  IMAD.HI.U32 R16, R24, R13, RZ ;  /* 0x0000000d18107227 */ /* 0x000fe400078e00ff */
[----:B------:R-:W-:Y:S02]  /*3620*/  STL [R1+0x140], R18 ;  /* 0x0001401201007387 */ /* 0x000fe40000100800 */
[----:B------:R-:W-:Y:S01]  /*3630*/  @!P4 IMAD.IADD R15, R15, 0x1, -R22 ;  /* 0x000000010f0fc824 */ /* 0x000fe200078e0a16 */
[----:B------:R-:W-:Y:S01]  /*3640*/  ISETP.GT.U32.AND P4, PT, R22, R10, PT ;  /* 0x0000000a1600720c */ /* 0x000fe20003f84070 */
[----:B------:R-:W-:Y:S02]  /*3650*/  IMAD.MOV R16, RZ, RZ, -R16 ;  /* 0x000000ffff107224 */ /* 0x000fe400078e0a10 */
[----:B0-----:R-:W-:-:S04]  /*3660*/  IMAD.HI.U32 R8, R24, R7, RZ ;  /* 0x0000000718087227 */ /* 0x001fc800078e00ff */
[----:B------:R-:W-:Y:S02]  /*3670*/  IMAD.MOV R8, RZ, RZ, -R8 ;  /* 0x000000ffff087224 */ /* 0x000fe400078e0a08 */
[--C-:B------:R-:W-:Y:S01]  /*3680*/  @!P2 IMAD.IADD R14, R14, 0x1, -R22.reuse ;  /* 0x000000010e0ea824 */ /* 0x100fe200078e0a16 */
[----:B------:R-:W-:Y:S01]  /*3690*/  ISETP.GE.AND P2, PT, R4, RZ, PT ;  /* 0x000000ff0400720c */ /* 0x000fe20003f46270 */
[----:B------:R-:W-:Y:S01]  /*36a0*/  IMAD R4, R22, R8, R7 ;  /* 0x0000000816047224 */ /* 0x000fe200078e0207 */
[----:B------:R-:W-:Y:S01]  /*36b0*/  IADD3 R8, R3, 0x154, RZ ;  /* 0x0000015403087810 */ /* 0x000fe20007ffe0ff */
[----:B------:R-:W-:Y:S01]  /*36c0*/  @!P4 IMAD.IADD R10, R10, 0x1, -R22 ;  /* 0x000000010a0ac824 */ /* 0x000fe200078e0a16 */
[----:B------:R-:W-:Y:S01]  /*36d0*/  ISETP.GE.AND P4, PT, R5, RZ, PT ;  /* 0x000000ff0500720c */ /* 0x000fe20003f86270 */
[----:B------:R-:W-:Y:S01]  /*36e0*/  IMAD.HI.U32 R7, R24, R2, RZ ;  /* 0x0000000218077227 */ /* 0x000fe200078e00ff */
[C---:B------:R-:W-:Y:S02]  /*36f0*/  ISETP.GT.U32.AND P3, PT, R22.reuse, R4, PT ;  /* 0x000000041600720c */ /* 0x040fe40003f64070 */
[----:B------:R-:W-:Y:S01]  /*3700*/  IABS R9, R8 ;  /* 0x0000000800097213 */ /* 0x000fe20000000000 */
[----:B------:R-:W-:Y:S01]  /*3710*/  IMAD.MOV R7, RZ, RZ, -R7 ;  /* 0x000000ffff077224 */ /* 0x000fe200078e0a07 */
[----:B------:R-:W-:Y:S01]  /*3720*/  IADD3 R5, R3, 0x150, RZ ;  /* 0x0000015003057810 */ /* 0x000fe20007ffe0ff */
[----:B------:R-:W-:-:S02]  /*3730*/  IMAD R13, R22, R16, R13 ;  /* 0x00000010160d7224 */ /* 0x000fc400078e020d */
[----:B------:R-:W-:-:S04]  /*3740*/  IMAD.HI.U32 R11, R24, R9, RZ ;  /* 0x00000009180b7227 */ /* 0x000fc800078e00ff */
[----:B------:R-:W-:Y:S02]  /*3750*/  IMAD.MOV R11, RZ, RZ, -R11 ;  /* 0x000000ffff0b7224 */ /* 0x000fe400078e0a0b */
[----:B------:R-:W-:Y:S01]  /*3760*/  @!P3 IMAD.IADD R4, R4, 0x1, -R22 ;  /* 0x000000010404b824 */ /* 0x000fe200078e0a16 */
[C---:B------:R-:W-:Y:S01]  /*3770*/  ISETP.GT.U32.AND P3, PT, R22.reuse, R10, PT ;  /* 0x0000000a1600720c */ /* 0x040fe20003f64070 */
[----:B------:R-:W-:Y:S02]  /*3780*/  IMAD.MOV.U32 R17, RZ, RZ, R15 ;  /* 0x000000ffff117224 */ /* 0x000fe400078e000f */
[C---:B------:R-:W-:Y:S01]  /*3790*/  IMAD R9, R22.reuse, R11, R9 ;  /* 0x0000000b16097224 */ /* 0x040fe200078e0209 */
[C---:B------:R-:W-:Y:S01]  /*37a0*/  ISETP.GT.U32.AND P1, PT, R22.reuse, R4, PT ;  /* 0x000000041600720c */ /* 0x040fe20003f24070 */
[C---:B------:R-:W-:Y:S01]  /*37b0*/  IMAD R2, R22.reuse, R7, R2 ;  /* 0x0000000716027224 */ /* 0x040fe200078e0202 */
[----:B------:R-:W-:Y:S01]  /*37c0*/  IABS R7, R5 ;  /* 0x0000000500077213 */ /* 0x000fe20000000000 */
[----:B------:R-:W-:Y:S01]  /*37d0*/  @!P0 IMAD.MOV R17, RZ, RZ, -R17 ;  /* 0x000000ffff118224 */ /* 0x000fe200078e0a11 */
[----:B------:R-:W-:Y:S01]  /*37e0*/  ISETP.GT.U32.AND P0, PT, R22, R13, PT ;  /* 0x0000000d1600720c */ /* 0x000fe20003f04070 */
[----:B------:R-:W-:Y:S01]  /*37f0*/  @!P5 IMAD.MOV R14, RZ, RZ, -R14 ;  /* 0x000000ffff0ed224 */ /* 0x000fe200078e0a0e */
[----:B------:R-:W-:Y:S01]  /*3800*/  ISETP.GE.AND P5, PT, R6, RZ, PT ;  /* 0x000000ff0600720c */ /* 0x000fe20003fa6270 */
[----:B------:R-:W-:Y:S01]  /*3810*/  @!P6 IMAD.MOV R12, RZ, RZ, -R12 ;  /* 0x000000ffff0ce224 */ /* 0x000fe200078e0a0c */
[----:B------:R-:W-:Y:S01]  /*3820*/  ISETP.GT.U32.AND P6, PT, R22, R2, PT ;  /* 0x000000021600720c */ /* 0x000fe20003fc4070 */
[--C-:B------:R-:W-:Y:S01]  /*3830*/  @!P3 IMAD.IADD R10, R10, 0x1, -R22.reuse ;  /* 0x000000010a0ab824 */ /* 0x100fe200078e0a16 */
[----:B------:R0:W-:Y:S01]  /*3840*/  STL [R1+0x13c], R17 ;  /* 0x00013c1101007387 */ /* 0x0001e20000100800 */
[----:B------:R-:W-:Y:S01]  /*3850*/  ISETP.GE.AND P3, PT, R0, RZ, PT ;  /* 0x000000ff0000720c */ /* 0x000fe20003f66270 */
[----:B------:R-:W-:Y:S01]  /*3860*/  IMAD.HI.U32 R6, R24, R7, RZ ;  /* 0x0000000718067227 */ /* 0x000fe200078e00ff */
[----:B------:R-:W-:Y:S01]  /*3870*/  IADD3 R0, R3, 0x14c, RZ ;  /* 0x0000014c03007810 */ /* 0x000fe20007ffe0ff */
[----:B------:R-:W-:Y:S02]  /*3880*/  STL [R1+0x138], R14 ;  /* 0x0001380e01007387 */ /* 0x000fe40000100800 */
[--C-:B------:R-:W-:Y:S01]  /*3890*/  @!P1 IMAD.IADD R4, R4, 0x1, -R22.reuse ;  /* 0x0000000104049824 */ /* 0x100fe200078e0a16 */
[----:B------:R-:W-:Y:S01]  /*38a0*/  ISETP.GT.U32.AND P1, PT, R22, R9, PT ;  /* 0x000000091600720c */ /* 0x000fe20003f24070 */
[----:B------:R1:W-:Y:S01]  /*38b0*/  STL [R1+0x134], R12 ;  /* 0x0001340c01007387 */ /* 0x0003e20000100800 */
[--C-:B------:R-:W-:Y:S01]  /*38c0*/  @!P0 IMAD.IADD R13, R13, 0x1, -R22.reuse ;  /* 0x000000010d0d8824 */ /* 0x100fe200078e0a16 */
[----:B------:R-:W-:Y:S01]  /*38d0*/  IABS R11, R0 ;  /* 0x00000000000b7213 */ /* 0x000fe20000000000 */
[----:B------:R-:W-:Y:S01]  /*38e0*/  @!P6 IMAD.IADD R2, R2, 0x1, -R22 ;  /* 0x000000010202e824 */ /* 0x000fe200078e0a16 */
[----:B------:R-:W-:Y:S01]  /*38f0*/  ISETP.GE.AND P0, PT, R8, RZ, PT ;  /* 0x000000ff0800720c */ /* 0x000fe20003f06270 */
[----:B------:R-:W-:Y:S01]  /*3900*/  IMAD.MOV R6, RZ, RZ, -R6 ;  /* 0x000000ffff067224 */ /* 0x000fe200078e0a06 */
[----:B------:R-:W-:-:S02]  /*3910*/  ISETP.GT.U32.AND P6, PT, R22, R13, PT ;  /* 0x0000000d1600720c */ /* 0x000fc40003fc4070 */
[C---:B------:R-:W-:Y:S01]  /*3920*/  IADD3 R8, R3.reuse, 0x148, RZ ;  /* 0x0000014803087810 */ /* 0x040fe20007ffe0ff */
[C---:B------:R-:W-:Y:S01]  /*3930*/  IMAD R7, R22.reuse, R6, R7 ;  /* 0x0000000616077224 */ /* 0x040fe200078e0207 */
[----:B0-----:R-:W-:Y:S01]  /*3940*/  IADD3 R17, R3, 0x100, RZ ;  /* 0x0000010003117810 */ /* 0x001fe20007ffe0ff */
[----:B-1----:R-:W-:Y:S01]  /*3950*/  IMAD.MOV.U32 R12, RZ, RZ, R10 ;  /* 0x000000ffff0c7224 */ /* 0x002fe200078e000a */
[----:B------:R-:W-:Y:S01]  /*3960*/  IABS R10, R8 ;  /* 0x00000008000a7213 */ /* 0x000fe20000000000 */
[----:B------:R-:W-:Y:S02]  /*3970*/  @!P1 IMAD.IADD R9, R9, 0x1, -R22 ;  /* 0x0000000109099824 */ /* 0x000fe400078e0a16 */
[----:B------:R-:W-:Y:S01]  /*3980*/  @!P2 IMAD.MOV R12, RZ, RZ, -R12 ;  /* 0x000000ffff0ca224 */ /* 0x000fe200078e0a0c */
[C---:B------:R-:W-:Y:S02]  /*3990*/  ISETP.GT.U32.AND P2, PT, R22.reuse, R2, PT ;  /* 0x000000021600720c */ /* 0x040fe40003f44070 */
[C---:B------:R-:W-:Y:S01]  /*39a0*/  ISETP.GT.U32.AND P1, PT, R22.reuse, R9, PT ;  /* 0x000000091600720c */ /* 0x040fe20003f24070 */
[----:B------:R-:W-:Y:S01]  /*39b0*/  @!P6 IMAD.IADD R13, R13, 0x1, -R22 ;  /* 0x000000010d0de824 */ /* 0x000fe200078e0a16 */
[----:B------:R0:W-:Y:S01]  /*39c0*/  STL [R1+0x130], R12 ;  /* 0x0001300c01007387 */ /* 0x0001e20000100800 */
[----:B------:R-:W-:-:S02]  /*39d0*/  ISETP.GT.U32.AND P6, PT, R22, R7, PT ;  /* 0x000000071600720c */ /* 0x000fc40003fc4070 */
[----:B------:R-:W-:-:S04]  /*39e0*/  IMAD.MOV.U32 R14, RZ, RZ, R13 ;  /* 0x000000ffff0e7224 */ /* 0x000fc800078e000d */
[----:B------:R-:W-:Y:S02]  /*39f0*/  @!P5 IMAD.MOV R14, RZ, RZ, -R14 ;  /* 0x000000ffff0ed224 */ /* 0x000fe400078e0a0e */
[----:B------:R-:W-:Y:S01]  /*3a00*/  @!P2 IMAD.IADD R2, R2, 0x1, -R22 ;  /* 0x000000010202a824 */ /* 0x000fe200078e0a16 */
[----:B------:R-:W-:Y:S01]  /*3a10*/  ISETP.GE.AND P2, PT, R0, RZ, PT ;  /* 0x000000ff0000720c */ /* 0x000fe20003f46270 */
[----:B0-----:R-:W-:Y:S02]  /*3a20*/  IMAD.MOV.U32 R12, RZ, RZ, R4 ;  /* 0x000000ffff0c7224 */ /* 0x001fe400078e0004 */
[----:B------:R-:W-:-:S04]  /*3a30*/  IMAD.HI.U32 R4, R24, R11, RZ ;  /* 0x0000000b18047227 */ /* 0x000fc800078e00ff */
[----:B------:R-:W-:Y:S02]  /*3a40*/  IMAD.MOV R4, RZ, RZ, -R4 ;  /* 0x000000ffff047224 */ /* 0x000fe400078e0a04 */
[----:B------:R-:W-:Y:S02]  /*3a50*/  @!P1 IMAD.IADD R9, R9, 0x1, -R22 ;  /* 0x0000000109099824 */ /* 0x000fe400078e0a16 */
[C---:B------:R-:W-:Y:S01]  /*3a60*/  IMAD R11, R22.reuse, R4, R11 ;  /* 0x00000004160b7224 */ /* 0x040fe200078e020b */
[----:B------:R-:W-:Y:S01]  /*3a70*/  IADD3 R4, R3, 0x144, RZ ;  /* 0x0000014403047810 */ /* 0x000fe20007ffe0ff */
[----:B------:R-:W-:Y:S01]  /*3a80*/  @!P4 IMAD.MOV R12, RZ, RZ, -R12 ;  /* 0x000000ffff0cc224 */ /* 0x000fe200078e0a0c */
[----:B------:R-:W-:Y:S01]  /*3a90*/  ISETP.GE.AND P4, PT, R5, RZ, PT ;  /* 0x000000ff0500720c */ /* 0x000fe20003f86270 */
[----:B------:R-:W-:Y:S01]  /*3aa0*/  @!P6 IMAD.IADD R7, R7, 0x1, -R22 ;  /* 0x000000010707e824 */ /* 0x000fe200078e0a16 */
[C---:B------:R-:W-:Y:S01]  /*3ab0*/  ISETP.GT.U32.AND P1, PT, R22.reuse, R11, PT ;  /* 0x0000000b1600720c */ /* 0x040fe20003f24070 */
[----:B------:R-:W-:Y:S01]  /*3ac0*/  IMAD.MOV.U32 R13, RZ, RZ, R2 ;  /* 0x000000ffff0d7224 */ /* 0x000fe200078e0002 */
[----:B------:R0:W-:Y:S01]  /*3ad0*/  STL [R1+0x12c], R12 ;  /* 0x00012c0c01007387 */ /* 0x0001e20000100800 */
[----:B------:R-:W-:Y:S01]  /*3ae0*/  IABS R0, R4 ;  /* 0x0000000400007213 */ /* 0x000fe20000000000 */
[----:B------:R-:W-:Y:S01]  /*3af0*/  @!P0 IMAD.MOV R9, RZ, RZ, -R9 ;  /* 0x000000ffff098224 */ /* 0x000fe200078e0a09 */
[----:B------:R-:W-:Y:S01]  /*3b00*/  IADD3 R5, R3, 0x140, RZ ;  /* 0x0000014003057810 */ /* 0x000fe20007ffe0ff */
[----:B------:R-:W-:Y:S01]  /*3b10*/  @!P3 IMAD.MOV R13, RZ, RZ, -R13 ;  /* 0x000000ffff0db224 */ /* 0x000fe200078e0a0d */
[----:B------:R-:W-:Y:S01]  /*3b20*/  ISETP.GT.U32.AND P5, PT, R22, R7, PT ;  /* 0x000000071600720c */ /* 0x000fe20003fa4070 */
[----:B------:R-:W-:Y:S01]  /*3b30*/  STL [R1+0x128], R14 ;  /* 0x0001280e01007387 */ /* 0x000fe20000100800 */
[----:B------:R-:W-:Y:S01]  /*3b40*/  ISETP.GE.AND P6, PT, R8, RZ, PT ;  /* 0x000000ff0800720c */ /* 0x000fe20003fc6270 */
[----:B------:R-:W-:Y:S01]  /*3b50*/  IMAD.HI.U32 R8, R24, R0, RZ ;  /* 0x0000000018087227 */ /* 0x000fe200078e00ff */
[----:B------:R-:W-:Y:S01]  /*3b60*/  IABS R6, R5 ;  /* 0x0000000500067213 */ /* 0x000fe20000000000 */
[----:B------:R1:W-:Y:S01]  /*3b70*/  STL [R1+0x124], R13 ;  /* 0x0001240d01007387 */ /* 0x0003e20000100800 */
[----:B------:R-:W-:Y:S01]  /*3b80*/  ISETP.GE.AND P0, PT, R4, RZ, PT ;  /* 0x000000ff0400720c */ /* 0x000fe20003f06270 */
[----:B0-----:R-:W-:-:S02]  /*3b90*/  IMAD.HI.U32 R12, R24, R10, RZ ;  /* 0x0000000a180c7227 */ /* 0x001fc400078e00ff */
[----:B------:R0:W-:Y:S02]  /*3ba0*/  STL [R1+0x120], R9 ;  /* 0x0001200901007387 */ /* 0x0001e40000100800 */
[----:B------:R-:W-:Y:S02]  /*3bb0*/  @!P1 IMAD.IADD R11, R11, 0x1, -R22 ;  /* 0x000000010b0b9824 */ /* 0x000fe400078e0a16 */
[----:B------:R-:W-:Y:S02]  /*3bc0*/  IMAD.MOV R12, RZ, RZ, -R12 ;  /* 0x000000ffff0c7224 */ /* 0x000fe400078e0a0c */
[----:B------:R-:W-:Y:S01]  /*3bd0*/  IMAD.MOV R4, RZ, RZ, -R8 ;  /* 0x000000ffff047224 */ /* 0x000fe200078e0a08 */
[C---:B------:R-:W-:Y:S01]  /*3be0*/  ISETP.GT.U32.AND P1, PT, R22.reuse, R11, PT ;  /* 0x0000000b1600720c */ /* 0x040fe20003f24070 */
[----:B------:R-:W-:Y:S01]  /*3bf0*/  IMAD R10, R22, R12, R10 ;  /* 0x0000000c160a7224 */ /* 0x000fe200078e020a */
[----:B------:R-:W-:Y:S01]  /*3c00*/  IADD3 R8, R3, 0x13c, RZ ;  /* 0x0000013c03087810 */ /* 0x000fe20007ffe0ff */
[----:B------:R-:W-:-:S03]  /*3c10*/  IMAD.HI.U32 R2, R24, R6, RZ ;  /* 0x0000000618027227 */ /* 0x000fc600078e00ff */
[C---:B------:R-:W-:Y:S01]  /*3c20*/  ISETP.GT.U32.AND P3, PT, R22.reuse, R10, PT ;  /* 0x0000000a1600720c */ /* 0x040fe20003f64070 */
[C---:B------:R-:W-:Y:S01]  /*3c30*/  IMAD R0, R22.reuse, R4, R0 ;  /* 0x0000000416007224 */ /* 0x040fe200078e0200 */
[----:B------:R-:W-:Y:S01]  /*3c40*/  IADD3 R4, R3, 0x138, RZ ;  /* 0x0000013803047810 */ /* 0x000fe20007ffe0ff */
[----:B------:R-:W-:Y:S02]  /*3c50*/  IMAD.MOV R2, RZ, RZ, -R2 ;  /* 0x000000ffff027224 */ /* 0x000fe400078e0a02 */
[--C-:B------:R-:W-:Y:S01]  /*3c60*/  @!P5 IMAD.IADD R7, R7, 0x1, -R22.reuse ;  /* 0x000000010707d824 */ /* 0x100fe200078e0a16 */
[----:B------:R-:W-:Y:S01]  /*3c70*/  ISETP.GE.AND P5, PT, R5, RZ, PT ;  /* 0x000000ff0500720c */ /* 0x000fe20003fa6270 */
[----:B------:R-:W-:Y:S01]  /*3c80*/  @!P1 IMAD.IADD R11, R11, 0x1, -R22 ;  /* 0x000000010b0b9824 */ /* 0x000fe200078e0a16 */
[C---:B------:R-:W-:Y:S01]  /*3c90*/  ISETP.GT.U32.AND P1, PT, R22.reuse, R0, PT ;  /* 0x000000001600720c */ /* 0x040fe20003f24070 */
[----:B------:R-:W-:Y:S01]  /*3ca0*/  IMAD R6, R22, R2, R6 ;  /* 0x0000000216067224 */ /* 0x000fe200078e0206 */
[----:B------:R-:W-:Y:S01]  /*3cb0*/  IABS R5, R8 ;  /* 0x0000000800057213 */ /* 0x000fe20000000000 */
[----:B-1----:R-:W-:Y:S01]  /*3cc0*/  IMAD.MOV.U32 R13, RZ, RZ, R7 ;  /* 0x000000ffff0d7224 */ /* 0x002fe200078e0007 */
[----:B0-----:R-:W-:Y:S01]  /*3cd0*/  IABS R9, R4 ;  /* 0x0000000400097213 */ /* 0x001fe20000000000 */
[--C-:B------:R-:W-:Y:S01]  /*3ce0*/  @!P3 IMAD.IADD R10, R10, 0x1, -R22.reuse ;  /* 0x000000010a0ab824 */ /* 0x100fe200078e0a16 */
[----:B------:R-:W-:Y:S01]  /*3cf0*/  IADD3 R2, R3, 0x134, RZ ;  /* 0x0000013403027810 */ /* 0x000fe20007ffe0ff */
[----:B------:R-:W-:Y:S01]  /*3d00*/  @!P4 IMAD.MOV R13, RZ, RZ, -R13 ;  /* 0x000000ffff0dc224 */ /* 0x000fe200078e0a0d */
[C---:B------:R-:W-:Y:S01]  /*3d10*/  ISETP.GT.U32.AND P4, PT, R22.reuse, R6, PT ;  /* 0x000000061600720c */ /* 0x040fe20003f84070 */
[----:B------:R-:W-:Y:S01]  /*3d20*/  IMAD.MOV.U32 R12, RZ, RZ, R11 ;  /* 0x000000ffff0c7224 */ /* 0x000fe200078e000b */
[----:B------:R-:W-:Y:S01]  /*3d30*/  ISETP.GT.U32.AND P3, PT, R22, R10, PT ;  /* 0x0000000a1600720c */ /* 0x000fe20003f64070 */
[----:B------:R-:W-:Y:S01]  /*3d40*/  IMAD.HI.U32 R11, R24, R5, RZ ;  /* 0x00000005180b7227 */ /* 0x000fe200078e00ff */
[----:B------:R-:W-:Y:S01]  /*3d50*/  IABS R7, R2 ;  /* 0x0000000200077213 */ /* 0x000fe20000000000 */
[----:B------:R0:W-:Y:S02]  /*3d60*/  STL [R1+0x11c], R13 ;  /* 0x00011c0d01007387 */ /* 0x0001e40000100800 */
[----:B------:R-:W-:-:S02]  /*3d70*/  @!P1 IMAD.IADD R0, R0, 0x1, -R22 ;  /* 0x0000000100009824 */ /* 0x000fc400078e0a16 */
[----:B------:R-:W-:Y:S01]  /*3d80*/  @!P2 IMAD.MOV R12, RZ, RZ, -R12 ;  /* 0x000000ffff0ca224 */ /* 0x000fe200078e0a0c */
[----:B------:R-:W-:Y:S01]  /*3d90*/  ISETP.GE.AND P2, PT, R8, RZ, PT ;  /* 0x000000ff0800720c */ /* 0x000fe20003f46270 */
[----:B------:R-:W-:Y:S01]  /*3da0*/  IMAD.MOV.U32 R8, RZ, RZ, R9 ;  /* 0x000000ffff087224 */ /* 0x000fe200078e0009 */
[----:B------:R-:W-:Y:S01]  /*3db0*/  ISETP.GT.U32.AND P1, PT, R22, R0, PT ;  /* 0x000000001600720c */ /* 0x000fe20003f24070 */
[--C-:B------:R-:W-:Y:S01]  /*3dc0*/  @!P4 IMAD.IADD R6, R6, 0x1, -R22.reuse ;  /* 0x000000010606c824 */ /* 0x100fe200078e0a16 */
[----:B------:R1:W-:Y:S01]  /*3dd0*/  STL [R1+0x118], R12 ;  /* 0x0001180c01007387 */ /* 0x0003e20000100800 */
[----:B------:R-:W-:Y:S01]  /*3de0*/  IMAD.MOV R11, RZ, RZ, -R11 ;  /* 0x000000ffff0b7224 */ /* 0x000fe200078e0a0b */
[C---:B0-----:R-:W-:Y:S01]  /*3df0*/  IADD3 R13, R3.reuse, 0x130, RZ ;  /* 0x00000130030d7810 */ /* 0x041fe20007ffe0ff */
[----:B------:R-:W-:Y:S01]  /*3e00*/  @!P3 IMAD.IADD R10, R10, 0x1, -R22 ;  /* 0x000000010a0ab824 */ /* 0x000fe200078e0a16 */
[C---:B------:R-:W-:Y:S01]  /*3e10*/  ISETP.GT.U32.AND P4, PT, R22.reuse, R6, PT ;  /* 0x000000061600720c */ /* 0x040fe20003f84070 */
[----:B------:R-:W-:Y:S01]  /*3e20*/  IMAD R5, R22, R11, R5 ;  /* 0x0000000b16057224 */ /* 0x000fe200078e0205 */
[----:B------:R-:W-:Y:S01]  /*3e30*/  ISETP.GE.AND P3, PT, R4, RZ, PT ;  /* 0x000000ff0400720c */ /* 0x000fe20003f66270 */
[----:B------:R-:W-:Y:S01]  /*3e40*/  IMAD.HI.U32 R4, R24, R8, RZ ;  /* 0x0000000818047227 */ /* 0x000fe200078e00ff */
[----:B------:R-:W-:-:S03]  /*3e50*/  IADD3 R11, R3, 0x12c, RZ ;  /* 0x0000012c030b7810 */ /* 0x000fc60007ffe0ff */
[----:B------:R-:W-:Y:S02]  /*3e60*/  IMAD.MOV R4, RZ, RZ, -R4 ;  /* 0x000000ffff047224 */ /* 0x000fe400078e0a04 */
[----:B------:R-:W-:Y:S01]  /*3e70*/  @!P1 IMAD.IADD R0, R0, 0x1, -R22 ;  /* 0x0000000100009824 */ /* 0x000fe200078e0a16 */
[----:B------:R-:W-:Y:S01]  /*3e80*/  ISETP.GT.U32.AND P1, PT, R22, R5, PT ;  /* 0x000000051600720c */ /* 0x000fe20003f24070 */
[----:B------:R-:W-:-:S04]  /*3e90*/  IMAD.HI.U32 R9, R24, R7, RZ ;  /* 0x0000000718097227 */ /* 0x000fc800078e00ff */
[----:B-1----:R-:W-:Y:S02]  /*3ea0*/  IMAD.MOV.U32 R12, RZ, RZ, R10 ;  /* 0x000000ffff0c7224 */ /* 0x002fe400078e000a */
[----:B------:R-:W-:Y:S01]  /*3eb0*/  IMAD R8, R22, R4, R8 ;  /* 0x0000000416087224 */ /* 0x000fe200078e0208 */
[----:B------:R-:W-:Y:S01]  /*3ec0*/  IADD3 R4, R3, 0x128, RZ ;  /* 0x0000012803047810 */ /* 0x000fe20007ffe0ff */
[----:B------:R-:W-:Y:S02]  /*3ed0*/  IMAD.MOV.U32 R10, RZ, RZ, R0 ;  /* 0x000000ffff0a7224 */ /* 0x000fe400078e0000 */
[----:B------:R-:W-:Y:S02]  /*3ee0*/  IMAD.MOV R9, RZ, RZ, -R9 ;  /* 0x000000ffff097224 */ /* 0x000fe400078e0a09 */
[----:B------:R-:W-:Y:S01]  /*3ef0*/  @!P4 IMAD.IADD R6, R6, 0x1, -R22 ;  /* 0x000000010606c824 */ /* 0x000fe200078e0a16 */
[----:B------:R-:W-:Y:S01]  /*3f00*/  ISETP.GE.AND P4, PT, R13, RZ, PT ;  /* 0x000000ff0d00720c */ /* 0x000fe20003f86270 */
[----:B------:R-:W-:Y:S01]  /*3f10*/  @!P0 IMAD.MOV R10, RZ, RZ, -R10 ;  /* 0x000000ffff0a8224 */ /* 0x000fe200078e0a0a */
[C---:B------:R-:W-:Y:S01]  /*3f20*/  ISETP.GT.U32.AND P0, PT, R22.reuse, R8, PT ;  /* 0x000000081600720c */ /* 0x040fe20003f04070 */
[----:B------:R-:W-:Y:S01]  /*3f30*/  IMAD R7, R22, R9, R7 ;  /* 0x0000000916077224 */ /* 0x000fe200078e0207 */
[----:B------:R-:W-:Y:S01]  /*3f40*/  IABS R13, R13 ;  /* 0x0000000d000d7213 */ /* 0x000fe20000000000 */
[----:B------:R-:W-:Y:S01]  /*3f50*/  IMAD.MOV.U32 R15, RZ, RZ, R6 ;  /* 0x000000ffff0f7224 */ /* 0x000fe200078e0006 */
[----:B------:R-:W-:Y:S01]  /*3f60*/  IADD3 R9, R3, 0x124, RZ ;  /* 0x0000012403097810 */ /* 0x000fe20007ffe0ff */
[----:B------:R-:W-:-:S02]  /*3f70*/  @!P1 IMAD.IADD R5, R5, 0x1, -R22 ;  /* 0x0000000105059824 */ /* 0x000fc400078e0a16 */
[----:B------:R-:W-:Y:S01]  /*3f80*/  @!P5 IMAD.MOV R15, RZ, RZ, -R15 ;  /* 0x000000ffff0fd224 */ /* 0x000fe200078e0a0f */
[C---:B------:R-:W-:Y:S01]  /*3f90*/  ISETP.GT.U32.AND P5, PT, R22.reuse, R7, PT ;  /* 0x000000071600720c */ /* 0x040fe20003fa4070 */
[----:B------:R-:W-:Y:S01]  /*3fa0*/  @!P6 IMAD.MOV R12, RZ, RZ, -R12 ;  /* 0x000000ffff0ce224 */ /* 0x000fe200078e0a0c */
[----:B------:R-:W-:Y:S01]  /*3fb0*/  ISETP.GT.U32.AND P1, PT, R22, R5, PT ;  /* 0x000000051600720c */ /* 0x000fe20003f24070 */
[----:B------:R-:W-:Y:S01]  /*3fc0*/  IMAD.HI.U32 R14, R24, R13, RZ ;  /* 0x0000000d180e7227 */ /* 0x000fe200078e00ff */
[----:B------:R-:W-:Y:S02]  /*3fd0*/  ISETP.GE.AND P6, PT, R2, RZ, PT ;  /* 0x000000ff0200720c */ /* 0x000fe40003fc6270 */
[----:B------:R0:W-:Y:S01]  /*3fe0*/  STL [R1+0x114], R12 ;  /* 0x0001140c01007387 */ /* 0x0001e20000100800 */
[----:B------:R-:W-:Y:S01]  /*3ff0*/  @!P0 IMAD.IADD R8, R8, 0x1, -R22 ;  /* 0x0000000108088824 */ /* 0x000fe200078e0a16 */
[----:B------:R-:W-:Y:S01]  /*4000*/  IABS R2, R4 ;  /* 0x0000000400027213 */ /* 0x000fe20000000000 */
[----:B------:R-:W-:Y:S01]  /*4010*/  IMAD.MOV R14, RZ, RZ, -R14 ;  /* 0x000000ffff0e7224 */ /* 0x000fe200078e0a0e */
[----:B------:R1:W-:Y:S01]  /*4020*/  STL [R1+0x110], R10 ;  /* 0x0001100a01007387 */ /* 0x0003e20000100800 */
[----:B------:R-:W-:-:S02]  /*4030*/  IABS R0, R9 ;  /* 0x0000000900007213 */ /* 0x000fc40000000000 */
[----:B------:R-:W-:Y:S01]  /*4040*/  ISETP.GT.U32.AND P0, PT, R22, R8, PT ;  /* 0x000000081600720c */ /* 0x000fe20003f04070 */
[--C-:B------:R-:W-:Y:S01]  /*4050*/  @!P5 IMAD.IADD R7, R7, 0x1, -R22.reuse ;  /* 0x000000010707d824 */ /* 0x100fe200078e0a16 */
[----:B------:R2:W-:Y:S01]  /*4060*/  STL [R1+0x10c], R15 ;  /* 0x00010c0f01007387 */ /* 0x0005e20000100800 */
[----:B0-----:R-:W-:Y:S01]  /*4070*/  IABS R12, R11 ;  /* 0x0000000b000c7213 */ /* 0x001fe20000000000 */
[----:B------:R-:W-:Y:S01]  /*4080*/  @!P1 IMAD.IADD R5, R5, 0x1, -R22 ;  /* 0x0000000105059824 */ /* 0x000fe200078e0a16 */
[----:B------:R-:W-:Y:S01]  /*4090*/  ISETP.GE.AND P1, PT, R11, RZ, PT ;  /* 0x000000ff0b00720c */ /* 0x000fe20003f26270 */
[----:B------:R-:W-:Y:S01]  /*40a0*/  IMAD.HI.U32 R6, R24, R2, RZ ;  /* 0x0000000218067227 */ /* 0x000fe200078e00ff */
[----:B------:R-:W-:-:S03]  /*40b0*/  ISETP.GT.U32.AND P5, PT, R22, R7, PT ;  /* 0x000000071600720c */ /* 0x000fc60003fa4070 */
[----:B-1----:R-:W-:-:S04]  /*40c0*/  IMAD.HI.U32 R10, R24, R12, RZ ;  /* 0x0000000c180a7227 */ /* 0x002fc800078e00ff */
[----:B------:R-:W-:Y:S02]  /*40d0*/  IMAD R11, R22, R14, R13 ;  /* 0x0000000e160b7224 */ /* 0x000fe400078e020d */
[----:B------:R-:W-:Y:S02]  /*40e0*/  IMAD.MOV R10, RZ, RZ, -R10 ;  /* 0x000000ffff0a7224 */ /* 0x000fe400078e0a0a */
[----:B------:R-:W-:Y:S02]  /*40f0*/  IMAD.MOV R6, RZ, RZ, -R6 ;  /* 0x000000ffff067224 */ /* 0x000fe400078e0a06 */
[----:B------:R-:W-:Y:S01]  /*4100*/  @!P0 IMAD.IADD R8, R8, 0x1, -R22 ;  /* 0x0000000108088824 */ /* 0x000fe200078e0a16 */
[C---:B------:R-:W-:Y:S01]  /*4110*/  ISETP.GT.U32.AND P0, PT, R22.reuse, R11, PT ;  /* 0x0000000b1600720c */ /* 0x040fe20003f04070 */
[----:B------:R-:W-:Y:S02]  /*4120*/  IMAD R12, R22, R10, R12 ;  /* 0x0000000a160c7224 */ /* 0x000fe400078e020c */
[----:B------:R-:W-:-:S04]  /*4130*/  IMAD.HI.U32 R10, R24, R0, RZ ;  /* 0x00000000180a7227 */ /* 0x000fc800078e00ff */
[C---:B------:R-:W-:Y:S01]  /*4140*/  IMAD R2, R22.reuse, R6, R2 ;  /* 0x0000000616027224 */ /* 0x040fe200078e0202 */
[----:B------:R-:W-:Y:S01]  /*4150*/  IADD3 R6, R3, 0x118, RZ ;  /* 0x0000011803067810 */ /* 0x000fe20007ffe0ff */
[----:B------:R-:W-:Y:S02]  /*4160*/  IMAD.MOV.U32 R16, RZ, RZ, R5 ;  /* 0x000000ffff107224 */ /* 0x000fe400078e0005 */
[----:B------:R-:W-:Y:S02]  /*4170*/  IMAD.MOV R5, RZ, RZ, -R10 ;  /* 0x000000ffff057224 */ /* 0x000fe400078e0a0a */
[----:B------:R-:W-:Y:S01]  /*4180*/  @!P5 IMAD.IADD R7, R7, 0x1, -R22 ;  /* 0x000000010707d824 */ /* 0x000fe200078e0a16 */
[C---:B------:R-:W-:Y:S01]  /*4190*/  ISETP.GT.U32.AND P5, PT, R22.reuse, R2, PT ;  /* 0x000000021600720c */ /* 0x040fe20003fa4070 */
[----:B--2---:R-:W-:Y:S02]  /*41a0*/  IMAD.MOV.U32 R15, RZ, RZ, R8 ;  /* 0x000000ffff0f7224 */ /* 0x004fe400078e0008 */
[----:B------:R-:W-:Y:S01]  /*41b0*/  @!P2 IMAD.MOV R16, RZ, RZ, -R16 ;  /* 0x000000ffff10a224 */ /* 0x000fe200078e0a10 */
[C---:B------:R-:W-:Y:S01]  /*41c0*/  ISETP.GT.U32.AND P2, PT, R22.reuse, R12, PT ;  /* 0x0000000c1600720c */ /* 0x040fe20003f44070 */
[C---:B------:R-:W-:Y:S01]  /*41d0*/  IMAD R0, R22.reuse, R5, R0 ;  /* 0x0000000516007224 */ /* 0x040fe200078e0200 */
[----:B------:R-:W-:Y:S01]  /*41e0*/  IADD3 R5, R3, 0x11c, RZ ;  /* 0x0000011c03057810 */ /* 0x000fe20007ffe0ff */
[----:B------:R-:W-:Y:S01]  /*41f0*/  IMAD.MOV.U32 R8, RZ, RZ, R7 ;  /* 0x000000ffff087224 */ /* 0x000fe200078e0007 */
[----:B------:R0:W-:Y:S01]  /*4200*/  STL [R1+0x108], R16 ;  /* 0x0001081001007387 */ /* 0x0001e20000100800 */
[----:B------:R-:W-:Y:S01]  /*4210*/  @!P0 IMAD.IADD R11, R11, 0x1, -R22 ;  /* 0x000000010b0b8824 */ /* 0x000fe200078e0a16 */
[----:B------:R-:W-:Y:S01]  /*4220*/  IABS R7, R5 ;  /* 0x0000000500077213 */ /* 0x000fe20000000000 */
[----:B------:R-:W-:Y:S01]  /*4230*/  @!P6 IMAD.MOV R8, RZ, RZ, -R8 ;  /* 0x000000ffff08e224 */ /* 0x000fe200078e0a08 */
[----:B------:R-:W-:Y:S01]  /*4240*/  ISETP.GT.U32.AND P6, PT, R22, R0, PT ;  /* 0x000000001600720c */ /* 0x000fe20003fc4070 */
[----:B------:R-:W-:Y:S01]  /*4250*/  @!P3 IMAD.MOV R15, RZ, RZ, -R15 ;  /* 0x000000ffff0fb224 */ /* 0x000fe200078e0a0f */
[----:B------:R-:W-:Y:S01]  /*4260*/  ISETP.GE.AND P3, PT, R4, RZ, PT ;  /* 0x000000ff0400720c */ /* 0x000fe20003f66270 */
[--C-:B------:R-:W-:Y:S01]  /*4270*/  @!P5 IMAD.IADD R2, R2, 0x1, -R22.reuse ;  /* 0x000000010202d824 */ /* 0x100fe200078e0a16 */
[----:B------:R-:W-:Y:S01]  /*4280*/  ISETP.GT.U32.AND P0, PT, R22, R11, PT ;  /* 0x0000000b1600720c */ /* 0x000fe20003f04070 */
[----:B------:R-:W-:Y:S01]  /*4290*/  @!P2 IMAD.IADD R12, R12, 0x1, -R22 ;  /* 0x000000010c0ca824 */ /* 0x000fe200078e0a16 */
[----:B------:R-:W-:Y:S01]  /*42a0*/  IADD3 R4, R3, 0x120, RZ ;  /* 0x0000012003047810 */ /* 0x000fe20007ffe0ff */
[----:B------:R-:W-:Y:S01]  /*42b0*/  STL [R1+0x104], R15 ;  /* 0x0001040f01007387 */ /* 0x000fe20000100800 */
[----:B------:R-:W-:-:S02]  /*42c0*/  ISETP.GT.U32.AND P5, PT, R22, R2, PT ;  /* 0x000000021600720c */ /* 0x000fc40003fa4070 */
[----:B------:R-:W-:Y:S01]  /*42d0*/  IABS R10, R4 ;  /* 0x00000004000a7213 */ /* 0x000fe20000000000 */
[----:B------:R1:W-:Y:S01]  /*42e0*/  STL [R1+0x100], R8 ;  /* 0x0001000801007387 */ /* 0x0003e20000100800 */
[----:B------:R-:W-:Y:S01]  /*42f0*/  ISETP.GT.U32.AND P2, PT, R22, R12, PT ;  /* 0x0000000c1600720c */ /* 0x000fe20003f44070 */
[----:B------:R-:W-:Y:S01]  /*4300*/  @!P6 IMAD.IADD R0, R0, 0x1, -R22 ;  /* 0x000000010000e824 */ /* 0x000fe200078e0a16 */
[----:B0-----:R-:W-:Y:S01]  /*4310*/  IADD3 R16, R3, 0x104, RZ ;  /* 0x0000010403107810 */ /* 0x001fe20007ffe0ff */
[----:B------:R-:W-:-:S03]  /*4320*/  IMAD.HI.U32 R13, R24, R10, RZ ;  /* 0x0000000a180d7227 */ /* 0x000fc600078e00ff */
[----:B------:R-:W-:Y:S01]  /*4330*/  ISETP.GT.U32.AND P6, PT, R22, R0, PT ;  /* 0x000000001600720c */ /* 0x000fe20003fc4070 */
[----:B------:R-:W-:Y:S01]  /*4340*/  @!P0 IMAD.IADD R11, R11, 0x1, -R22 ;  /* 0x000000010b0b8824 */ /* 0x000fe200078e0a16 */
[----:B------:R-:W-:Y:S01]  /*4350*/  ISETP.GE.AND P0, PT, R9, RZ, PT ;  /* 0x000000ff0900720c */ /* 0x000fe20003f06270 */
[----:B------:R-:W-:Y:S01]  /*4360*/  IMAD.MOV R13, RZ, RZ, -R13 ;  /* 0x000000ffff0d7224 */ /* 0x000fe200078e0a0d */
[----:B-1----:R-:W-:Y:S01]  /*4370*/  IABS R8, R6 ;  /* 0x0000000600087213 */ /* 0x002fe20000000000 */
[----:B------:R-:W-:-:S04]  /*4380*/  IMAD.HI.U32 R9, R24, R7, RZ ;  /* 0x0000000718097227 */ /* 0x000fc800078e00ff */
[----:B------:R-:W-:Y:S02]  /*4390*/  IMAD R10, R22, R13, R10 ;  /* 0x0000000d160a7224 */ /* 0x000fe400078e020a */
[----:B------:R-:W-:Y:S02]  /*43a0*/  IMAD.MOV R9, RZ, RZ, -R9 ;  /* 0x000000ffff097224 */ /* 0x000fe400078e0a09 */
[--C-:B------:R-:W-:Y:S01]  /*43b0*/  @!P5 IMAD.IADD R2, R2, 0x1, -R22.reuse ;  /* 0x000000010202d824 */ /* 0x100fe200078e0a16 */
[----:B------:R-:W-:Y:S01]  /*43c0*/  ISETP.GE.AND P5, PT, R6, RZ, PT ;  /* 0x000000ff0600720c */ /* 0x000fe20003fa6270 */
[--C-:B------:R-:W-:Y:S01]  /*43d0*/  @!P2 IMAD.IADD R12, R12, 0x1, -R22.reuse ;  /* 0x000000010c0ca824 */ /* 0x100fe200078e0a16 */
[C---:B------:R-:W-:Y:S01]  /*43e0*/  ISETP.GT.U32.AND P2, PT, R22.reuse, R10, PT ;  /* 0x0000000a1600720c */ /* 0x040fe20003f44070 */
[----:B------:R-:W-:Y:S02]  /*43f0*/  IMAD R6, R22, R9, R7 ;  /* 0x0000000916067224 */ /* 0x000fe400078e0207 */
[----:B------:R-:W-:-:S02]  /*4400*/  @!P6 IMAD.IADD R0, R0, 0x1, -R22 ;  /* 0x000000010000e824 */ /* 0x000fc400078e0a16 */
[----:B------:R-:W-:Y:S01]  /*4410*/  IMAD.MOV.U32 R15, RZ, RZ, R11 ;  /* 0x000000ffff0f7224 */ /* 0x000fe200078e000b */
[----:B------:R-:W-:Y:S01]  /*4420*/  ISETP.GT.U32.AND P6, PT, R22, R6, PT ;  /* 0x000000061600720c */ /* 0x000fe20003fc4070 */
[----:B------:R-:W-:Y:S02]  /*4430*/  IMAD.MOV.U32 R14, RZ, RZ, R12 ;  /* 0x000000ffff0e7224 */ /* 0x000fe400078e000c */
[----:B------:R-:W-:Y:S01]  /*4440*/  @!P4 IMAD.MOV R15, RZ, RZ, -R15 ;  /* 0x000000ffff0fc224 */ /* 0x000fe200078e0a0f */
[----:B------:R-:W-:Y:S01]  /*4450*/  ISETP.GE.AND P4, PT, R4, RZ, PT ;  /* 0x000000ff0400720c */ /* 0x000fe20003f86270 */
[----:B------:R-:W-:Y:S01]  /*4460*/  IMAD.MOV.U32 R13, RZ, RZ, R2 ;  /* 0x000000ffff0d7224 */ /* 0x000fe200078e0002 */
[C---:B------:R-:W-:Y:S01]  /*4470*/  IADD3 R4, R3.reuse, 0x114, RZ ;  /* 0x0000011403047810 */ /* 0x040fe20007ffe0ff */
[--C-:B------:R-:W-:Y:S01]  /*4480*/  @!P2 IMAD.IADD R10, R10, 0x1, -R22.reuse ;  /* 0x000000010a0aa824 */ /* 0x100fe200078e0a16 */
[----:B------:R-:W-:Y:S01]  /*4490*/  IADD3 R2, R3, 0x110, RZ ;  /* 0x0000011003027810 */ /* 0x000fe20007ffe0ff */
[----:B------:R-:W-:Y:S01]  /*44a0*/  IMAD.HI.U32 R11, R24, R8, RZ ;  /* 0x00000008180b7227 */ /* 0x000fe200078e00ff */
[----:B------:R-:W-:Y:S01]  /*44b0*/  IABS R7, R4 ;  /* 0x0000000400077213 */ /* 0x000fe20000000000 */
[----:B------:R0:W-:Y:S01]  /*44c0*/  STL [R1+0xfc], R15 ;  /* 0x0000fc0f01007387 */ /* 0x0001e20000100800 */
[----:B------:R-:W-:Y:S01]  /*44d0*/  ISETP.GT.U32.AND P2, PT, R22, R10, PT ;  /* 0x0000000a1600720c */ /* 0x000fe20003f44070 */
[----:B------:R-:W-:Y:S01]  /*44e0*/  @!P6 IMAD.IADD R6, R6, 0x1, -R22 ;  /* 0x000000010606e824 */ /* 0x000fe200078e0a16 */
[----:B------:R-:W-:Y:S01]  /*44f0*/  IABS R18, R2 ;  /* 0x0000000200127213 */ /* 0x000fe20000000000 */
[----:B------:R-:W-:Y:S01]  /*4500*/  @!P1 IMAD.MOV R14, RZ, RZ, -R14 ;  /* 0x000000ffff0e9224 */ /* 0x000fe200078e0a0e */
[----:B------:R-:W-:Y:S01]  /*4510*/  ISETP.GE.AND P1, PT, R5, RZ, PT ;  /* 0x000000ff0500720c */ /* 0x000fe20003f26270 */
[----:B------:R-:W-:Y:S01]  /*4520*/  IMAD.MOV R11, RZ, RZ, -R11 ;  /* 0x000000ffff0b7224 */ /* 0x000fe200078e0a0b */
[----:B------:R-:W-:Y:S01]  /*4530*/  ISETP.GT.U32.AND P6, PT, R22, R6, PT ;  /* 0x000000061600720c */ /* 0x000fe20003fc4070 */
[----:B------:R-:W-:Y:S01]  /*4540*/  IMAD.HI.U32 R5, R24, R7, RZ ;  /* 0x0000000718057227 */ /* 0x000fe200078e00ff */
[----:B------:R-:W-:Y:S01]  /*4550*/  STL [R1+0xf4], R14 ;  /* 0x0000f40e01007387 */ /* 0x000fe20000100800 */
[----:B0-----:R-:W-:-:S02]  /*4560*/  IADD3 R15, R3, 0xf8, RZ ;  /* 0x000000f8030f7810 */ /* 0x001fc40007ffe0ff */
[----:B------:R-:W-:Y:S02]  /*4570*/  IMAD.MOV.U32 R12, RZ, RZ, R0 ;  /* 0x000000ffff0c7224 */ /* 0x000fe400078e0000 */
[----:B------:R-:W-:Y:S02]  /*4580*/  IMAD R8, R22, R11, R8 ;  /* 0x0000000b16087224 */ /* 0x000fe400078e0208 */
[----:B------:R-:W-:-:S04]  /*4590*/  IMAD.HI.U32 R0, R24, R18, RZ ;  /* 0x0000001218007227 */ /* 0x000fc800078e00ff */
[----:B------:R-:W-:Y:S02]  /*45a0*/  IMAD.MOV R5, RZ, RZ, -R5 ;  /* 0x000000ffff057224 */ /* 0x000fe400078e0a05 */
[----:B------:R-:W-:Y:S01]  /*45b0*/  @!P3 IMAD.MOV R13, RZ, RZ, -R13 ;  /* 0x000000ffff0db224 */ /* 0x000fe200078e0a0d */
[----:B------:R-:W-:Y:S01]  /*45c0*/  ISETP.GE.AND P3, PT, R4, RZ, PT ;  /* 0x000000ff0400720c */ /* 0x000fe20003f66270 */
[----:B------:R-:W-:Y:S01]  /*45d0*/  @!P0 IMAD.MOV R12, RZ, RZ, -R12 ;  /* 0x000000ffff0c8224 */ /* 0x000fe200078e0a0c */
[----:B------:R-:W-:Y:S01]  /*45e0*/  ISETP.GE.AND P0, PT, R2, RZ, PT ;  /* 0x000000ff0200720c */ /* 0x000fe20003f06270 */
[----:B------:R-:W-:Y:S01]  /*45f0*/  @!P2 IMAD.IADD R10, R10, 0x1, -R22 ;  /* 0x000000010a0aa824 */ /* 0x000fe200078e0a16 */
[C---:B------:R-:W-:Y:S01]  /*4600*/  ISETP.GT.U32.AND P2, PT, R22.reuse, R8, PT ;  /* 0x000000081600720c */ /* 0x040fe20003f44070 */
[----:B------:R-:W-:Y:S01]  /*4610*/  IMAD.MOV R0, RZ, RZ, -R0 ;  /* 0x000000ffff007224 */ /* 0x000fe200078e0a00 */
[----:B------:R0:W-:Y:S01]  /*4620*/  STL [R1+0xf0], R13 ;  /* 0x0000f00d01007387 */ /* 0x0001e20000100800 */
[C---:B------:R-:W-:Y:S01]  /*4630*/  IMAD R7, R22.reuse, R5, R7 ;  /* 0x0000000516077224 */ /* 0x040fe200078e0207 */
[----:B------:R-:W-:Y:S01]  /*4640*/  IADD3 R2, R3, 0x10c, RZ ;  /* 0x0000010c03027810 */ /* 0x000fe20007ffe0ff */
[----:B------:R-:W-:Y:S01]  /*4650*/  IMAD R18, R22, R0, R18 ;  /* 0x0000000016127224 */ /* 0x000fe200078e0212 */
[----:B------:R1:W-:Y:S01]  /*4660*/  STL [R1+0xec], R12 ;  /* 0x0000ec0c01007387 */ /* 0x0003e20000100800 */
[----:B------:R-:W-:Y:S01]  /*4670*/  @!P6 IMAD.IADD R6, R6, 0x1, -R22 ;  /* 0x000000010606e824 */ /* 0x000fe200078e0a16 */
[----:B------:R-:W-:-:S02]  /*4680*/  ISETP.GT.U32.AND P6, PT, R22, R7, PT ;  /* 0x000000071600720c */ /* 0x000fc40003fc4070 */
[C---:B------:R-:W-:Y:S01]  /*4690*/  IADD3 R4, R3.reuse, 0x108, RZ ;  /* 0x0000010803047810 */ /* 0x040fe20007ffe0ff */
[----:B------:R-:W-:Y:S01]  /*46a0*/  IMAD.MOV.U32 R11, RZ, RZ, R6 ;  /* 0x000000ffff0b7224 */ /* 0x000fe200078e0006 */
[----:B------:R-:W-:Y:S01]  /*46b0*/  IABS R9, R2 ;  /* 0x0000000200097213 */ /* 0x000fe20000000000 */
[----:B------:R-:W-:Y:S01]  /*46c0*/  @!P2 IMAD.IADD R8, R8, 0x1, -R22 ;  /* 0x000000010808a824 */ /* 0x000fe200078e0a16 */
[----:B0-----:R-:W-:Y:S01]  /*46d0*/  IABS R13, R4 ;  /* 0x00000004000d7213 */ /* 0x001fe20000000000 */
[----:B------:R-:W-:Y:S01]  /*46e0*/  @!P1 IMAD.MOV R11, RZ, RZ, -R11 ;  /* 0x000000ffff0b9224 */ /* 0x000fe200078e0a0b */
[----:B------:R-:W-:Y:S01]  /*46f0*/  ISETP.GE.AND P1, PT, R2, RZ, PT ;  /* 0x000000ff0200720c */ /* 0x000fe20003f26270 */
[----:B-1----:R-:W-:Y:S01]  /*4700*/  IMAD.MOV.U32 R12, RZ, RZ, R10 ;  /* 0x000000ffff0c7224 */ /* 0x002fe200078e000a */
[----:B------:R-:W-:Y:S01]  /*4710*/  ISETP.GT.U32.AND P2, PT, R22, R8, PT ;  /* 0x000000081600720c */ /* 0x000fe20003f44070 */
[----:B------:R-:W-:Y:S01]  /*4720*/  IMAD.HI.U32 R5, R24, R9, RZ ;  /* 0x0000000918057227 */ /* 0x000fe200078e00ff */
[----:B------:R-:W-:-:S02]  /*4730*/  IADD3 R2, R3, 0xfc, RZ ;  /* 0x000000fc03027810 */ /* 0x000fc40007ffe0ff */
[----:B------:R-:W-:Y:S01]  /*4740*/  IADD3 R10, R3, 0xf4, RZ ;  /* 0x000000f4030a7810 */ /* 0x000fe20007ffe0ff */
[----:B------:R-:W-:Y:S01]  /*4750*/  @!P4 IMAD.MOV R12, RZ, RZ, -R12 ;  /* 0x000000ffff0cc224 */ /* 0x000fe200078e0a0c */
[----:B------:R-:W-:Y:S01]  /*4760*/  ISETP.GT.U32.AND P4, PT, R22, R18, PT ;  /* 0x000000121600720c */ /* 0x000fe20003f84070 */
[--C-:B------:R-:W-:Y:S01]  /*4770*/  @!P6 IMAD.IADD R7, R7, 0x1, -R22.reuse ;  /* 0x000000010707e824 */ /* 0x100fe200078e0a16 */
[----:B------:R-:W-:Y:S01]  /*4780*/  IABS R14, R2 ;  /* 0x00000002000e7213 */ /* 0x000fe20000000000 */
[----:B------:R-:W-:Y:S01]  /*4790*/  IMAD.HI.U32 R0, R24, R13, RZ ;  /* 0x0000000d18007227 */ /* 0x000fe200078e00ff */
[----:B------:R0:W-:Y:S02]  /*47a0*/  STL [R1+0xe8], R12 ;  /* 0x0000e80c01007387 */ /* 0x0001e40000100800 */
[----:B------:R-:W-:Y:S01]  /*47b0*/  ISETP.GT.U32.AND P6, PT, R22, R7, PT ;  /* 0x000000071600720c */ /* 0x000fe20003fc4070 */
[----:B------:R-:W-:Y:S01]  /*47c0*/  IMAD.MOV R5, RZ, RZ, -R5 ;  /* 0x000000ffff057224 */ /* 0x000fe200078e0a05 */
[----:B------:R1:W-:Y:S01]  /*47d0*/  STL [R1+0xe4], R11 ;  /* 0x0000e40b01007387 */ /* 0x0003e20000100800 */
[----:B------:R-:W-:Y:S01]  /*47e0*/  @!P2 IMAD.IADD R8, R8, 0x1, -R22 ;  /* 0x000000010808a824 */ /* 0x000fe200078e0a16 */
[----:B------:R-:W-:Y:S01]  /*47f0*/  ISETP.GE.AND P2, PT, R4, RZ, PT ;  /* 0x000000ff0400720c */ /* 0x000fe20003f46270 */
[----:B------:R-:W-:Y:S01]  /*4800*/  IMAD.MOV R0, RZ, RZ, -R0 ;  /* 0x000000ffff007224 */ /* 0x000fe200078e0a00 */
[----:B------:R-:W-:Y:S01]  /*4810*/  IABS R4, R16 ;  /* 0x0000001000047213 */ /* 0x000fe20000000000 */
[--C-:B------:R-:W-:Y:S01]  /*4820*/  @!P4 IMAD.IADD R18, R18, 0x1, -R22.reuse ;  /* 0x000000011212c824 */ /* 0x100fe200078e0a16 */
[----:B0-----:R-:W-:Y:S01]  /*4830*/  IABS R12, R17 ;  /* 0x00000011000c7213 */ /* 0x001fe20000000000 */
[C---:B------:R-:W-:Y:S01]  /*4840*/  IMAD R9, R22.reuse, R5, R9 ;  /* 0x0000000516097224 */ /* 0x040fe200078e0209 */
[----:B------:R-:W-:Y:S01]  /*4850*/  IABS R5, R15 ;  /* 0x0000000f00057213 */ /* 0x000fe20000000000 */
[C---:B------:R-:W-:Y:S01]  /*4860*/  IMAD R13, R22.reuse, R0, R13 ;  /* 0x00000000160d7224 */ /* 0x040fe200078e020d */
[C---:B------:R-:W-:Y:S01]  /*4870*/  ISETP.GT.U32.AND P4, PT, R22.reuse, R18, PT ;  /* 0x000000121600720c */ /* 0x040fe20003f84070 */
[----:B------:R-:W-:Y:S01]  /*4880*/  @!P6 IMAD.IADD R7, R7, 0x1, -R22 ;  /* 0x000000010707e824 */ /* 0x000fe200078e0a16 */
[----:B------:R-:W-:Y:S01]  /*4890*/  ISETP.GT.U32.AND P6, PT, R22, R9, PT ;  /* 0x000000091600720c */ /* 0x000fe20003fc4070 */
[----:B------:R-:W-:Y:S01]  /*48a0*/  IMAD.HI.U32 R6, R24, R4, RZ ;  /* 0x0000000418067227 */ /* 0x000fe200078e00ff */
[----:B------:R-:W-:-:S03]  /*48b0*/  IABS R0, R10 ;  /* 0x0000000a00007213 */ /* 0x000fc60000000000 */
[----:B------:R-:W-:Y:S02]  /*48c0*/  IMAD.MOV R6, RZ, RZ, -R6 ;  /* 0x000000ffff067224 */ /* 0x000fe400078e0a06 */
[----:B------:R-:W-:-:S04]  /*48d0*/  IMAD.HI.U32 R20, R24, R12, RZ ;  /* 0x0000000c18147227 */ /* 0x000fc800078e00ff */
[----:B------:R-:W-:Y:S01]  /*48e0*/  @!P4 IMAD.IADD R18, R18, 0x1, -R22 ;  /* 0x000000011212c824 */ /* 0x000fe200078e0a16 */
[C---:B------:R-:W-:Y:S01]  /*48f0*/  ISETP.GT.U32.AND P4, PT, R22.reuse, R13, PT ;  /* 0x0000000d1600720c */ /* 0x040fe20003f84070 */
[C---:B------:R-:W-:Y:S02]  /*4900*/  IMAD R4, R22.reuse, R6, R4 ;  /* 0x0000000616047224 */ /* 0x040fe400078e0204 */
[----:B------:R-:W-:Y:S02]  /*4910*/  IMAD.MOV R20, RZ, RZ, -R20 ;  /* 0x000000ffff147224 */ /* 0x000fe400078e0a14 */
[----:B------:R-:W-:Y:S01]  /*4920*/  @!P6 IMAD.IADD R9, R9, 0x1, -R22 ;  /* 0x000000010909e824 */ /* 0x000fe200078e0a16 */
[C---:B------:R-:W-:Y:S01]  /*4930*/  ISETP.GT.U32.AND P6, PT, R22.reuse, R4, PT ;  /* 0x000000041600720c */ /* 0x040fe20003fc4070 */
[----:B------:R-:W-:Y:S02]  /*4940*/  IMAD R12, R22, R20, R12 ;  /* 0x00000014160c7224 */ /* 0x000fe400078e020c */
[----:B------:R-:W-:-:S04]  /*4950*/  IMAD.HI.U32 R19, R24, R14, RZ ;  /* 0x0000000e18137227 */ /* 0x000fc800078e00ff */
[----:B------:R-:W-:Y:S01]  /*4960*/  @!P4 IMAD.IADD R13, R13, 0x1, -R22 ;  /* 0x000000010d0dc824 */ /* 0x000fe200078e0a16 */
[----:B------:R-:W-:Y:S01]  /*4970*/  ISETP.GT.U32.AND P4, PT, R22, R12, PT ;  /* 0x0000000c1600720c */ /* 0x000fe20003f84070 */
[----:B------:R-:W-:-:S04]  /*4980*/  IMAD.HI.U32 R6, R24, R5, RZ ;  /* 0x0000000518067227 */ /* 0x000fc800078e00ff */
[----:B------:R-:W-:Y:S01]  /*4990*/  @!P6 IMAD.IADD R4, R4, 0x1, -R22 ;  /* 0x000000010404e824 */ /* 0x000fe200078e0a16 */
[----:B------:R-:W-:Y:S01]  /*49a0*/  ISETP.GT.U32.AND P6, PT, R22, R9, PT ;  /* 0x000000091600720c */ /* 0x000fe20003fc4070 */
[----:B------:R-:W-:Y:S01]  /*49b0*/  IMAD.MOV.U32 R21, RZ, RZ, R8 ;  /* 0x000000ffff157224 */ /* 0x000fe200078e0008 */
[----:B------:R-:W-:Y:S01]  /*49c0*/  IADD3 R8, R3, 0xec, RZ ;  /* 0x000000ec03087810 */ /* 0x000fe20007ffe0ff */
[----:B------:R-:W-:Y:S02]  /*49d0*/  IMAD.MOV R19, RZ, RZ, -R19 ;  /* 0x000000ffff137224 */ /* 0x000fe400078e0a13 */
[----:B-1----:R-:W-:-:S04]  /*49e0*/  IMAD.HI.U32 R11, R24, R0, RZ ;  /* 0x00000000180b7227 */ /* 0x002fc800078e00ff */
[----:B------:R-:W-:Y:S01]  /*49f0*/  @!P4 IMAD.IADD R12, R12, 0x1, -R22 ;  /* 0x000000010c0cc824 */ /* 0x000fe200078e0a16 */
[C---:B------:R-:W-:Y:S01]  /*4a00*/  ISETP.GT.U32.AND P4, PT, R22.reuse, R4, PT ;  /* 0x000000041600720c */ /* 0x040fe20003f84070 */
[----:B------:R-:W-:Y:S02]  /*4a10*/  IMAD.MOV R20, RZ, RZ, -R6 ;  /* 0x000000ffff147224 */ /* 0x000fe400078e0a06 */
[----:B------:R-:W-:Y:S01]  /*4a20*/  @!P5 IMAD.MOV R21, RZ, RZ, -R21 ;  /* 0x000000ffff15d224 */ /* 0x000fe200078e0a15 */
[C---:B------:R-:W-:Y:S01]  /*4a30*/  ISETP.GT.U32.AND P5, PT, R22.reuse, R13, PT ;  /* 0x0000000d1600720c */ /* 0x040fe20003fa4070 */
[C---:B------:R-:W-:Y:S02]  /*4a40*/  IMAD R6, R22.reuse, R19, R14 ;  /* 0x0000001316067224 */ /* 0x040fe400078e020e */
[----:B------:R-:W-:Y:S01]  /*4a50*/  IMAD.MOV.U32 R19, RZ, RZ, R7 ;  /* 0x000000ffff137224 */ /* 0x000fe200078e0007 */
[----:B------:R-:W-:Y:S01]  /*4a60*/  STL [R1+0xe0], R21 ;  /* 0x0000e01501007387 */ /* 0x000fe20000100800 */
[----:B------:R-:W-:Y:S01]  /*4a70*/  IMAD.MOV R14, RZ, RZ, -R11 ;  /* 0x000000ffff0e7224 */ /* 0x000fe200078e0a0b */
[----:B------:R-:W-:Y:S01]  /*4a80*/  IADD3 R11, R3, 0xf0, RZ ;  /* 0x000000f0030b7810 */ /* 0x000fe20007ffe0ff */
[C---:B------:R-:W-:Y:S01]  /*4a90*/  IMAD R5, R22.reuse, R20, R5 ;  /* 0x0000001416057224 */ /* 0x040fe200078e0205 */
[----:B------:R-:W-:Y:S01]  /*4aa0*/  IABS R7, R8 ;  /* 0x0000000800077213 */ /* 0x000fe20000000000 */
[----:B------:R-:W-:Y:S01]  /*4ab0*/  @!P0 IMAD.MOV R18, RZ, RZ, -R18 ;  /* 0x000000ffff128224 */ /* 0x000fe200078e0a12 */
[C---:B------:R-:W-:Y:S01]  /*4ac0*/  ISETP.GT.U32.AND P0, PT, R22.reuse, R6, PT ;  /* 0x000000061600720c */ /* 0x040fe20003f04070 */
[----:B------:R-:W-:Y:S01]  /*4ad0*/  @!P3 IMAD.MOV R19, RZ, RZ, -R19 ;  /* 0x000000ffff13b224 */ /* 0x000fe200078e0a13 */
[C---:B------:R-:W-:Y:S01]  /*4ae0*/  ISETP.GT.U32.AND P3, PT, R22.reuse, R12, PT ;  /* 0x0000000c1600720c */ /* 0x040fe20003f64070 */
[C---:B------:R-:W-:Y:S01]  /*4af0*/  IMAD R0, R22.reuse, R14, R0 ;  /* 0x0000000e16007224 */ /* 0x040fe200078e0200 */
[----:B------:R-:W-:Y:S01]  /*4b00*/  IABS R14, R11 ;  /* 0x0000000b000e7213 */ /* 0x000fe20000000000 */
[--C-:B------:R-:W-:Y:S01]  /*4b10*/  @!P6 IMAD.IADD R9, R9, 0x1, -R22.reuse ;  /* 0x000000010909e824 */ /* 0x100fe200078e0a16 */
[----:B------:R-:W-:Y:S01]  /*4b20*/  ISETP.GT.U32.AND P6, PT, R22, R5, PT ;  /* 0x000000051600720c */ /* 0x000fe20003fc4070 */
[--C-:B------:R-:W-:Y:S01]  /*4b30*/  @!P4 IMAD.IADD R4, R4, 0x1, -R22.reuse ;  /* 0x000000010404c824 */ /* 0x100fe200078e0a16 */
[----:B------:R-:W-:Y:S01]  /*4b40*/  ISETP.GT.U32.AND P4, PT, R22, R0, PT ;  /* 0x000000001600720c */ /* 0x000fe20003f84070 */
[----:B------:R0:W-:Y:S01]  /*4b50*/  STL [R1+0xdc], R19 ;  /* 0x0000dc1301007387 */ /* 0x0001e20000100800 */
[--C-:B------:R-:W-:Y:S01]  /*4b60*/  @!P5 IMAD.IADD R13, R13, 0x1, -R22.reuse ;  /* 0x000000010d0dd824 */ /* 0x100fe200078e0a16 */
[----:B------:R-:W-:Y:S01]  /*4b70*/  ISETP.GE.AND P5, PT, R16, RZ, PT ;  /* 0x000000ff1000720c */ /* 0x000fe20003fa6270 */
[----:B------:R-:W-:Y:S01]  /*4b80*/  IMAD.MOV.U32 R20, RZ, RZ, R9 ;  /* 0x000000ffff147224 */ /* 0x000fe200078e0009 */
[----:B------:R1:W-:Y:S01]  /*4b90*/  STL [R1+0xd8], R18 ;  /* 0x0000d81201007387 */ /* 0x0003e20000100800 */
[--C-:B------:R-:W-:Y:S01]  /*4ba0*/  @!P0 IMAD.IADD R6, R6, 0x1, -R22.reuse ;  /* 0x0000000106068824 */ /* 0x100fe200078e0a16 */
[----:B------:R-:W-:Y:S01]  /*4bb0*/  ISETP.GE.AND P0, PT, R2, RZ, PT ;  /* 0x000000ff0200720c */ /* 0x000fe20003f06270 */
[----:B------:R-:W-:Y:S01]  /*4bc0*/  @!P3 IMAD.IADD R12, R12, 0x1, -R22 ;  /* 0x000000010c0cb824 */ /* 0x000fe200078e0a16 */
[----:B------:R-:W-:Y:S01]  /*4bd0*/  ISETP.GE.AND P3, PT, R17, RZ, PT ;  /* 0x000000ff1100720c */ /* 0x000fe20003f66270 */
[----:B------:R-:W-:Y:S01]  /*4be0*/  @!P1 IMAD.MOV R20, RZ, RZ, -R20 ;  /* 0x000000ffff149224 */ /* 0x000fe200078e0a14 */
[----:B------:R-:W-:Y:S01]  /*4bf0*/  ISETP.GT.U32.AND P1, PT, R22, R6, PT ;  /* 0x000000061600720c */ /* 0x000fe20003f24070 */
[----:B------:R-:W-:Y:S01]  /*4c00*/  @!P6 IMAD.IADD R5, R5, 0x1, -R22 ;  /* 0x000000010505e824 */ /* 0x000fe200078e0a16 */
[----:B------:R-:W-:Y:S01]  /*4c10*/  IADD3 R9, R3, 0xe8, RZ ;  /* 0x000000e803097810 */ /* 0x000fe20007ffe0ff */
[----:B0-----:R-:W-:Y:S01]  /*4c20*/  IMAD.MOV.U32 R19, RZ, RZ, R13 ;  /* 0x000000ffff137224 */ /* 0x001fe200078e000d */
[----:B------:R-:W-:Y:S01]  /*4c30*/  STL [R1+0xd4], R20 ;  /* 0x0000d41401007387 */ /* 0x000fe20000100800 */
[----:B-1----:R-:W-:Y:S01]  /*4c40*/  IMAD.HI.U32 R18, R24, R14, RZ ;  /* 0x0000000e18127227 */ /* 0x002fe200078e00ff */
[----:B------:R-:W-:-:S02]  /*4c50*/  ISETP.GE.AND P6, PT, R15, RZ, PT ;  /* 0x000000ff0f00720c */ /* 0x000fc40003fc6270 */
[C---:B------:R-:W-:Y:S01]  /*4c60*/  IADD3 R21, R3.reuse, 0x38, RZ ;  /* 0x0000003803157810 */ /* 0x040fe20007ffe0ff */
[----:B------:R-:W-:Y:S02]  /*4c70*/  IMAD.MOV R18, RZ, RZ, -R18 ;  /* 0x000000ffff127224 */ /* 0x000fe400078e0a12 */
[----:B------:R-:W-:Y:S01]  /*4c80*/  IMAD.MOV.U32 R13, RZ, RZ, R4 ;  /* 0x000000ffff0d7224 */ /* 0x000fe200078e0004 */
[----:B------:R-:W-:Y:S01]  /*4c90*/  IADD3 R4, R3, 0xe4, RZ ;  /* 0x000000e403047810 */ /* 0x000fe20007ffe0ff */
[----:B------:R-:W-:Y:S02]  /*4ca0*/  IMAD R2, R22, R18, R14 ;  /* 0x0000001216027224 */ /* 0x000fe400078e020e */
[----:B------:R-:W-:Y:S01]  /*4cb0*/  @!P4 IMAD.IADD R0, R0, 0x1, -R22 ;  /* 0x000000010000c824 */ /* 0x000fe200078e0a16 */
[C---:B------:R-:W-:Y:S01]  /*4cc0*/  ISETP.GT.U32.AND P4, PT, R22.reuse, R5, PT ;  /* 0x000000051600720c */ /* 0x040fe20003f84070 */
[----:B------:R-:W-:Y:S01]  /*4cd0*/  @!P5 IMAD.MOV R13, RZ, RZ, -R13 ;  /* 0x000000ffff0dd224 */ /* 0x000fe200078e0a0d */
[----:B------:R-:W-:Y:S01]  /*4ce0*/  ISETP.GT.U32.AND P5, PT, R22, R2, PT ;  /* 0x000000021600720c */ /* 0x000fe20003fa4070 */
[----:B------:R-:W-:-:S04]  /*4cf0*/  IMAD.HI.U32 R16, R24, R7, RZ ;  /* 0x0000000718107227 */ /* 0x000fc800078e00ff */
[----:B------:R-:W-:Y:S01]  /*4d00*/  @!P2 IMAD.MOV R19, RZ, RZ, -R19 ;  /* 0x000000ffff13a224 */ /* 0x000fe200078e0a13 */
[----:B------:R-:W-:Y:S01]  /*4d10*/  ISETP.GT.U32.AND P2, PT, R22, R0, PT ;  /* 0x000000001600720c */ /* 0x000fe20003f44070 */
[----:B------:R-:W-:Y:S02]  /*4d20*/  IMAD.MOV R16, RZ, RZ, -R16 ;  /* 0x000000ffff107224 */ /* 0x000fe400078e0a10 */
[----:B------:R-:W-:Y:S01]  /*4d30*/  @!P3 IMAD.MOV R12, RZ, RZ, -R12 ;  /* 0x000000ffff0cb224 */ /* 0x000fe200078e0a0c */
[----:B------:R-:W-:Y:S01]  /*4d40*/  ISETP.GE.AND P3, PT, R10, RZ, PT ;  /* 0x000000ff0a00720c */ /* 0x000fe20003f66270 */
[----:B------:R-:W-:Y:S01]  /*4d50*/  IMAD R7, R22, R16, R7 ;  /* 0x0000001016077224 */ /* 0x000fe200078e0207 */
[----:B------:R-:W-:Y:S01]  /*4d60*/  IABS R10, R9 ;  /* 0x00000009000a7213 */ /* 0x000fe20000000000 */
[--C-:B------:R-:W-:Y:S01]  /*4d70*/  @!P1 IMAD.IADD R6, R6, 0x1, -R22.reuse ;  /* 0x0000000106069824 */ /* 0x100fe200078e0a16 */
[----:B------:R-:W-:Y:S01]  /*4d80*/  STL [R1+0xd0], R19 ;  /* 0x0000d01301007387 */ /* 0x000fe20000100800 */
[--C-:B------:R-:W-:Y:S01]  /*4d90*/  @!P4 IMAD.IADD R5, R5, 0x1, -R22.reuse ;  /* 0x000000010505c824 */ /* 0x100fe200078e0a16 */
[----:B------:R-:W-:Y:S01]  /*4da0*/  ISETP.GE.AND P4, PT, R11, RZ, PT ;  /* 0x000000ff0b00720c */ /* 0x000fe20003f86270 */
[----:B------:R-:W-:Y:S01]  /*4db0*/  IMAD.HI.U32 R11, R24, R10, RZ ;  /* 0x0000000a180b7227 */ /* 0x000fe200078e00ff */
[----:B------:R-:W-:Y:S01]  /*4dc0*/  ISETP.GT.U32.AND P1, PT, R22, R7, PT ;  /* 0x000000071600720c */ /* 0x000fe20003f24070 */
[----:B------:R0:W-:Y:S02]  /*4dd0*/  STL [R1+0xcc], R13 ;  /* 0x0000cc0d01007387 */ /* 0x0001e40000100800 */
[----:B------:R-:W-:Y:S01]  /*4de0*/  @!P5 IMAD.IADD R2, R2, 0x1, -R22 ;  /* 0x000000010202d824 */ /* 0x000fe200078e0a16 */
[----:B------:R-:W-:Y:S01]  /*4df0*/  ISETP.GE.AND P5, PT, R9, RZ, PT ;  /* 0x000000ff0900720c */ /* 0x000fe20003fa6270 */
[----:B------:R-:W-:Y:S01]  /*4e00*/  IMAD.MOV.U32 R14, RZ, RZ, R6 ;  /* 0x000000ffff0e7224 */ /* 0x000fe200078e0006 */
[----:B------:R1:W-:Y:S01]  /*4e10*/  STL [R1+0xc8], R12 ;  /* 0x0000c80c01007387 */ /* 0x0003e20000100800 */
[----:B------:R-:W-:Y:S01]  /*4e20*/  @!P2 IMAD.IADD R0, R0, 0x1, -R22 ;  /* 0x000000010000a824 */ /* 0x000fe200078e0a16 */
[----:B------:R-:W-:Y:S01]  /*4e30*/  ISETP.GE.AND P2, PT, R8, RZ, PT ;  /* 0x000000ff0800720c */ /* 0x000fe20003f46270 */
[----:B------:R-:W-:-:S02]  /*4e40*/  IMAD.MOV R11, RZ, RZ, -R11 ;  /* 0x000000ffff0b7224 */ /* 0x000fc400078e0a0b */
[----:B------:R-:W-:Y:S01]  /*4e50*/  @!P0 IMAD.MOV R14, RZ, RZ, -R14 ;  /* 0x000000ffff0e8224 */ /* 0x000fe200078e0a0e */
[C---:B------:R-:W-:Y:S01]  /*4e60*/  ISETP.GT.U32.AND P0, PT, R22.reuse, R2, PT ;  /* 0x000000021600720c */ /* 0x040fe20003f04070 */
[C---:B------:R-:W-:Y:S01]  /*4e70*/  IMAD R10, R22.reuse, R11, R10 ;  /* 0x0000000b160a7224 */ /* 0x040fe200078e020a */
[----:B0-----:R-:W-:Y:S01]  /*4e80*/  IABS R13, R4 ;  /* 0x00000004000d7213 */ /* 0x001fe20000000000 */
[----:B------:R-:W-:Y:S01]  /*4e90*/  @!P1 IMAD.IADD R7, R7, 0x1, -R22 ;  /* 0x0000000107079824 */ /* 0x000fe200078e0a16 */
[C---:B------:R-:W-:Y:S01]  /*4ea0*/  IADD3 R11, R3.reuse, 0xe0, RZ ;  /* 0x000000e0030b7810 */ /* 0x040fe20007ffe0ff */
[----:B-1----:R-:W-:Y:S01]  /*4eb0*/  IMAD.MOV.U32 R12, RZ, RZ, R5 ;  /* 0x000000ffff0c7224 */ /* 0x002fe200078e0005 */
[----:B------:R-:W-:Y:S01]  /*4ec0*/  STL [R1+0xc4], R14 ;  /* 0x0000c40e01007387 */ /* 0x000fe20000100800 */
[----:B------:R-:W-:Y:S01]  /*4ed0*/  IMAD.MOV.U32 R5, RZ, RZ, R0 ;  /* 0x000000ffff057224 */ /* 0x000fe200078e0000 */
[----:B------:R-:W-:Y:S01]  /*4ee0*/  IADD3 R0, R3, 0xdc, RZ ;  /* 0x000000dc03007810 */ /* 0x000fe20007ffe0ff */
[----:B------:R-:W-:Y:S01]  /*4ef0*/  @!P6 IMAD.MOV R12, RZ, RZ, -R12 ;  /* 0x000000ffff0ce224 */ /* 0x000fe200078e0a0c */
[C---:B------:R-:W-:Y:S01]  /*4f00*/  ISETP.GT.U32.AND P6, PT, R22.reuse, R7, PT ;  /* 0x000000071600720c */ /* 0x040fe20003fc4070 */
[----:B------:R-:W-:Y:S01]  /*4f10*/  @!P3 IMAD.MOV R5, RZ, RZ, -R5 ;  /* 0x000000ffff05b224 */ /* 0x000fe200078e0a05 */
[----:B------:R-:W-:Y:S01]  /*4f20*/  ISETP.GT.U32.AND P3, PT, R22, R10, PT ;  /* 0x0000000a1600720c */ /* 0x000fe20003f64070 */
[----:B------:R-:W-:Y:S01]  /*4f30*/  @!P0 IMAD.IADD R2, R2, 0x1, -R22 ;  /* 0x0000000102028824 */ /* 0x000fe200078e0a16 */
[----:B------:R-:W-:Y:S01]  /*4f40*/  ISETP.GE.AND P0, PT, R11, RZ, PT ;  /* 0x000000ff0b00720c */ /* 0x000fe20003f06270 */
[----:B------:R-:W-:Y:S01]  /*4f50*/  IMAD.HI.U32 R8, R24, R13, RZ ;  /* 0x0000000d18087227 */ /* 0x000fe200078e00ff */
[----:B------:R-:W-:Y:S01]  /*4f60*/  IABS R11, R11 ;  /* 0x0000000b000b7213 */ /* 0x000fe20000000000 */
[----:B------:R-:W-:Y:S01]  /*4f70*/  STL [R1+0xc0], R12 ;  /* 0x0000c00c01007387 */ /* 0x000fe20000100800 */
[----:B------:R-:W-:Y:S01]  /*4f80*/  ISETP.GE.AND P1, PT, R4, RZ, PT ;  /* 0x000000ff0400720c */ /* 0x000fe20003f26270 */
[----:B------:R-:W-:Y:S01]  /*4f90*/  IMAD.MOV.U32 R6, RZ, RZ, R2 ;  /* 0x000000ffff067224 */ /* 0x000fe200078e0002 */
[----:B------:R-:W-:Y:S01]  /*4fa0*/  IABS R4, R0 ;  /* 0x0000000000047213 */ /* 0x000fe20000000000 */
[----:B------:R-:W-:Y:S01]  /*4fb0*/  IMAD.MOV R8, RZ, RZ, -R8 ;  /* 0x000000ffff087224 */ /* 0x000fe200078e0a08 */
[----:B------:R0:W-:Y:S01]  /*4fc0*/  STL [R1+0xbc], R5 ;  /* 0x0000bc0501007387 */ /* 0x0001e20000100800 */
[----:B------:R-:W-:Y:S01]  /*4fd0*/  @!P4 IMAD.MOV R6, RZ, RZ, -R6 ;  /* 0x000000ffff06c224 */ /* 0x000fe200078e0a06 */
[----:B------:R-:W-:Y:S01]  /*4fe0*/  ISETP.GE.AND P4, PT, R0, RZ, PT ;  /* 0x000000ff0000720c */ /* 0x000fe20003f86270 */
[----:B------:R-:W-:-:S02]  /*4ff0*/  @!P3 IMAD.IADD R10, R10, 0x1, -R22 ;  /* 0x000000010a0ab824 */ /* 0x000fc400078e0a16 */
[C---:B------:R-:W-:Y:S01]  /*5000*/  IMAD R13, R22.reuse, R8, R13 ;  /* 0x00000008160d7224 */ /* 0x040fe200078e020d */
[----:B------:R1:W-:Y:S01]  /*5010*/  STL [R1+0xb8], R6 ;  /* 0x0000b80601007387 */ /* 0x0003e20000100800 */
[----:B------:R-:W-:Y:S01]  /*5020*/  @!P6 IMAD.IADD R7, R7, 0x1, -R22 ;  /* 0x000000010707e824 */ /* 0x000fe200078e0a16 */
[----:B------:R-:W-:Y:S01]  /*5030*/  ISETP.GT.U32.AND P3, PT, R22, R10, PT ;  /* 0x0000000a1600720c */ /* 0x000fe20003f64070 */
[----:B------:R-:W-:Y:S01]  /*5040*/  IMAD.HI.U32 R2, R24, R4, RZ ;  /* 0x0000000418027227 */ /* 0x000fe200078e00ff */
[----:B------:R-:W-:Y:S02]  /*5050*/  ISETP.GT.U32.AND P6, PT, R22, R13, PT ;  /* 0x0000000d1600720c */ /* 0x000fe40003fc4070 */
[C---:B0-----:R-:W-:Y:S01]  /*5060*/  IADD3 R5, R3.reuse, 0xd8, RZ ;  /* 0x000000d803057810 */ /* 0x041fe20007ffe0ff */
[----:B------:R-:W-:Y:S01]  /*5070*/  @!P2 IMAD.MOV R7, RZ, RZ, -R7 ;  /* 0x000000ffff07a224 */ /* 0x000fe200078e0a07 */
[----:B------:R-:W-:Y:S01]  /*5080*/  IADD3 R12, R3, 0xd0, RZ ;  /* 0x000000d0030c7810 */ /* 0x000fe20007ffe0ff */
[----:B------:R-:W-:Y:S01]  /*5090*/  IMAD.MOV R2, RZ, RZ, -R2 ;  /* 0x000000ffff027224 */ /* 0x000fe200078e0a02 */
[----:B------:R-:W-:Y:S01]  /*50a0*/  IABS R9, R5 ;  /* 0x0000000500097213 */ /* 0x000fe20000000000 */
[----:B-1----:R-:W-:Y:S01]  /*50b0*/  IMAD.HI.U32 R6, R24, R11, RZ ;  /* 0x0000000b18067227 */ /* 0x002fe200078e00ff */
[----:B------:R-:W-:Y:S01]  /*50c0*/  ISETP.GE.AND P2, PT, R5, RZ, PT ;  /* 0x000000ff0500720c */ /* 0x000fe20003f46270 */
[----:B------:R0:W-:Y:S01]  /*50d0*/  STL [R1+0xb4], R7 ;  /* 0x0000b40701007387 */ /* 0x0001e20000100800 */
[----:B------:R-:W-:Y:S01]  /*50e0*/  IABS R14, R12 ;  /* 0x0000000c000e7213 */ /* 0x000fe20000000000 */
[----:B------:R-:W-:-:S02]  /*50f0*/  IMAD.MOV R6, RZ, RZ, -R6 ;  /* 0x000000ffff067224 */ /* 0x000fc400078e0a06 */
[--C-:B------:R-:W-:Y:S02]  /*5100*/  @!P3 IMAD.IADD R10, R10, 0x1, -R22.reuse ;  /* 0x000000010a0ab824 */ /* 0x100fe400078e0a16 */
[----:B------:R-:W-:Y:S02]  /*5110*/  IMAD R11, R22, R6, R11 ;  /* 0x00000006160b7224 */ /* 0x000fe400078e020b */
[----:B------:R-:W-:Y:S02]  /*5120*/  @!P6 IMAD.IADD R13, R13, 0x1, -R22 ;  /* 0x000000010d0de824 */ /* 0x000fe400078e0a16 */
[----:B------:R-:W-:Y:S01]  /*5130*/  IMAD.HI.U32 R0, R24, R9, RZ ;  /* 0x0000000918007227 */ /* 0x000fe200078e00ff */
[C---:B------:R-:W-:Y:S02]  /*5140*/  ISETP.GT.U32.AND P3, PT, R22.reuse, R11, PT ;  /* 0x0000000b1600720c */ /* 0x040fe40003f64070 */
[C---:B------:R-:W-:Y:S01]  /*5150*/  ISETP.GT.U32.AND P6, PT, R22.reuse, R13, PT ;  /* 0x0000000d1600720c */ /* 0x040fe20003fc4070 */
[----:B------:R-:W-:Y:S01]  /*5160*/  IMAD.MOV R5, RZ, RZ, -R0 ;  /* 0x000000ffff057224 */ /* 0x000fe200078e0a00 */
[C---:B------:R-:W-:Y:S01]  /*5170*/  IADD3 R0, R3.reuse, 0xd4, RZ ;  /* 0x000000d403007810 */ /* 0x040fe20007ffe0ff */
[----:B------:R-:W-:Y:S01]  /*5180*/  IMAD.MOV.U32 R15, RZ, RZ, R10 ;  /* 0x000000ffff0f7224 */ /* 0x000fe200078e000a */
[----:B0-----:R-:W-:Y:S01]  /*5190*/  IADD3 R7, R3, 0xcc, RZ ;  /* 0x000000cc03077810 */ /* 0x001fe20007ffe0ff */
[C---:B------:R-:W-:Y:S01]  /*51a0*/  IMAD R9, R22.reuse, R5, R9 ;  /* 0x0000000516097224 */ /* 0x040fe200078e0209 */
[----:B------:R-:W-:Y:S01]  /*51b0*/  IABS R5, R0 ;  /* 0x0000000000057213 */ /* 0x000fe20000000000 */
[----:B------:R-:W-:Y:S01]  /*51c0*/  @!P5 IMAD.MOV R15, RZ, RZ, -R15 ;  /* 0x000000ffff0fd224 */ /* 0x000fe200078e0a0f */
[----:B------:R-:W-:Y:S01]  /*51d0*/  IABS R8, R7 ;  /* 0x0000000700087213 */ /* 0x000fe20000000000 */
[C---:B------:R-:W-:Y:S01]  /*51e0*/  IMAD R4, R22.reuse, R2, R4 ;  /* 0x0000000216047224 */ /* 0x040fe200078e0204 */
[C---:B------:R-:W-:Y:S01]  /*51f0*/  ISETP.GT.U32.AND P5, PT, R22.reuse, R9, PT ;  /* 0x000000091600720c */ /* 0x040fe20003fa4070 */
[--C-:B------:R-:W-:Y:S01]  /*5200*/  @!P3 IMAD.IADD R11, R11, 0x1, -R22.reuse ;  /* 0x000000010b0bb824 */ /* 0x100fe200078e0a16 */
[----:B------:R-:W-:Y:S01]  /*5210*/  IADD3 R2, R3, 0xc8, RZ ;  /* 0x000000c803027810 */ /* 0x000fe20007ffe0ff */
[----:B------:R-:W-:Y:S01]  /*5220*/  @!P6 IMAD.IADD R13, R13, 0x1, -R22 ;  /* 0x000000010d0de824 */ /* 0x000fe200078e0a16 */
[----:B------:R-:W-:Y:S01]  /*5230*/  ISETP.GT.U32.AND P6, PT, R22, R4, PT ;  /* 0x000000041600720c */ /* 0x000fe20003fc4070 */
[----:B------:R-:W-:Y:S01]  /*5240*/  IMAD.HI.U32 R10, R24, R5, RZ ;  /* 0x00000005180a7227 */ /* 0x000fe200078e00ff */
[----:B------:R-:W-:Y:S01]  /*5250*/  ISETP.GT.U32.AND P3, PT, R22, R11, PT ;  /* 0x0000000b1600720c */ /* 0x000fe20003f64070 */
[----:B------:R-:W-:Y:S01]  /*5260*/  STL [R1+0xb0], R15 ;  /* 0x0000b00f01007387 */ /* 0x000fe20000100800 */
[----:B------:R-:W-:Y:S01]  /*5270*/  IABS R6, R2 ;  /* 0x0000000200067213 */ /* 0x000fe20000000000 */
[----:B------:R-:W-:-:S02]  /*5280*/  IMAD.MOV R10, RZ, RZ, -R10 ;  /* 0x000000ffff0a7224 */ /* 0x000fc400078e0a0a */
[----:B------:R-:W-:Y:S01]  /*5290*/  @!P1 IMAD.MOV R13, RZ, RZ, -R13 ;  /* 0x000000ffff0d9224 */ /* 0x000fe200078e0a0d */
[----:B------:R-:W-:Y:S01]  /*52a0*/  ISETP.GE.AND P1, PT, R0, RZ, PT ;  /* 0x000000ff0000720c */ /* 0x000fe20003f26270 */
[----:B------:R-:W-:Y:S02]  /*52b0*/  IMAD R0, R22, R10, R5 ;  /* 0x0000000a16007224 */ /* 0x000fe400078e0205 */
[--C-:B------:R-:W-:Y:S01]  /*52c0*/  @!P5 IMAD.IADD R9, R9, 0x1, -R22.reuse ;  /* 0x000000010909d824 */ /* 0x100fe200078e0a16 */
[----:B------:R0:W-:Y:S01]  /*52d0*/  STL [R1+0xac], R13 ;  /* 0x0000ac0d01007387 */ /* 0x0001e20000100800 */
[--C-:B------:R-:W-:Y:S02]  /*52e0*/  @!P6 IMAD.IADD R4, R4, 0x1, -R22.reuse ;  /* 0x000000010404e824 */ /* 0x100fe400078e0a16 */
[----:B------:R-:W-:Y:S01]  /*52f0*/  @!P3 IMAD.IADD R11, R11, 0x1, -R22 ;  /* 0x000000010b0bb824 */ /* 0x000fe200078e0a16 */
[----:B------:R-:W-:Y:S01]  /*5300*/  ISETP.GT.U32.AND P3, PT, R22, R0, PT ;  /* 0x000000001600720c */ /* 0x000fe20003f64070 */
[----:B------:R-:W-:Y:S01]  /*5310*/  IMAD.HI.U32 R5, R24, R8, RZ ;  /* 0x0000000818057227 */ /* 0x000fe200078e00ff */
[----:B------:R-:W-:-:S02]  /*5320*/  ISETP.GT.U32.AND P5, PT, R22, R9, PT ;  /* 0x000000091600720c */ /* 0x000fc40003fa4070 */
[----:B------:R-:W-:Y:S01]  /*5330*/  ISETP.GT.U32.AND P6, PT, R22, R4, PT ;  /* 0x000000041600720c */ /* 0x000fe20003fc4070 */
[----:B------:R-:W-:-:S04]  /*5340*/  IMAD.HI.U32 R10, R24, R6, RZ ;  /* 0x00000006180a7227 */ /* 0x000fc800078e00ff */
[----:B0-----:R-:W-:-:S04]  /*5350*/  IMAD.HI.U32 R13, R24, R14, RZ ;  /* 0x0000000e180d7227 */ /* 0x001fc800078e00ff */
[----:B------:R-:W-:Y:S02]  /*5360*/  IMAD.MOV R5, RZ, RZ, -R5 ;  /* 0x000000ffff057224 */ /* 0x000fe400078e0a05 */
[----:B------:R-:W-:Y:S02]  /*5370*/  IMAD.MOV R13, RZ, RZ, -R13 ;  /* 0x000000ffff0d7224 */ /* 0x000fe400078e0a0d */
[----:B------:R-:W-:Y:S02]  /*5380*/  IMAD.MOV R10, RZ, RZ, -R10 ;  /* 0x000000ffff0a7224 */ /* 0x000fe400078e0a0a */
[----:B------:R-:W-:Y:S01]  /*5390*/  IMAD R8, R22, R5, R8 ;  /* 0x0000000516087224 */ /* 0x000fe200078e0208 */
[----:B------:R-:W-:Y:S01]  /*53a0*/  IADD3 R5, R3, 0xc4, RZ ;  /* 0x000000c403057810 */ /* 0x000fe20007ffe0ff */
[--C-:B------:R-:W-:Y:S02]  /*53b0*/  @!P3 IMAD.IADD R0, R0, 0x1, -R22.reuse ;  /* 0x000000010000b824 */ /* 0x100fe400078e0a16 */
[----:B------:R-:W-:Y:S01]  /*53c0*/  @!P5 IMAD.IADD R9, R9, 0x1, -R22 ;  /* 0x000000010909d824 */ /* 0x000fe200078e0a16 */
[C---:B------:R-:W-:Y:S01]  /*53d0*/  ISETP.GT.U32.AND P5, PT, R22.reuse, R8, PT ;  /* 0x000000081600720c */ /* 0x040fe20003fa4070 */
[----:B------:R-:W-:Y:S01]  /*53e0*/  IMAD.MOV.U32 R15, RZ, RZ, R11 ;  /* 0x000000ffff0f7224 */ /* 0x000fe200078e000b */
[C---:B------:R-:W-:Y:S01]  /*53f0*/  ISETP.GT.U32.AND P3, PT, R22.reuse, R0, PT ;  /* 0x000000001600720c */ /* 0x040fe20003f64070 */
[----:B------:R-:W-:-:S02]  /*5400*/  IMAD R14, R22, R13, R14 ;  /* 0x0000000d160e7224 */ /* 0x000fc400078e020e */
[----:B------:R-:W-:Y:S01]  /*5410*/  IMAD R6, R22, R10, R6 ;  /* 0x0000000a16067224 */ /* 0x000fe200078e0206 */
[----:B------:R-:W-:Y:S01]  /*5420*/  IABS R10, R5 ;  /* 0x00000005000a7213 */ /* 0x000fe20000000000 */
[----:B------:R-:W-:Y:S02]  /*5430*/  IMAD.MOV.U32 R11, RZ, RZ, R9 ;  /* 0x000000ffff0b7224 */ /* 0x000fe400078e0009 */
[----:B------:R-:W-:Y:S01]  /*5440*/  @!P6 IMAD.IADD R4, R4, 0x1, -R22 ;  /* 0x000000010404e824 */ /* 0x000fe200078e0a16 */
[----:B------:R-:W-:Y:S01]  /*5450*/  ISETP.GE.AND P6, PT, R12, RZ, PT ;  /* 0x000000ff0c00720c */ /* 0x000fe20003fc6270 */
[----:B------:R-:W-:Y:S01]  /*5460*/  @!P0 IMAD.MOV R15, RZ, RZ, -R15 ;  /* 0x000000ffff0f8224 */ /* 0x000fe200078e0a0f */
[C---:B------:R-:W-:Y:S01]  /*5470*/  ISETP.GT.U32.AND P0, PT, R22.reuse, R14, PT ;  /* 0x0000000e1600720c */ /* 0x040fe20003f04070 */
[----:B------:R-:W-:Y:S01]  /*5480*/  @!P2 IMAD.MOV R11, RZ, RZ, -R11 ;  /* 0x000000ffff0ba224 */ /* 0x000fe200078e0a0b */
[----:B------:R-:W-:Y:S01]  /*5490*/  ISETP.GT.U32.AND P2, PT, R22, R6, PT ;  /* 0x000000061600720c */ /* 0x000fe20003f44070 */
[----:B------:R-:W-:Y:S01]  /*54a0*/  IMAD.MOV.U32 R12, RZ, RZ, R4 ;  /* 0x000000ffff0c7224 */ /* 0x000fe200078e0004 */
[----:B------:R-:W-:Y:S01]  /*54b0*/  STL [R1+0xa8], R15 ;  /* 0x0000a80f01007387 */ /* 0x000fe20000100800 */
[----:B------:R-:W-:-:S02]  /*54c0*/  IMAD.MOV.U32 R4, RZ, RZ, R10 ;  /* 0x000000ffff047224 */ /* 0x000fc400078e000a */
[----:B------:R-:W-:Y:S01]  /*54d0*/  @!P4 IMAD.MOV R12, RZ, RZ, -R12 ;  /* 0x000000ffff0cc224 */ /* 0x000fe200078e0a0c */
[----:B------:R-:W-:Y:S01]  /*54e0*/  ISETP.GE.AND P4, PT, R7, RZ, PT ;  /* 0x000000ff0700720c */ /* 0x000fe20003f86270 */
[----:B------:R-:W-:Y:S01]  /*54f0*/  IMAD.HI.U32 R9, R24, R4, RZ ;  /* 0x0000000418097227 */ /* 0x000fe200078e00ff */
[C---:B------:R-:W-:Y:S02]  /*5500*/  IADD3 R7, R3.reuse, 0xc0, RZ ;  /* 0x000000c003077810 */ /* 0x040fe40007ffe0ff */
[----:B------:R0:W-:Y:S01]  /*5510*/  STL [R1+0xa0], R12 ;  /* 0x0000a00c01007387 */ /* 0x0001e20000100800 */
[--C-:B------:R-:W-:Y:S01]  /*5520*/  @!P3 IMAD.IADD R0, R0, 0x1, -R22.reuse ;  /* 0x000000010000b824 */ /* 0x100fe200078e0a16 */
[----:B------:R-:W-:Y:S01]  /*5530*/  IABS R13, R7 ;  /* 0x00000007000d7213 */ /* 0x000fe20000000000 */
[--C-:B------:R-:W-:Y:S01]  /*5540*/  @!P5 IMAD.IADD R8, R8, 0x1, -R22.reuse ;  /* 0x000000010808d824 */ /* 0x100fe200078e0a16 */
[----:B------:R-:W-:Y:S01]  /*5550*/  ISETP.GE.AND P3, PT, R2, RZ, PT ;  /* 0x000000ff0200720c */ /* 0x000fe20003f66270 */
[----:B------:R-:W-:Y:S01]  /*5560*/  IMAD.MOV R9, RZ, RZ, -R9 ;  /* 0x000000ffff097224 */ /* 0x000fe200078e0a09 */
[----:B------:R-:W-:Y:S01]  /*5570*/  IADD3 R2, R3, 0xb8, RZ ;  /* 0x000000b803027810 */ /* 0x000fe20007ffe0ff */
[----:B------:R-:W-:Y:S01]  /*5580*/  @!P0 IMAD.IADD R14, R14, 0x1, -R22 ;  /* 0x000000010e0e8824 */ /* 0x000fe200078e0a16 */
[----:B------:R-:W-:Y:S01]  /*5590*/  ISETP.GE.AND P0, PT, R5, RZ, PT ;  /* 0x000000ff0500720c */ /* 0x000fe20003f06270 */
[----:B------:R-:W-:Y:S01]  /*55a0*/  IMAD.MOV.U32 R10, RZ, RZ, R0 ;  /* 0x000000ffff0a7224 */ /* 0x000fe200078e0000 */
[C---:B------:R-:W-:Y:S01]  /*55b0*/  IADD3 R5, R3.reuse, 0xbc, RZ ;  /* 0x000000bc03057810 */ /* 0x040fe20007ffe0ff */
[----:B------:R-:W-:Y:S01]  /*55c0*/  @!P2 IMAD.IADD R6, R6, 0x1, -R22 ;  /* 0x000000010606a824 */ /* 0x000fe200078e0a16 */
[C---:B------:R-:W-:Y:S01]  /*55d0*/  ISETP.GT.U32.AND P2, PT, R22.reuse, R8, PT ;  /* 0x000000081600720c */ /* 0x040fe20003f44070 */
[C---:B------:R-:W-:Y:S01]  /*55e0*/  IMAD R4, R22.reuse, R9, R4 ;  /* 0x0000000916047224 */ /* 0x040fe200078e0204 */
[----:B------:R-:W-:Y:S01]  /*55f0*/  ISETP.GT.U32.AND P5, PT, R22, R14, PT ;  /* 0x0000000e1600720c */ /* 0x000fe20003fa4070 */
[----:B------:R-:W-:Y:S01]  /*5600*/  IMAD.HI.U32 R9, R24, R13, RZ ;  /* 0x0000000d18097227 */ /* 0x000fe200078e00ff */
[----:B0-----:R-:W-:Y:S01]  /*5610*/  IABS R12, R5 ;  /* 0x00000005000c7213 */ /* 0x001fe20000000000 */
[----:B------:R0:W-:Y:S01]  /*5620*/  STL [R1+0x9c], R11 ;  /* 0x00009c0b01007387 */ /* 0x0001e20000100800 */
[----:B------:R-:W-:Y:S01]  /*5630*/  IADD3 R0, R3, 0xb4, RZ ;  /* 0x000000b403007810 */ /* 0x000fe20007ffe0ff */
[----:B------:R-:W-:Y:S01]  /*5640*/  @!P1 IMAD.MOV R10, RZ, RZ, -R10 ;  /* 0x000000ffff0a9224 */ /* 0x000fe200078e0a0a */
[----:B------:R-:W-:Y:S01]  /*5650*/  ISETP.GT.U32.AND P1, PT, R22, R6, PT ;  /* 0x000000061600720c */ /* 0x000fe20003f24070 */
[----:B------:R-:W-:-:S03]  /*5660*/  IMAD.MOV R9, RZ, RZ, -R9 ;  /* 0x000000ffff097224 */ /* 0x000fc600078e0a09 */
[----:B------:R1:W-:Y:S01]  /*5670*/  STL [R1+0x98], R10 ;  /* 0x0000980a01007387 */ /* 0x0003e20000100800 */
[----:B------:R-:W-:Y:S02]  /*5680*/  IMAD R13, R22, R9, R13 ;  /* 0x00000009160d7224 */ /* 0x000fe400078e020d */
[----:B------:R-:W-:Y:S01]  /*5690*/  @!P2 IMAD.IADD R8, R8, 0x1, -R22 ;  /* 0x000000010808a824 */ /* 0x000fe200078e0a16 */
[----:B0-----:R-:W-:Y:S01]  /*56a0*/  IABS R11, R2 ;  /* 0x00000002000b7213 */ /* 0x001fe20000000000 */
[----:B------:R-:W-:Y:S01]  /*56b0*/  IMAD.HI.U32 R9, R24, R12, RZ ;  /* 0x0000000c18097227 */ /* 0x000fe200078e00ff */
[----:B------:R-:W-:-:S03]  /*56c0*/  ISETP.GT.U32.AND P2, PT, R22, R13, PT ;  /* 0x0000000d1600720c */ /* 0x000fc60003f44070 */
[--C-:B------:R-:W-:Y:S01]  /*56d0*/  @!P5 IMAD.IADD R14, R14, 0x1, -R22.reuse ;  /* 0x000000010e0ed824 */ /* 0x100fe200078e0a16 */
[----:B------:R-:W-:Y:S01]  /*56e0*/  ISETP.GT.U32.AND P5, PT, R22, R4, PT ;  /* 0x000000041600720c */ /* 0x000fe20003fa4070 */
[----:B------:R-:W-:Y:S01]  /*56f0*/  @!P1 IMAD.IADD R6, R6, 0x1, -R22 ;  /* 0x0000000106069824 */ /* 0x000fe200078e0a16 */
[----:B------:R-:W-:Y:S01]  /*5700*/  ISETP.GE.AND P1, PT, R7, RZ, PT ;  /* 0x000000ff0700720c */ /* 0x000fe20003f26270 */
[----:B------:R-:W-:Y:S01]  /*5710*/  IMAD.HI.U32 R7, R24, R11, RZ ;  /* 0x0000000b18077227 */ /* 0x000fe200078e00ff */
[----:B-1----:R-:W-:-:S03]  /*5720*/  IABS R10, R0 ;  /* 0x00000000000a7213 */ /* 0x002fc60000000000 */
[----:B------:R-:W-:Y:S02]  /*5730*/  IMAD.MOV R9, RZ, RZ, -R9 ;  /* 0x000000ffff097224 */ /* 0x000fe400078e0a09 */
[----:B------:R-:W-:Y:S02]  /*5740*/  IMAD.MOV R7, RZ, RZ, -R7 ;  /* 0x000000ffff077224 */ /* 0x000fe400078e0a07 */
[C---:B------:R-:W-:Y:S01]  /*5750*/  IMAD R12, R22.reuse, R9, R12 ;  /* 0x00000009160c7224 */ /* 0x040fe200078e020c */
[----:B------:R-:W-:Y:S01]  /*5760*/  IADD3 R9, R3, 0xb0, RZ ;  /* 0x000000b003097810 */ /* 0x000fe20007ffe0ff */
[----:B------:R-:W-:Y:S02]  /*5770*/  @!P2 IMAD.IADD R13, R13, 0x1, -R22 ;  /* 0x000000010d0da824 */ /* 0x000fe400078e0a16 */
[C---:B------:R-:W-:Y:S02]  /*5780*/  IMAD R11, R22.reuse, R7, R11 ;  /* 0x00000007160b7224 */ /* 0x040fe400078e020b */
[----:B------:R-:W-:Y:S01]  /*5790*/  @!P4 IMAD.MOV R8, RZ, RZ, -R8 ;  /* 0x000000ffff08c224 */ /* 0x000fe200078e0a08 */
[----:B------:R-:W-:Y:S01]  /*57a0*/  ISETP.GT.U32.AND P4, PT, R22, R12, PT ;  /* 0x0000000c1600720c */ /* 0x000fe20003f84070 */
[----:B------:R-:W-:Y:S01]  /*57b0*/  @!P5 IMAD.IADD R4, R4, 0x1, -R22 ;  /* 0x000000010404d824 */ /* 0x000fe200078e0a16 */
[----:B------:R-:W-:Y:S01]  /*57c0*/  ISETP.GE.AND P5, PT, R5, RZ, PT ;  /* 0x000000ff0500720c */ /* 0x000fe20003fa6270 */
[----:B------:R-:W-:Y:S01]  /*57d0*/  @!P3 IMAD.MOV R6, RZ, RZ, -R6 ;  /* 0x000000ffff06b224 */ /* 0x000fe200078e0a06 */
[----:B------:R-:W-:Y:S01]  /*57e0*/  ISETP.GT.U32.AND P2, PT, R22, R13, PT ;  /* 0x0000000d1600720c */ /* 0x000fe20003f44070 */
[----:B------:R-:W-:Y:S01]  /*57f0*/  IMAD.HI.U32 R5, R24, R10, RZ ;  /* 0x0000000a18057227 */ /* 0x000fe200078e00ff */
[----:B------:R-:W-:-:S03]  /*5800*/  ISETP.GT.U32.AND P3, PT, R22, R11, PT ;  /* 0x0000000b1600720c */ /* 0x000fc60003f64070 */
[----:B------:R-:W-:Y:S02]  /*5810*/  IMAD.MOV.U32 R15, RZ, RZ, R14 ;  /* 0x000000ffff0f7224 */ /* 0x000fe400078e000e */
[----:B------:R-:W-:Y:S02]  /*5820*/  IMAD.MOV R5, RZ, RZ, -R5 ;  /* 0x000000ffff057224 */ /* 0x000fe400078e0a05 */
[----:B------:R-:W-:Y:S01]  /*5830*/  @!P6 IMAD.MOV R15, RZ, RZ, -R15 ;  /* 0x000000ffff0fe224 */ /* 0x000fe200078e0a0f */
[C---:B------:R-:W-:Y:S01]  /*5840*/  ISETP.GT.U32.AND P6, PT, R22.reuse, R4, PT ;  /* 0x000000041600720c */ /* 0x040fe20003fc4070 */
[----:B------:R-:W-:Y:S01]  /*5850*/  IMAD R10, R22, R5, R10 ;  /* 0x00000005160a7224 */ /* 0x000fe200078e020a */
[----:B------:R-:W-:Y:S01]  /*5860*/  IABS R5, R9 ;  /* 0x0000000900057213 */ /* 0x000fe20000000000 */
[--C-:B------:R-:W-:Y:S01]  /*5870*/  @!P4 IMAD.IADD R12, R12, 0x1, -R22.reuse ;  /* 0x000000010c0cc824 */ /* 0x100fe200078e0a16 */
[----:B------:R-:W-:Y:S01]  /*5880*/  ISETP.GE.AND P4, PT, R0, RZ, PT ;  /* 0x000000ff0000720c */ /* 0x000fe20003f86270 */
[--C-:B------:R-:W-:Y:S01]  /*5890*/  @!P2 IMAD.IADD R13, R13, 0x1, -R22.reuse ;  /* 0x000000010d0da824 */ /* 0x100fe200078e0a16 */
[C---:B------:R-:W-:Y:S01]  /*58a0*/  ISETP.GT.U32.AND P2, PT, R22.reuse, R10, PT ;  /* 0x0000000a1600720c */ /* 0x040fe20003f44070 */
[----:B------:R-:W-:Y:S01]  /*58b0*/  @!P3 IMAD.IADD R11, R11, 0x1, -R22 ;  /* 0x000000010b0bb824 */ /* 0x000fe200078e0a16 */
[----:B------:R-:W-:Y:S01]  /*58c0*/  ISETP.GT.U32.AND P3, PT, R22, R12, PT ;  /* 0x0000000c1600720c */ /* 0x000fe20003f64070 */
[----:B------:R-:W-:Y:S01]  /*58d0*/  IMAD.HI.U32 R0, R24, R5, RZ ;  /* 0x0000000518007227 */ /* 0x000fe200078e00ff */
[----:B------:R-:W-:Y:S03]  /*58e0*/  STL [R1+0x94], R15 ;  /* 0x0000940f01007387 */ /* 0x000fe60000100800 */
[----:B------:R-:W-:Y:S01]  /*58f0*/  IMAD.MOV R0, RZ, RZ, -R0 ;  /* 0x000000ffff007224 */ /* 0x000fe200078e0a00 */
[----:B------:R-:W-:Y:S01]  /*5900*/  STL [R1+0x90], R8 ;  /* 0x0000900801007387 */ /* 0x000fe20000100800 */
[----:B------:R-:W-:Y:S01]  /*5910*/  @!P6 IMAD.IADD R4, R4, 0x1, -R22 ;  /* 0x000000010404e824 */ /* 0x000fe200078e0a16 */
[----:B------:R-:W-:Y:S01]  /*5920*/  ISETP.GE.AND P6, PT, R2, RZ, PT ;  /* 0x000000ff0200720c */ /* 0x000fe20003fc6270 */
[----:B------:R-:W-:Y:S01]  /*5930*/  IMAD R5, R22, R0, R5 ;  /* 0x0000000016057224 */ /* 0x000fe200078e0205 */
[----:B------:R0:W-:Y:S01]  /*5940*/  STL [R1+0x8c], R6 ;  /* 0x00008c0601007387 */ /* 0x0001e20000100800 */
[----:B------:R-:W-:Y:S01]  /*5950*/  IMAD.MOV.U32 R7, RZ, RZ, R4 ;  /* 0x000000ffff077224 */ /* 0x000fe200078e0004 */
[C---:B------:R-:W-:Y:S01]  /*5960*/  IADD3 R2, R3.reuse, 0xa8, RZ ;  /* 0x000000a803027810 */ /* 0x040fe20007ffe0ff */
[--C-:B------:R-:W-:Y:S01]  /*5970*/  @!P2 IMAD.IADD R10, R10, 0x1, -R22.reuse ;  /* 0x000000010a0aa824 */ /* 0x100fe200078e0a16 */
[----:B------:R-:W-:Y:S01]  /*5980*/  ISETP.GT.U32.AND P2, PT, R22, R11, PT ;  /* 0x0000000b1600720c */ /* 0x000fe20003f44070 */
[----:B------:R-:W-:Y:S01]  /*5990*/  @!P3 IMAD.IADD R12, R12, 0x1, -R22 ;  /* 0x000000010c0cb824 */ /* 0x000fe200078e0a16 */
[C---:B------:R-:W-:Y:S01]  /*59a0*/  ISETP.GT.U32.AND P3, PT, R22.reuse, R5, PT ;  /* 0x000000051600720c */ /* 0x040fe20003f64070 */
[----:B------:R-:W-:Y:S01]  /*59b0*/  @!P0 IMAD.MOV R7, RZ, RZ, -R7 ;  /* 0x000000ffff078224 */ /* 0x000fe200078e0a07 */
[----:B------:R-:W-:Y:S01]  /*59c0*/  ISETP.GT.U32.AND P0, PT, R22, R10, PT ;  /* 0x0000000a1600720c */ /* 0x000fe20003f04070 */
[----:B------:R-:W-:Y:S01]  /*59d0*/  @!P1 IMAD.MOV R13, RZ, RZ, -R13 ;  /* 0x000000ffff0d9224 */ /* 0x000fe200078e0a0d */
[C---:B0-----:R-:W-:Y:S01]  /*59e0*/  IADD3 R6, R3.reuse, 0xac, RZ ;  /* 0x000000ac03067810 */ /* 0x041fe20007ffe0ff */
[----:B------:R-:W-:Y:S01]  /*59f0*/  IMAD.MOV.U32 R17, RZ, RZ, R12 ;  /* 0x000000ffff117224 */ /* 0x000fe200078e000c */
[----:B------:R-:W-:Y:S01]  /*5a00*/  IABS R14, R2 ;  /* 0x00000002000e7213 */ /* 0x000fe20000000000 */
[----:B------:R0:W-:Y:S01]  /*5a10*/  STL [R1+0x78], R7 ;  /* 0x0000780701007387 */ /* 0x0001e20000100800 */
[----:B------:R-:W-:Y:S01]  /*5a20*/  IABS R8, R6 ;  /* 0x0000000600087213 */ /* 0x000fe20000000000 */
[----:B------:R-:W-:Y:S01]  /*5a30*/  @!P5 IMAD.MOV R17, RZ, RZ, -R17 ;  /* 0x000000ffff11d224 */ /* 0x000fe200078e0a11 */
[----:B------:R-:W-:Y:S01]  /*5a40*/  IADD3 R0, R3, 0xa4, RZ ;  /* 0x000000a403007810 */ /* 0x000fe20007ffe0ff */
[----:B------:R-:W-:Y:S01]  /*5a50*/  @!P2 IMAD.IADD R11, R11, 0x1, -R22 ;  /* 0x000000010b0ba824 */ /* 0x000fe200078e0a16 */
[----:B------:R-:W-:Y:S01]  /*5a60*/  STL [R1+0x70], R13 ;  /* 0x0000700d01007387 */ /* 0x000fe20000100800 */
[----:B------:R-:W-:-:S03]  /*5a70*/  IMAD.HI.U32 R4, R24, R8, RZ ;  /* 0x0000000818047227 */ /* 0x000fc600078e00ff */
[----:B------:R-:W-:Y:S01]  /*5a80*/  STL [R1+0x6c], R17 ;  /* 0x00006c1101007387 */ /* 0x000fe20000100800 */
[----:B------:R-:W-:Y:S01]  /*5a90*/  IMAD.MOV R4, RZ, RZ, -R4 ;  /* 0x000000ffff047224 */ /* 0x000fe200078e0a04 */
[----:B0-----:R-:W-:Y:S01]  /*5aa0*/  IABS R7, R0 ;  /* 0x0000000000077213 */ /* 0x001fe20000000000 */
[----:B------:R-:W-:Y:S01]  /*5ab0*/  @!P3 IMAD.IADD R5, R5, 0x1, -R22 ;  /* 0x000000010505b824 */ /* 0x000fe200078e0a16 */
[----:B------:R-:W-:Y:S01]  /*5ac0*/  ISETP.GE.AND P3, PT, R6, RZ, PT ;  /* 0x000000ff0600720c */ /* 0x000fe20003f66270 */
[----:B------:R-:W-:Y:S01]  /*5ad0*/  IMAD R8, R22, R4, R8 ;  /* 0x0000000416087224 */ /* 0x000fe200078e0208 */
[----:B------:R-:W-:Y:S01]  /*5ae0*/  IADD3 R4, R3, 0xa0, RZ ;  /* 0x000000a003047810 */ /* 0x000fe20007ffe0ff */
[----:B------:R-:W-:Y:S01]  /*5af0*/  IMAD.HI.U32 R15, R24, R14, RZ ;  /* 0x0000000e180f7227 */ /* 0x000fe200078e00ff */
[C---:B------:R-:W-:Y:S02]  /*5b00*/  ISETP.GT.U32.AND P1, PT, R22.reuse, R5, PT ;  /* 0x000000051600720c */ /* 0x040fe40003f24070 */
[----:B------:R-:W-:Y:S01]  /*5b10*/  ISETP.GT.U32.AND P2, PT, R22, R8, PT ;  /* 0x000000081600720c */ /* 0x000fe20003f44070 */
[----:B------:R-:W-:Y:S01]  /*5b20*/  @!P0 IMAD.IADD R10, R10, 0x1, -R22 ;  /* 0x000000010a0a8824 */ /* 0x000fe200078e0a16 */
[----:B------:R-:W-:Y:S01]  /*5b30*/  ISETP.GE.AND P0, PT, R9, RZ, PT ;  /* 0x000000ff0900720c */ /* 0x000fe20003f06270 */
[----:B------:R-:W-:Y:S01]  /*5b40*/  IMAD.MOV R15, RZ, RZ, -R15 ;  /* 0x000000ffff0f7224 */ /* 0x000fe200078e0a0f */
[----:B------:R-:W-:Y:S01]  /*5b50*/  IABS R16, R4 ;  /* 0x0000000400107213 */ /* 0x000fe20000000000 */
[----:B------:R-:W-:-:S04]  /*5b60*/  IMAD.HI.U32 R9, R24, R7, RZ ;  /* 0x0000000718097227 */ /* 0x000fc800078e00ff */
[----:B------:R-:W-:Y:S02]  /*5b70*/  IMAD.MOV.U32 R12, RZ, RZ, R11 ;  /* 0x000000ffff0c7224 */ /* 0x000fe400078e000b */
[----:B------:R-:W-:Y:S02]  /*5b80*/  IMAD R6, R22, R15, R14 ;  /* 0x0000000f16067224 */ /* 0x000fe400078e020e */
[----:B------:R-:W-:Y:S02]  /*5b90*/  IMAD.MOV R9, RZ, RZ, -R9 ;  /* 0x000000ffff097224 */ /* 0x000fe400078e0a09 */
[----:B------:R-:W-:Y:S01]  /*5ba0*/  @!P6 IMAD.MOV R12, RZ, RZ, -R12 ;  /* 0x000000ffff0ce224 */ /* 0x000fe200078e0a0c */
[----:B------:R-:W-:Y:S01]  /*5bb0*/  ISETP.GE.AND P6, PT, R2, RZ, PT ;  /* 0x000000ff0200720c */ /* 0x000fe20003fc6270 */
[--C-:B------:R-:W-:Y:S01]  /*5bc0*/  @!P2 IMAD.IADD R8, R8, 0x1, -R22.reuse ;  /* 0x000000010808a824 */ /* 0x100fe200078e0a16 */
[C---:B------:R-:W-:Y:S01]  /*5bd0*/  ISETP.GT.U32.AND P2, PT, R22.reuse, R6, PT ;  /* 0x000000061600720c */ /* 0x040fe20003f44070 */
[C---:B------:R-:W-:Y:S01]  /*5be0*/  IMAD R2, R22.reuse, R9, R7 ;  /* 0x0000000916027224 */ /* 0x040fe200078e0207 */
[----:B------:R-:W-:Y:S01]  /*5bf0*/  STL [R1+0x5c], R12 ;  /* 0x00005c0c01007387 */ /* 0x000fe20000100800 */
[----:B------:R-:W-:Y:S01]  /*5c00*/  @!P1 IMAD.IADD R5, R5, 0x1, -R22 ;  /* 0x0000000105059824 */ /* 0x000fe200078e0a16 */
[C---:B------:R-:W-:Y:S01]  /*5c10*/  ISETP.GT.U32.AND P5, PT, R22.reuse, R8, PT ;  /* 0x000000081600720c */ /* 0x040fe20003fa4070 */
[----:B------:R-:W-:Y:S01]  /*5c20*/  IMAD.MOV.U32 R11, RZ, RZ, R10 ;  /* 0x000000ffff0b7224 */ /* 0x000fe200078e000a */
[----:B------:R-:W-:Y:S01]  /*5c30*/  ISETP.GT.U32.AND P1, PT, R22, R2, PT ;  /* 0x000000021600720c */ /* 0x000fe20003f24070 */
[----:B------:R-:W-:Y:S01]  /*5c40*/  IMAD.HI.U32 R10, R24, R16, RZ ;  /* 0x00000010180a7227 */ /* 0x000fe200078e00ff */
[----:B------:R-:W-:-:S03]  /*5c50*/  IADD3 R7, R3, 0x94, RZ ;  /* 0x0000009403077810 */ /* 0x000fc60007ffe0ff */
[----:B------:R-:W-:Y:S01]  /*5c60*/  @!P4 IMAD.MOV R11, RZ, RZ, -R11 ;  /* 0x000000ffff0bc224 */ /* 0x000fe200078e0a0b */
[----:B------:R-:W-:Y:S01]  /*5c70*/  ISETP.GE.AND P4, PT, R0, RZ, PT ;  /* 0x000000ff0000720c */ /* 0x000fe20003f86270 */
[----:B------:R-:W-:Y:S01]  /*5c80*/  @!P2 IMAD.IADD R6, R6, 0x1, -R22 ;  /* 0x000000010606a824 */ /* 0x000fe200078e0a16 */
[----:B------:R-:W-:Y:S01]  /*5c90*/  IADD3 R0, R3, 0x9c, RZ ;  /* 0x0000009c03007810 */ /* 0x000fe20007ffe0ff */
[----:B------:R-:W-:Y:S01]  /*5ca0*/  IMAD.MOV.U32 R9, RZ, RZ, R5 ;  /* 0x000000ffff097224 */ /* 0x000fe200078e0005 */
[----:B------:R0:W-:Y:S01]  /*5cb0*/  STL [R1+0x58], R11 ;  /* 0x0000580b01007387 */ /* 0x0001e20000100800 */
[----:B------:R-:W-:Y:S01]  /*5cc0*/  IMAD.MOV R10, RZ, RZ, -R10 ;  /* 0x000000ffff0a7224 */ /* 0x000fe200078e0a0a */
[----:B------:R-:W-:Y:S01]  /*5cd0*/  IABS R15, R0 ;  /* 0x00000000000f7213 */ /* 0x000fe20000000000 */
[--C-:B------:R-:W-:Y:S01]  /*5ce0*/  @!P1 IMAD.IADD R2, R2, 0x1, -R22.reuse ;  /* 0x0000000102029824 */ /* 0x100fe200078e0a16 */
[----:B------:R-:W-:Y:S01]  /*5cf0*/  ISETP.GT.U32.AND P1, PT, R22, R6, PT ;  /* 0x000000061600720c */ /* 0x000fe20003f24070 */
[----:B------:R-:W-:Y:S01]  /*5d00*/  @!P5 IMAD.IADD R8, R8, 0x1, -R22 ;  /* 0x000000010808d824 */ /* 0x000fe200078e0a16 */
[----:B------:R-:W-:Y:S01]  /*5d10*/  ISETP.GE.AND P5, PT, R4, RZ, PT ;  /* 0x000000ff0400720c */ /* 0x000fe20003fa6270 */
[----:B------:R-:W-:Y:S01]  /*5d20*/  IMAD.HI.U32 R5, R24, R15, RZ ;  /* 0x0000000f18057227 */ /* 0x000fe200078e00ff */
[----:B------:R-:W-:-:S02]  /*5d30*/  ISETP.GE.AND P2, PT, R0, RZ, PT ;  /* 0x000000ff0000720c */ /* 0x000fc40003f46270 */
[C---:B------:R-:W-:Y:S01]  /*5d40*/  IADD3 R4, R3.reuse, 0x98, RZ ;  /* 0x0000009803047810 */ /* 0x040fe20007ffe0ff */
[C---:B------:R-:W-:Y:S01]  /*5d50*/  IMAD R16, R22.reuse, R10, R16 ;  /* 0x0000000a16107224 */ /* 0x040fe200078e0210 */
[----:B------:R-:W-:Y:S01]  /*5d60*/  IADD3 R0, R3, 0x90, RZ ;  /* 0x0000009003007810 */ /* 0x000fe20007ffe0ff */
[----:B------:R-:W-:Y:S01]  /*5d70*/  IMAD.MOV R5, RZ, RZ, -R5 ;  /* 0x000000ffff057224 */ /* 0x000fe200078e0a05 */
[----:B0-----:R-:W-:Y:S01]  /*5d80*/  IABS R11, R7 ;  /* 0x00000007000b7213 */ /* 0x001fe20000000000 */
[----:B------:R-:W-:Y:S01]  /*5d90*/  @!P3 IMAD.MOV R8, RZ, RZ, -R8 ;  /* 0x000000ffff08b224 */ /* 0x000fe200078e0a08 */
[C---:B------:R-:W-:Y:S01]  /*5da0*/  ISETP.GT.U32.AND P3, PT, R22.reuse, R16, PT ;  /* 0x000000101600720c */ /* 0x040fe20003f64070 */
[----:B------:R-:W-:Y:S01]  /*5db0*/  IMAD R15, R22, R5, R15 ;  /* 0x00000005160f7224 */ /* 0x000fe200078e020f */
[----:B------:R-:W-:Y:S01]  /*5dc0*/  IABS R14, R4 ;  /* 0x00000004000e7213 */ /* 0x000fe20000000000 */
[----:B------:R-:W-:Y:S01]  /*5dd0*/  @!P1 IMAD.IADD R6, R6, 0x1, -R22 ;  /* 0x0000000106069824 */ /* 0x000fe200078e0a16 */
[----:B------:R-:W-:Y:S01]  /*5de0*/  IABS R13, R0 ;  /* 0x00000000000d7213 */ /* 0x000fe20000000000 */
[----:B------:R-:W-:Y:S01]  /*5df0*/  @!P0 IMAD.MOV R9, RZ, RZ, -R9 ;  /* 0x000000ffff098224 */ /* 0x000fe200078e0a09 */
[----:B------:R-:W-:Y:S01]  /*5e00*/  ISETP.GT.U32.AND P1, PT, R22, R15, PT ;  /* 0x0000000f1600720c */ /* 0x000fe20003f24070 */
[----:B------:R-:W-:Y:S01]  /*5e10*/  IMAD.HI.U32 R5, R24, R11, RZ ;  /* 0x0000000b18057227 */ /* 0x000fe200078e00ff */
[----:B------:R-:W-:-:S02]  /*5e20*/  ISETP.GT.U32.AND P0, PT, R22, R2, PT ;  /* 0x000000021600720c */ /* 0x000fc40003f04070 */
[----:B------:R0:W-:Y:S01]  /*5e30*/  STL [R1+0x54], R9 ;  /* 0x0000540901007387 */ /* 0x0001e20000100800 */
[----:B------:R-:W-:Y:S01]  /*5e40*/  IMAD.MOV R5, RZ, RZ, -R5 ;  /* 0x000000ffff057224 */ /* 0x000fe200078e0a05 */
[C---:B------:R-:W-:Y:S01]  /*5e50*/  IADD3 R12, R3.reuse, 0x84, RZ ;  /* 0x00000084030c7810 */ /* 0x040fe20007ffe0ff */
[--C-:B------:R-:W-:Y:S01]  /*5e60*/  @!P3 IMAD.IADD R16, R16, 0x1, -R22.reuse ;  /* 0x000000011010b824 */ /* 0x100fe200078e0a16 */
[----:B------:R1:W-:Y:S01]  /*5e70*/  STL [R1+0x50], R8 ;  /* 0x0000500801007387 */ /* 0x0003e20000100800 */
[----:B------:R-:W-:Y:S01]  /*5e80*/  IMAD R11, R22, R5, R11 ;  /* 0x00000005160b7224 */ /* 0x000fe200078e020b */
[----:B------:R-:W-:Y:S02]  /*5e90*/  IADD3 R5, R3, 0x8c, RZ ;  /* 0x0000008c03057810 */ /* 0x000fe40007ffe0ff */
[----:B------:R-:W-:Y:S01]  /*5ea0*/  ISETP.GE.AND P3, PT, R7, RZ, PT ;  /* 0x000000ff0700720c */ /* 0x000fe20003f66270 */
[----:B------:R-:W-:Y:S02]  /*5eb0*/  @!P1 IMAD.IADD R15, R15, 0x1, -R22 ;  /* 0x000000010f0f9824 */ /* 0x000fe400078e0a16 */
[----:B0-----:R-:W-:-:S02]  /*5ec0*/  IMAD.MOV.U32 R9, RZ, RZ, R6 ;  /* 0x000000ffff097224 */ /* 0x001fc400078e0006 */
[----:B------:R-:W-:Y:S01]  /*5ed0*/  @!P0 IMAD.IADD R2, R2, 0x1, -R22 ;  /* 0x0000000102028824 */ /* 0x000fe200078e0a16 */
[----:B------:R-:W-:Y:S01]  /*5ee0*/  ISETP.GE.AND P0, PT, R4, RZ, PT ;  /* 0x000000ff0400720c */ /* 0x000fe20003f06270 */
[----:B------:R-:W-:Y:S01]  /*5ef0*/  @!P6 IMAD.MOV R9, RZ, RZ, -R9 ;  /* 0x000000ffff09e224 */ /* 0x000fe200078e0a09 */
[----:B------:R-:W-:Y:S01]  /*5f00*/  ISETP.GT.U32.AND P6, PT, R22, R16, PT ;  /* 0x000000101600720c */ /* 0x000fe20003fc4070 */
[----:B-1----:R-:W-:Y:S01]  /*5f10*/  IMAD.HI.U32 R8, R24, R14, RZ ;  /* 0x0000000e18087227 */ /* 0x002fe200078e00ff */
[----:B------:R-:W-:Y:S02]  /*5f20*/  ISETP.GT.U32.AND P1, PT, R22, R15, PT ;  /* 0x0000000f1600720c */ /* 0x000fe40003f24070 */
[----:B------:R0:W-:Y:S01]  /*5f30*/  STL [R1+0x4c], R9 ;  /* 0x00004c0901007387 */ /* 0x0001e20000100800 */
[----:B------:R-:W-:-:S04]  /*5f40*/  IMAD.HI.U32 R4, R24, R13, RZ ;  /* 0x0000000d18047227 */ /* 0x000fc800078e00ff */
[----:B------:R-:W-:Y:S02]  /*5f50*/  IMAD.MOV R8, RZ, RZ, -R8 ;  /* 0x000000ffff087224 */ /* 0x000fe400078e0a08 */
[----:B------:R-:W-:Y:S02]  /*5f60*/  IMAD.MOV R4, RZ, RZ, -R4 ;  /* 0x000000ffff047224 */ /* 0x000fe400078e0a04 */
[C---:B------:R-:W-:Y:S01]  /*5f70*/  IMAD R14, R22.reuse, R8, R14 ;  /* 0x00000008160e7224 */ /* 0x040fe200078e020e */
[----:B0-----:R-:W-:Y:S01]  /*5f80*/  IABS R9, R12 ;  /* 0x0000000c00097213 */ /* 0x001fe20000000000 */
[----:B------:R-:W-:Y:S01]  /*5f90*/  IMAD R13, R22, R4, R13 ;  /* 0x00000004160d7224 */ /* 0x000fe200078e020d */
[----:B------:R-:W-:Y:S01]  /*5fa0*/  IADD3 R4, R3, 0x88, RZ ;  /* 0x0000008803047810 */ /* 0x000fe20007ffe0ff */
[----:B------:R-:W-:Y:S01]  /*5fb0*/  @!P6 IMAD.IADD R16, R16, 0x1, -R22 ;  /* 0x000000011010e824 */ /* 0x000fe200078e0a16 */
[C---:B------:R-:W-:Y:S01]  /*5fc0*/  ISETP.GT.U32.AND P6, PT, R22.reuse, R11, PT ;  /* 0x0000000b1600720c */ /* 0x040fe20003fc4070 */
[----:B------:R-:W-:Y:S01]  /*5fd0*/  @!P4 IMAD.MOV R2, RZ, RZ, -R2 ;  /* 0x000000ffff02c224 */ /* 0x000fe200078e0a02 */
[C---:B------:R-:W-:Y:S01]  /*5fe0*/  ISETP.GT.U32.AND P4, PT, R22.reuse, R14, PT ;  /* 0x0000000e1600720c */ /* 0x040fe20003f84070 */
[----:B------:R-:W-:Y:S01]  /*5ff0*/  @!P1 IMAD.IADD R15, R15, 0x1, -R22 ;  /* 0x000000010f0f9824 */ /* 0x000fe200078e0a16 */
[----:B------:R-:W-:Y:S01]  /*6000*/  ISETP.GT.U32.AND P1, PT, R22, R13, PT ;  /* 0x0000000d1600720c */ /* 0x000fe20003f24070 */
[----:B------:R-:W-:Y:S01]  /*6010*/  IMAD.MOV.U32 R18, RZ, RZ, R16 ;  /* 0x000000ffff127224 */ /* 0x000fe200078e0010 */
[----:B------:R-:W-:Y:S01]  /*6020*/  IABS R6, R4 ;  /* 0x0000000400067213 */ /* 0x000fe20000000000 */
[----:B------:R0:W-:Y:S01]  /*6030*/  STL [R1+0x48], R2 ;  /* 0x0000480201007387 */ /* 0x0001e20000100800 */
[----:B------:R-:W-:Y:S01]  /*6040*/  IABS R8, R5 ;  /* 0x0000000500087213 */ /* 0x000fe20000000000 */
[----:B------:R-:W-:-:S02]  /*6050*/  @!P5 IMAD.MOV R18, RZ, RZ, -R18 ;  /* 0x000000ffff12d224 */ /* 0x000fc400078e0a12 */
[----:B------:R-:W-:Y:S02]  /*6060*/  IMAD.MOV.U32 R17, RZ, RZ, R15 ;  /* 0x000000ffff117224 */ /* 0x000fe400078e000f */
[--C-:B------:R-:W-:Y:S01]  /*6070*/  @!P6 IMAD.IADD R11, R11, 0x1, -R22.reuse ;  /* 0x000000010b0be824 */ /* 0x100fe200078e0a16 */
[----:B------:R1:W-:Y:S01]  /*6080*/  STL [R1+0x44], R18 ;  /* 0x0000441201007387 */ /* 0x0003e20000100800 */
[--C-:B------:R-:W-:Y:S01]  /*6090*/  @!P4 IMAD.IADD R14, R14, 0x1, -R22.reuse ;  /* 0x000000010e0ec824 */ /* 0x100fe200078e0a16 */
[----:B------:R-:W-:Y:S01]  /*60a0*/  ISETP.GE.AND P4, PT, R0, RZ, PT ;  /* 0x000000ff0000720c */ /* 0x000fe20003f86270 */
[----:B------:R-:W-:Y:S01]  /*60b0*/  @!P1 IMAD.IADD R13, R13, 0x1, -R22 ;  /* 0x000000010d0d9824 */ /* 0x000fe200078e0a16 */
[C---:B------:R-:W-:Y:S01]  /*60c0*/  ISETP.GT.U32.AND P1, PT, R22.reuse, R11, PT ;  /* 0x0000000b1600720c */ /* 0x040fe20003f24070 */
[----:B------:R-:W-:Y:S01]  /*60d0*/  IMAD.MOV.U32 R0, RZ, RZ, R9 ;  /* 0x000000ffff007224 */ /* 0x000fe200078e0009 */
[----:B------:R-:W-:Y:S01]  /*60e0*/  ISETP.GT.U32.AND P6, PT, R22, R14, PT ;  /* 0x0000000e1600720c */ /* 0x000fe20003fc4070 */
[----:B------:R-:W-:Y:S01]  /*60f0*/  IMAD.HI.U32 R9, R24, R6, RZ ;  /* 0x0000000618097227 */ /* 0x000fe200078e00ff */
[----:B------:R-:W-:-:S02]  /*6100*/  ISETP.GT.U32.AND P5, PT, R22, R13, PT ;  /* 0x0000000d1600720c */ /* 0x000fc40003fa4070 */
[C---:B0-----:R-:W-:Y:S01]  /*6110*/  IADD3 R2, R3.reuse, 0x80, RZ ;  /* 0x0000008003027810 */ /* 0x041fe20007ffe0ff */
[----:B------:R-:W-:Y:S01]  /*6120*/  IMAD.HI.U32 R10, R24, R8, RZ ;  /* 0x00000008180a7227 */ /* 0x000fe200078e00ff */
[C---:B-1----:R-:W-:Y:S02]  /*6130*/  IADD3 R18, R3.reuse, 0x3c, RZ ;  /* 0x0000003c03127810 */ /* 0x042fe40007ffe0ff */
[----:B------:R-:W-:Y:S01]  /*6140*/  IABS R7, R2 ;  /* 0x0000000200077213 */ /* 0x000fe20000000000 */
[----:B------:R-:W-:Y:S02]  /*6150*/  IMAD.MOV R9, RZ, RZ, -R9 ;  /* 0x000000ffff097224 */ /* 0x000fe400078e0a09 */
[----:B------:R-:W-:Y:S02]  /*6160*/  IMAD.MOV R10, RZ, RZ, -R10 ;  /* 0x000000ffff0a7224 */ /* 0x000fe400078e0a0a */
[C---:B------:R-:W-:Y:S01]  /*6170*/  IMAD R6, R22.reuse, R9, R6 ;  /* 0x0000000916067224 */ /* 0x040fe200078e0206 */
[----:B------:R-:W-:Y:S01]  /*6180*/  IADD3 R9, R3, 0x7c, RZ ;  /* 0x0000007c03097810 */ /* 0x000fe20007ffe0ff */
[----:B------:R-:W-:-:S02]  /*6190*/  IMAD R8, R22, R10, R8 ;  /* 0x0000000a16087224 */ /* 0x000fc400078e0208 */
[--C-:B------:R-:W-:Y:S01]  /*61a0*/  @!P1 IMAD.IADD R11, R11, 0x1, -R22.reuse ;  /* 0x000000010b0b9824 */ /* 0x100fe200078e0a16 */
[----:B------:R-:W-:Y:S01]  /*61b0*/  ISETP.GT.U32.AND P1, PT, R22, R6, PT ;  /* 0x000000061600720c */ /* 0x000fe20003f24070 */
[----:B------:R-:W-:Y:S01]  /*61c0*/  @!P6 IMAD.IADD R14, R14, 0x1, -R22 ;  /* 0x000000010e0ee824 */ /* 0x000fe200078e0a16 */
[----:B------:R-:W-:Y:S01]  /*61d0*/  ISETP.GT.U32.AND P6, PT, R22, R8, PT ;  /* 0x000000081600720c */ /* 0x000fe20003fc4070 */
[----:B------:R-:W-:-:S04]  /*61e0*/  IMAD.HI.U32 R10, R24, R0, RZ ;  /* 0x00000000180a7227 */ /* 0x000fc800078e00ff */
[----:B------:R-:W-:Y:S01]  /*61f0*/  @!P2 IMAD.MOV R17, RZ, RZ, -R17 ;  /* 0x000000ffff11a224 */ /* 0x000fe200078e0a11 */
[----:B------:R-:W-:Y:S01]  /*6200*/  ISETP.GE.AND P2, PT, R5, RZ, PT ;  /* 0x000000ff0500720c */ /* 0x000fe20003f46270 */
[----:B------:R-:W-:-:S03]  /*6210*/  IMAD.HI.U32 R5, R24, R7, RZ ;  /* 0x0000000718057227 */ /* 0x000fc600078e00ff */
[----:B------:R-:W-:Y:S01]  /*6220*/  STL [R1+0x40], R17 ;  /* 0x0000401101007387 */ /* 0x000fe20000100800 */
[----:B------:R-:W-:Y:S02]  /*6230*/  IMAD.MOV R10, RZ, RZ, -R10 ;  /* 0x000000ffff0a7224 */ /* 0x000fe400078e0a0a */
[----:B------:R-:W-:Y:S01]  /*6240*/  @!P5 IMAD.IADD R13, R13, 0x1, -R22 ;  /* 0x000000010d0dd824 */ /* 0x000fe200078e0a16 */
[----:B------:R-:W-:Y:S01]  /*6250*/  ISETP.GE.AND P5, PT, R4, RZ, PT ;  /* 0x000000ff0400720c */ /* 0x000fe20003fa6270 */
[----:B------:R-:W-:Y:S01]  /*6260*/  IMAD.MOV R5, RZ, RZ, -R5 ;  /* 0x000000ffff057224 */ /* 0x000fe200078e0a05 */
[----:B------:R-:W-:Y:S01]  /*6270*/  IADD3 R4, R3, 0x78, RZ ;  /* 0x0000007803047810 */ /* 0x000fe20007ffe0ff */
[----:B------:R-:W-:Y:S01]  /*6280*/  IMAD R0, R22, R10, R0 ;  /* 0x0000000a16007224 */ /* 0x000fe200078e0200 */
[----:B------:R-:W-:Y:S01]  /*6290*/  IABS R10, R9 ;  /* 0x00000009000a7213 */ /* 0x000fe20000000000 */
[----:B------:R-:W-:Y:S02]  /*62a0*/  IMAD.MOV.U32 R15, RZ, RZ, R14 ;  /* 0x000000ffff0f7224 */ /* 0x000fe400078e000e */
[----:B------:R-:W-:-:S02]  /*62b0*/  @!P1 IMAD.IADD R6, R6, 0x1, -R22 ;  /* 0x0000000106069824 */ /* 0x000fc400078e0a16 */
[----:B------:R-:W-:Y:S01]  /*62c0*/  IMAD R7, R22, R5, R7 ;  /* 0x0000000516077224 */ /* 0x000fe200078e0207 */
[----:B------:R-:W-:Y:S01]  /*62d0*/  IABS R5, R4 ;  /* 0x0000000400057213 */ /* 0x000fe20000000000 */
[----:B------:R-:W-:Y:S01]  /*62e0*/  @!P6 IMAD.IADD R8, R8, 0x1, -R22 ;  /* 0x000000010808e824 */ /* 0x000fe200078e0a16 */
[C---:B------:R-:W-:Y:S01]  /*62f0*/  ISETP.GT.U32.AND P6, PT, R22.reuse, R0, PT ;  /* 0x000000001600720c */ /* 0x040fe20003fc4070 */
[----:B------:R-:W-:Y:S01]  /*6300*/  @!P0 IMAD.MOV R15, RZ, RZ, -R15 ;  /* 0x000000ffff0f8224 */ /* 0x000fe200078e0a0f */
[C---:B------:R-:W-:Y:S01]  /*6310*/  ISETP.GT.U32.AND P0, PT, R22.reuse, R6, PT ;  /* 0x000000061600720c */ /* 0x040fe20003f04070 */
[----:B------:R-:W-:Y:S01]  /*6320*/  IMAD.MOV.U32 R14, RZ, RZ, R11 ;  /* 0x000000ffff0e7224 */ /* 0x000fe200078e000b */
[----:B------:R-:W-:Y:S01]  /*6330*/  ISETP.GT.U32.AND P1, PT, R22, R8, PT ;  /* 0x000000081600720c */ /* 0x000fe20003f24070 */
[----:B------:R-:W-:Y:S01]  /*6340*/  @!P4 IMAD.MOV R13, RZ, RZ, -R13 ;  /* 0x000000ffff0dc224 */ /* 0x000fe200078e0a0d */
[----:B------:R-:W-:Y:S01]  /*6350*/  ISETP.GE.AND P4, PT, R12, RZ, PT ;  /* 0x000000ff0c00720c */ /* 0x000fe20003f86270 */
[----:B------:R-:W-:Y:S01]  /*6360*/  IMAD.HI.U32 R12, R24, R5, RZ ;  /* 0x00000005180c7227 */ /* 0x000fe200078e00ff */
[----:B------:R-:W-:Y:S03]  /*6370*/  STL [R1+0x3c], R15 ;  /* 0x00003c0f01007387 */ /* 0x000fe60000100800 */
[----:B------:R-:W-:Y:S01]  /*6380*/  @!P3 IMAD.MOV R14, RZ, RZ, -R14 ;  /* 0x000000ffff0eb224 */ /* 0x000fe200078e0a0e */
[----:B------:R-:W-:Y:S01]  /*6390*/  ISETP.GT.U32.AND P3, PT, R22, R7, PT ;  /* 0x000000071600720c */ /* 0x000fe20003f64070 */
[----:B------:R-:W-:-:S02]  /*63a0*/  IMAD.MOV R12, RZ, RZ, -R12 ;  /* 0x000000ffff0c7224 */ /* 0x000fc400078e0a0c */
[--C-:B------:R-:W-:Y:S01]  /*63b0*/  @!P6 IMAD.IADD R0, R0, 0x1, -R22.reuse ;  /* 0x000000010000e824 */ /* 0x100fe200078e0a16 */
[----:B------:R-:W-:Y:S01]  /*63c0*/  STL [R1+0x38], R14 ;  /* 0x0000380e01007387 */ /* 0x000fe20000100800 */
[----:B------:R-:W-:Y:S01]  /*63d0*/  @!P0 IMAD.IADD R6, R6, 0x1, -R22 ;  /* 0x0000000106068824 */ /* 0x000fe200078e0a16 */
[----:B------:R-:W-:Y:S01]  /*63e0*/  ISETP.GE.AND P0, PT, R9, RZ, PT ;  /* 0x000000ff0900720c */ /* 0x000fe20003f06270 */
[C---:B------:R-:W-:Y:S01]  /*63f0*/  IMAD R5, R22.reuse, R12, R5 ;  /* 0x0000000c16057224 */ /* 0x040fe200078e0205 */
[----:B------:R-:W-:Y:S01]  /*6400*/  ISETP.GT.U32.AND P6, PT, R22, R0, PT ;  /* 0x000000001600720c */ /* 0x000fe20003fc4070 */
[----:B------:R-:W-:Y:S01]  /*6410*/  @!P5 IMAD.MOV R6, RZ, RZ, -R6 ;  /* 0x000000ffff06d224 */ /* 0x000fe200078e0a06 */
[----:B------:R0:W-:Y:S01]  /*6420*/  STL [R1+0x34], R13 ;  /* 0x0000340d01007387 */ /* 0x0001e20000100800 */
[----:B------:R-:W-:Y:S01]  /*6430*/  IMAD.HI.U32 R11, R24, R10, RZ ;  /* 0x0000000a180b7227 */ /* 0x000fe200078e00ff */
[----:B------:R-:W-:-:S03]  /*6440*/  ISETP.GT.U32.AND P5, PT, R22, R5, PT ;  /* 0x000000051600720c */ /* 0x000fc60003fa4070 */
[--C-:B------:R-:W-:Y:S02]  /*6450*/  @!P3 IMAD.IADD R7, R7, 0x1, -R22.reuse ;  /* 0x000000010707b824 */ /* 0x100fe400078e0a16 */
[----:B------:R-:W-:Y:S02]  /*6460*/  IMAD.MOV R11, RZ, RZ, -R11 ;  /* 0x000000ffff0b7224 */ /* 0x000fe400078e0a0b */
[--C-:B------:R-:W-:Y:S01]  /*6470*/  @!P1 IMAD.IADD R8, R8, 0x1, -R22.reuse ;  /* 0x0000000108089824 */ /* 0x100fe200078e0a16 */
[----:B------:R-:W-:Y:S01]  /*6480*/  ISETP.GT.U32.AND P3, PT, R22, R7, PT ;  /* 0x000000071600720c */ /* 0x000fe20003f64070 */
[----:B------:R-:W-:Y:S01]  /*6490*/  @!P6 IMAD.IADD R0, R0, 0x1, -R22 ;  /* 0x000000010000e824 */ /* 0x000fe200078e0a16 */
[----:B------:R-:W-:Y:S01]  /*64a0*/  ISETP.GE.AND P1, PT, R2, RZ, PT ;  /* 0x000000ff0200720c */ /* 0x000fe20003f26270 */
[C---:B------:R-:W-:Y:S01]  /*64b0*/  IMAD R2, R22.reuse, R11, R10 ;  /* 0x0000000b16027224 */ /* 0x040fe200078e020a */
[----:B------:R-:W-:Y:S01]  /*64c0*/  IADD3 R11, R3, 0x70, RZ ;  /* 0x00000070030b7810 */ /* 0x000fe20007ffe0ff */
[----:B------:R-:W-:Y:S01]  /*64d0*/  @!P5 IMAD.IADD R5, R5, 0x1, -R22 ;  /* 0x000000010505d824 */ /* 0x000fe200078e0a16 */
[C---:B------:R-:W-:Y:S01]  /*64e0*/  IADD3 R10, R3.reuse, 0x54, RZ ;  /* 0x00000054030a7810 */ /* 0x040fe20007ffe0ff */
[----:B0-----:R-:W-:Y:S01]  /*64f0*/  IMAD.MOV.U32 R13, RZ, RZ, R8 ;  /* 0x000000ffff0d7224 */ /* 0x001fe200078e0008 */
[C---:B------:R-:W-:Y:S01]  /*6500*/  ISETP.GT.U32.AND P6, PT, R22.reuse, R2, PT ;  /* 0x000000021600720c */ /* 0x040fe20003fc4070 */
[----:B------:R-:W-:Y:S01]  /*6510*/  @!P4 IMAD.MOV R0, RZ, RZ, -R0 ;  /* 0x000000ffff00c224 */ /* 0x000fe200078e0a00 */
[----:B------:R-:W-:Y:S01]  /*6520*/  ISETP.GT.U32.AND P5, PT, R22, R5, PT ;  /* 0x000000051600720c */ /* 0x000fe20003fa4070 */
[----:B------:R-:W-:Y:S01]  /*6530*/  @!P2 IMAD.MOV R13, RZ, RZ, -R13 ;  /* 0x000000ffff0da224 */ /* 0x000fe200078e0a0d */
[----:B------:R-:W-:Y:S01]  /*6540*/  IADD3 R8, R3, 0x74, RZ ;  /* 0x0000007403087810 */ /* 0x000fe20007ffe0ff */
[----:B------:R-:W-:Y:S01]  /*6550*/  @!P3 IMAD.IADD R7, R7, 0x1, -R22 ;  /* 0x000000010707b824 */ /* 0x000fe200078e0a16 */
[----:B------:R-:W-:-:S02]  /*6560*/  ISETP.GE.AND P3, PT, R11, RZ, PT ;  /* 0x000000ff0b00720c */ /* 0x000fc40003f66270 */
[----:B------:R-:W-:Y:S01]  /*6570*/  IABS R11, R11 ;  /* 0x0000000b000b7213 */ /* 0x000fe20000000000 */
[----:B------:R-:W-:Y:S01]  /*6580*/  IMAD.MOV.U32 R9, RZ, RZ, R7 ;  /* 0x000000ffff097224 */ /* 0x000fe200078e0007 */
[----:B------:R-:W-:Y:S01]  /*6590*/  ISETP.GE.AND P2, PT, R4, RZ, PT ;  /* 0x000000ff0400720c */ /* 0x000fe20003f46270 */
[----:B------:R0:W-:Y:S01]  /*65a0*/  STL [R1+0x30], R13 ;  /* 0x0000300d01007387 */ /* 0x0001e20000100800 */
[----:B------:R-:W-:Y:S01]  /*65b0*/  IABS R4, R8 ;  /* 0x0000000800047213 */ /* 0x000fe20000000000 */
[--C-:B------:R-:W-:Y:S01]  /*65c0*/  @!P6 IMAD.IADD R2, R2, 0x1, -R22.reuse ;  /* 0x000000010202e824 */ /* 0x100fe200078e0a16 */
[----:B------:R-:W-:Y:S01]  /*65d0*/  ISETP.GE.AND P4, PT, R8, RZ, PT ;  /* 0x000000ff0800720c */ /* 0x000fe20003f86270 */
[----:B------:R-:W-:Y:S01]  /*65e0*/  IMAD.HI.U32 R7, R24, R11, RZ ;  /* 0x0000000b18077227 */ /* 0x000fe200078e00ff */
[----:B------:R1:W-:Y:S02]  /*65f0*/  STL [R1+0x28], R6 ;  /* 0x0000280601007387 */ /* 0x0003e40000100800 */
[C---:B------:R-:W-:Y:S01]  /*6600*/  ISETP.GT.U32.AND P6, PT, R22.reuse, R2, PT ;  /* 0x000000021600720c */ /* 0x040fe20003fc4070 */
[----:B------:R-:W-:Y:S01]  /*6610*/  IMAD.MOV R7, RZ, RZ, -R7 ;  /* 0x000000ffff077224 */ /* 0x000fe200078e0a07 */
[----:B------:R2:W-:Y:S01]  /*6620*/  STL [R1+0x24], R0 ;  /* 0x0000240001007387 */ /* 0x0005e20000100800 */
[----:B------:R-:W-:Y:S01]  /*6630*/  @!P5 IMAD.IADD R5, R5, 0x1, -R22 ;  /* 0x000000010505d824 */ /* 0x000fe200078e0a16 */
[----:B0-----:R-:W-:Y:S01]  /*6640*/  IADD3 R13, R3, 0x58, RZ ;  /* 0x00000058030d7810 */ /* 0x001fe20007ffe0ff */
[----:B------:R-:W-:-:S02]  /*6650*/  IMAD R11, R22, R7, R11 ;  /* 0x00000007160b7224 */ /* 0x000fc400078e020b */
[----:B------:R-:W-:Y:S02]  /*6660*/  IMAD.MOV.U32 R8, RZ, RZ, R5 ;  /* 0x000000ffff087224 */ /* 0x000fe400078e0005 */
[----:B-1----:R-:W-:Y:S01]  /*6670*/  IMAD.HI.U32 R6, R24, R4, RZ ;  /* 0x0000000418067227 */ /* 0x002fe200078e00ff */
[----:B--2---:R-:W-:-:S03]  /*6680*/  IADD3 R0, R3, 0x6c, RZ ;  /* 0x0000006c03007810 */ /* 0x004fc60007ffe0ff */
[----:B------:R-:W-:Y:S02]  /*6690*/  IMAD.MOV R6, RZ, RZ, -R6 ;  /* 0x000000ffff067224 */ /* 0x000fe400078e0a06 */
[----:B------:R-:W-:Y:S01]  /*66a0*/  @!P1 IMAD.MOV R9, RZ, RZ, -R9 ;  /* 0x000000ffff099224 */ /* 0x000fe200078e0a09 */
[----:B------:R-:W-:Y:S01]  /*66b0*/  IABS R12, R0 ;  /* 0x00000000000c7213 */ /* 0x000fe20000000000 */
[----:B------:R-:W-:Y:S01]  /*66c0*/  @!P2 IMAD.MOV R8, RZ, RZ, -R8 ;  /* 0x000000ffff08a224 */ /* 0x000fe200078e0a08 */
[----:B------:R-:W-:Y:S01]  /*66d0*/  ISETP.GE.AND P1, PT, R0, RZ, PT ;  /* 0x000000ff0000720c */ /* 0x000fe20003f26270 */
[C---:B------:R-:W-:Y:S01]  /*66e0*/  IMAD R0, R22.reuse, R6, R4 ;  /* 0x0000000616007224 */ /* 0x040fe200078e0204 */
[----:B------:R-:W-:Y:S01]  /*66f0*/  ISETP.GT.U32.AND P2, PT, R22, R11, PT ;  /* 0x0000000b1600720c */ /* 0x000fe20003f44070 */
[----:B------:R-:W-:Y:S01]  /*6700*/  @!P6 IMAD.IADD R2, R2, 0x1, -R22 ;  /* 0x000000010202e824 */ /* 0x000fe200078e0a16 */
[----:B------:R-:W-:Y:S01]  /*6710*/  IADD3 R6, R3, 0x68, RZ ;  /* 0x0000006803067810 */ /* 0x000fe20007ffe0ff */
[----:B------:R-:W-:Y:S01]  /*6720*/  IMAD.HI.U32 R4, R24, R12, RZ ;  /* 0x0000000c18047227 */ /* 0x000fe200078e00ff */
[----:B------:R-:W-:Y:S01]  /*6730*/  ISETP.GT.U32.AND P6, PT, R22, R0, PT ;  /* 0x000000001600720c */ /* 0x000fe20003fc4070 */
[----:B------:R0:W-:Y:S01]  /*6740*/  STL [R1+0x20], R9 ;  /* 0x0000200901007387 */ /* 0x0001e20000100800 */
[----:B------:R-:W-:Y:S01]  /*6750*/  IABS R29, R6 ;  /* 0x00000006001d7213 */ /* 0x000fe20000000000 */
[----:B------:R-:W-:Y:S01]  /*6760*/  IMAD.MOV R4, RZ, RZ, -R4 ;  /* 0x000000ffff047224 */ /* 0x000fe200078e0a04 */
[----:B------:R-:W-:-:S03]  /*6770*/  ISETP.GE.AND P5, PT, R6, RZ, PT ;  /* 0x000000ff0600720c */ /* 0x000fc60003fa6270 */
[----:B------:R-:W-:Y:S01]  /*6780*/  IMAD R12, R22, R4, R12 ;  /* 0x00000004160c7224 */ /* 0x000fe200078e020c */
[----:B------:R-:W-:Y:S01]  /*6790*/  IADD3 R4, R3, 0x60, RZ ;  /* 0x0000006003047810 */ /* 0x000fe20007ffe0ff */
[----:B------:R-:W-:Y:S02]  /*67a0*/  @!P2 IMAD.IADD R11, R11, 0x1, -R22 ;  /* 0x000000010b0ba824 */ /* 0x000fe400078e0a16 */
[----:B0-----:R-:W-:Y:S01]  /*67b0*/  IMAD.MOV.U32 R9, RZ, RZ, R2 ;  /* 0x000000ffff097224 */ /* 0x001fe200078e0002 */
[----:B------:R-:W-:Y:S01]  /*67c0*/  IABS R5, R4 ;  /* 0x0000000400057213 */ /* 0x000fe20000000000 */
[----:B------:R-:W-:Y:S01]  /*67d0*/  IMAD.HI.U32 R2, R24, R29, RZ ;  /* 0x0000001d18027227 */ /* 0x000fe200078e00ff */
[----:B------:R-:W-:-:S03]  /*67e0*/  ISETP.GT.U32.AND P2, PT, R22, R11, PT ;  /* 0x0000000b1600720c */ /* 0x000fc60003f44070 */
[----:B------:R-:W-:Y:S01]  /*67f0*/  @!P0 IMAD.MOV R9, RZ, RZ, -R9 ;  /* 0x000000ffff098224 */ /* 0x000fe200078e0a09 */
[----:B------:R-:W-:Y:S01]  /*6800*/  ISETP.GE.AND P0, PT, R28, RZ, PT ;  /* 0x000000ff1c00720c */ /* 0x000fe20003f06270 */
[----:B------:R-:W-:Y:S01]  /*6810*/  @!P6 IMAD.IADD R0, R0, 0x1, -R22 ;  /* 0x000000010000e824 */ /* 0x000fe200078e0a16 */
[----:B------:R-:W-:Y:S01]  /*6820*/  IABS R28, R28 ;  /* 0x0000001c001c7213 */ /* 0x000fe20000000000 */
[----:B------:R-:W-:Y:S01]  /*6830*/  IMAD.MOV R2, RZ, RZ, -R2 ;  /* 0x000000ffff027224 */ /* 0x000fe200078e0a02 */
[----:B------:R0:W-:Y:S01]  /*6840*/  STL [R1+0x1c], R9 ;  /* 0x00001c0901007387 */ /* 0x0001e20000100800 */
[----:B------:R-:W-:Y:S01]  /*6850*/  IMAD.HI.U32 R14, R24, R5, RZ ;  /* 0x00000005180e7227 */ /* 0x000fe200078e00ff */
[C---:B------:R-:W-:Y:S02]  /*6860*/  ISETP.GT.U32.AND P6, PT, R22.reuse, R0, PT ;  /* 0x000000001600720c */ /* 0x040fe40003fc4070 */
[----:B------:R1:W-:Y:S01]  /*6870*/  STL [R1+0xc], R8 ;  /* 0x00000c0801007387 */ /* 0x0003e20000100800 */
[----:B------:R-:W-:Y:S01]  /*6880*/  IMAD R29, R22, R2, R29 ;  /* 0x00000002161d7224 */ /* 0x000fe200078e021d */
[----:B------:R-:W-:Y:S01]  /*6890*/  IADD3 R2, R3, 0x5c, RZ ;  /* 0x0000005c03027810 */ /* 0x000fe20007ffe0ff */
[----:B------:R-:W-:-:S03]  /*68a0*/  IMAD.HI.U32 R7, R24, R28, RZ ;  /* 0x0000001c18077227 */ /* 0x000fc600078e00ff */
[----:B------:R-:W-:Y:S01]  /*68b0*/  IABS R6, R2 ;  /* 0x0000000200067213 */ /* 0x000fe20000000000 */
[----:B------:R-:W-:Y:S01]  /*68c0*/  IMAD.MOV R7, RZ, RZ, -R7 ;  /* 0x000000ffff077224 */ /* 0x000fe200078e0a07 */
[----:B0-----:R-:W-:Y:S01]  /*68d0*/  IABS R9, R10 ;  /* 0x0000000a00097213 */ /* 0x001fe20000000000 */
[----:B------:R-:W-:Y:S01]  /*68e0*/  @!P2 IMAD.IADD R11, R11, 0x1, -R22 ;  /* 0x000000010b0ba824 */ /* 0x000fe200078e0a16 */
[C---:B------:R-:W-:Y:S01]  /*68f0*/  ISETP.GT.U32.AND P2, PT, R22.reuse, R29, PT ;  /* 0x0000001d1600720c */ /* 0x040fe20003f44070 */
[----:B------:R-:W-:Y:S01]  /*6900*/  IMAD.MOV R14, RZ, RZ, -R14 ;  /* 0x000000ffff0e7224 */ /* 0x000fe200078e0a0e */
[----:B-1----:R-:W-:Y:S01]  /*6910*/  IABS R8, R13 ;  /* 0x0000000d00087213 */ /* 0x002fe20000000000 */
[----:B------:R-:W-:Y:S02]  /*6920*/  IMAD R28, R22, R7, R28 ;  /* 0x00000007161c7224 */ /* 0x000fe400078e021c */
[----:B------:R-:W-:-:S04]  /*6930*/  IMAD.HI.U32 R7, R24, R6, RZ ;  /* 0x0000000618077227 */ /* 0x000fc800078e00ff */
[----:B------:R-:W-:Y:S02]  /*6940*/  IMAD R5, R22, R14, R5 ;  /* 0x0000000e16057224 */ /* 0x000fe400078e0205 */
[----:B------:R-:W-:Y:S01]  /*6950*/  @!P6 IMAD.IADD R0, R0, 0x1, -R22 ;  /* 0x000000010000e824 */ /* 0x000fe200078e0a16 */
[C---:B------:R-:W-:Y:S01]  /*6960*/  ISETP.GT.U32.AND P6, PT, R22.reuse, R12, PT ;  /* 0x0000000c1600720c */ /* 0x040fe20003fc4070 */
[----:B------:R-:W-:Y:S02]  /*6970*/  IMAD.MOV R14, RZ, RZ, -R7 ;  /* 0x000000ffff0e7224 */ /* 0x000fe400078e0a07 */
[----:B------:R-:W-:Y:S02]  /*6980*/  IMAD.MOV.U32 R16, RZ, RZ, R0 ;  /* 0x000000ffff107224 */ /* 0x000fe400078e0000 */
[C---:B------:R-:W-:Y:S02]  /*6990*/  IMAD R6, R22.reuse, R14, R6 ;  /* 0x0000000e16067224 */ /* 0x040fe400078e0206 */
[----:B------:R-:W-:Y:S01]  /*69a0*/  @!P4 IMAD.MOV R16, RZ, RZ, -R16 ;  /* 0x000000ffff10c224 */ /* 0x000fe200078e0a10 */
[C---:B------:R-:W-:Y:S01]  /*69b0*/  ISETP.GT.U32.AND P4, PT, R22.reuse, R28, PT ;  /* 0x0000001c1600720c */ /* 0x040fe20003f84070 */
[--C-:B------:R-:W-:Y:S01]  /*69c0*/  @!P2 IMAD.IADD R29, R29, 0x1, -R22.reuse ;  /* 0x000000011d1da824 */ /* 0x100fe200078e0a16 */
[----:B------:R-:W-:Y:S01]  /*69d0*/  ISETP.GT.U32.AND P2, PT, R22, R6, PT ;  /* 0x000000061600720c */ /* 0x000fe20003f44070 */
[----:B------:R-:W-:Y:S01]  /*69e0*/  IMAD.HI.U32 R0, R24, R9, RZ ;  /* 0x0000000918007227 */ /* 0x000fe200078e00ff */
[----:B------:R0:W-:Y:S03]  /*69f0*/  STL [R1+0x8], R16 ;  /* 0x0000081001007387 */ /* 0x0001e60000100800 */
[----:B------:R-:W-:-:S02]  /*6a00*/  @!P6 IMAD.IADD R12, R12, 0x1, -R22 ;  /* 0x000000010c0ce824 */ /* 0x000fc400078e0a16 */
[----:B------:R-:W-:Y:S02]  /*6a10*/  IMAD.MOV R0, RZ, RZ, -R0 ;  /* 0x000000ffff007224 */ /* 0x000fe400078e0a00 */
[----:B------:R-:W-:Y:S01]  /*6a20*/  IMAD.MOV.U32 R15, RZ, RZ, R11 ;  /* 0x000000ffff0f7224 */ /* 0x000fe200078e000b */
[C---:B------:R-:W-:Y:S01]  /*6a30*/  ISETP.GT.U32.AND P6, PT, R22.reuse, R12, PT ;  /* 0x0000000c1600720c */ /* 0x040fe20003fc4070 */
[C---:B------:R-:W-:Y:S01]  /*6a40*/  IMAD R9, R22.reuse, R0, R9 ;  /* 0x0000000016097224 */ /* 0x040fe200078e0209 */
[C---:B------:R-:W-:Y:S01]  /*6a50*/  IADD3 R0, R3.reuse, 0x50, RZ ;  /* 0x0000005003007810 */ /* 0x040fe20007ffe0ff */
[----:B------:R-:W-:Y:S01]  /*6a60*/  @!P3 IMAD.MOV R15, RZ, RZ, -R15 ;  /* 0x000000ffff0fb224 */ /* 0x000fe200078e0a0f */
[----:B------:R-:W-:Y:S01]  /*6a70*/  ISETP.GT.U32.AND P3, PT, R22, R5, PT ;  /* 0x000000051600720c */ /* 0x000fe20003f64070 */
[--C-:B------:R-:W-:Y:S01]  /*6a80*/  @!P4 IMAD.IADD R28, R28, 0x1, -R22.reuse ;  /* 0x000000011c1cc824 */ /* 0x100fe200078e0a16 */
[----:B------:R-:W-:Y:S01]  /*6a90*/  ISETP.GT.U32.AND P4, PT, R22, R29, PT ;  /* 0x0000001d1600720c */ /* 0x000fe20003f84070 */
[----:B------:R-:W-:Y:S01]  /*6aa0*/  @!P2 IMAD.IADD R6, R6, 0x1, -R22 ;  /* 0x000000010606a824 */ /* 0x000fe200078e0a16 */
[----:B------:R-:W-:Y:S01]  /*6ab0*/  IABS R11, R0 ;  /* 0x00000000000b7213 */ /* 0x000fe20000000000 */
[----:B------:R-:W-:Y:S01]  /*6ac0*/  IMAD.HI.U32 R7, R24, R8, RZ ;  /* 0x0000000818077227 */ /* 0x000fe200078e00ff */
[----:B------:R1:W-:Y:S01]  /*6ad0*/  STL [R1+0x4], R15 ;  /* 0x0000040f01007387 */ /* 0x0003e20000100800 */
[----:B0-----:R-:W-:-:S02]  /*6ae0*/  IADD3 R16, R3, 0x28, RZ ;  /* 0x0000002803107810 */ /* 0x001fc40007ffe0ff */
[----:B------:R-:W-:Y:S01]  /*6af0*/  ISETP.GT.U32.AND P2, PT, R22, R6, PT ;  /* 0x000000061600720c */ /* 0x000fe20003f44070 */
[----:B------:R-:W-:Y:S02]  /*6b00*/  IMAD.MOV R7, RZ, RZ, -R7 ;  /* 0x000000ffff077224 */ /* 0x000fe400078e0a07 */
[----:B------:R-:W-:Y:S01]  /*6b10*/  @!P6 IMAD.IADD R12, R12, 0x1, -R22 ;  /* 0x000000010c0ce824 */ /* 0x000fe200078e0a16 */
[----:B------:R-:W-:Y:S01]  /*6b20*/  ISETP.GE.AND P6, PT, R4, RZ, PT ;  /* 0x000000ff0400720c */ /* 0x000fe20003fc6270 */
[----:B------:R-:W-:Y:S01]  /*6b30*/  IMAD R8, R22, R7, R8 ;  /* 0x0000000716087224 */ /* 0x000fe200078e0208 */
[C---:B------:R-:W-:Y:S01]  /*6b40*/  IADD3 R4, R3.reuse, 0x4c, RZ ;  /* 0x0000004c03047810 */ /* 0x040fe20007ffe0ff */
[----:B-1----:R-:W-:Y:S01]  /*6b50*/  IMAD.HI.U32 R15, R24, R11, RZ ;  /* 0x0000000b180f7227 */ /* 0x002fe200078e00ff */
[----:B------:R-:W-:-:S03]  /*6b60*/  IADD3 R7, R3, 0x48, RZ ;  /* 0x0000004803077810 */ /* 0x000fc60007ffe0ff */
[----:B------:R-:W-:Y:S02]  /*6b70*/  IMAD.MOV R15, RZ, RZ, -R15 ;  /* 0x000000ffff0f7224 */ /* 0x000fe400078e0a0f */
[----:B------:R-:W-:Y:S01]  /*6b80*/  @!P3 IMAD.IADD R5, R5, 0x1, -R22 ;  /* 0x000000010505b824 */ /* 0x000fe200078e0a16 */
[C---:B------:R-:W-:Y:S01]  /*6b90*/  ISETP.GT.U32.AND P3, PT, R22.reuse, R28, PT ;  /* 0x0000001c1600720c */ /* 0x040fe20003f64070 */
[----:B------:R-:W-:Y:S01]  /*6ba0*/  IMAD.MOV.U32 R14, RZ, RZ, R12 ;  /* 0x000000ffff0e7224 */ /* 0x000fe200078e000c */
[----:B------:R-:W-:Y:S01]  /*6bb0*/  IABS R12, R4 ;  /* 0x00000004000c7213 */ /* 0x000fe20000000000 */
[----:B------:R-:W-:Y:S01]  /*6bc0*/  @!P4 IMAD.IADD R29, R29, 0x1, -R22 ;  /* 0x000000011d1dc824 */ /* 0x000fe200078e0a16 */
[C---:B------:R-:W-:Y:S01]  /*6bd0*/  ISETP.GT.U32.AND P4, PT, R22.reuse, R8, PT ;  /* 0x000000081600720c */ /* 0x040fe20003f84070 */
[C---:B------:R-:W-:Y:S02]  /*6be0*/  IMAD R11, R22.reuse, R15, R11 ;  /* 0x0000000f160b7224 */ /* 0x040fe400078e020b */
[----:B------:R-:W-:Y:S01]  /*6bf0*/  @!P1 IMAD.MOV R14, RZ, RZ, -R14 ;  /* 0x000000ffff0e9224 */ /* 0x000fe200078e0a0e */
[----:B------:R-:W-:Y:S01]  /*6c00*/  ISETP.GT.U32.AND P1, PT, R22, R5, PT ;  /* 0x000000051600720c */ /* 0x000fe20003f24070 */
[--C-:B------:R-:W-:Y:S01]  /*6c10*/  @!P2 IMAD.IADD R6, R6, 0x1, -R22.reuse ;  /* 0x000000010606a824 */ /* 0x100fe200078e0a16 */
[----:B------:R-:W-:Y:S01]  /*6c20*/  ISETP.GT.U32.AND P2, PT, R22, R11, PT ;  /* 0x0000000b1600720c */ /* 0x000fe20003f44070 */
[----:B------:R-:W-:Y:S01]  /*6c30*/  IMAD.HI.U32 R15, R24, R12, RZ ;  /* 0x0000000c180f7227 */ /* 0x000fe200078e00ff */
[----:B------:R0:W-:Y:S03]  /*6c40*/  STL [R1], R14 ;  /* 0x0000000e01007387 */ /* 0x0001e60000100800 */
[--C-:B------:R-:W-:Y:S01]  /*6c50*/  @!P3 IMAD.IADD R28, R28, 0x1, -R22.reuse ;  /* 0x000000011c1cb824 */ /* 0x100fe200078e0a16 */
[----:B------:R-:W-:Y:S01]  /*6c60*/  ISETP.GT.U32.AND P3, PT, R22, R9, PT ;  /* 0x000000091600720c */ /* 0x000fe20003f64070 */
[----:B------:R-:W-:Y:S01]  /*6c70*/  @!P4 IMAD.IADD R8, R8, 0x1, -R22 ;  /* 0x000000010808c824 */ /* 0x000fe200078e0a16 */
[----:B------:R-:W-:Y:S01]  /*6c80*/  ISETP.GE.AND P4, PT, R13, RZ, PT ;  /* 0x000000ff0d00720c */ /* 0x000fe20003f86270 */
[----:B------:R-:W-:-:S02]  /*6c90*/  IMAD.MOV R15, RZ, RZ, -R15 ;  /* 0x000000ffff0f7224 */ /* 0x000fc400078e0a0f */
[--C-:B------:R-:W-:Y:S01]  /*6ca0*/  @!P1 IMAD.IADD R5, R5, 0x1, -R22.reuse ;  /* 0x0000000105059824 */ /* 0x100fe200078e0a16 */
[----:B0-----:R-:W-:Y:S01]  /*6cb0*/  IABS R14, R7 ;  /* 0x00000007000e7213 */ /* 0x001fe20000000000 */
[----:B------:R-:W-:Y:S01]  /*6cc0*/  @!P2 IMAD.IADD R11, R11, 0x1, -R22 ;  /* 0x000000010b0ba824 */ /* 0x000fe200078e0a16 */
[----:B------:R-:W-:Y:S01]  /*6cd0*/  ISETP.GE.AND P1, PT, R2, RZ, PT ;  /* 0x000000ff0200720c */ /* 0x000fe20003f26270 */
[C---:B------:R-:W-:Y:S01]  /*6ce0*/  IMAD R12, R22.reuse, R15, R12 ;  /* 0x0000000f160c7224 */ /* 0x040fe200078e020c */
[----:B------:R-:W-:Y:S01]  /*6cf0*/  ISETP.GT.U32.AND P2, PT, R22, R8, PT ;  /* 0x000000081600720c */ /* 0x000fe20003f44070 */
[----:B------:R-:W-:-:S04]  /*6d00*/  IMAD.HI.U32 R2, R24, R14, RZ ;  /* 0x0000000e18027227 */ /* 0x000fc800078e00ff */
[----:B------:R-:W-:Y:S01]  /*6d10*/  IMAD.MOV R13, RZ, RZ, -R2 ;  /* 0x000000ffff0d7224 */ /* 0x000fe200078e0a02 */
[----:B------:R-:W-:Y:S01]  /*6d20*/  IADD3 R2, R3, 0x44, RZ ;  /* 0x0000004403027810 */ /* 0x000fe20007ffe0ff */
[----:B------:R-:W-:Y:S01]  /*6d30*/  @!P6 IMAD.MOV R5, RZ, RZ, -R5 ;  /* 0x000000ffff05e224 */ /* 0x000fe200078e0a05 */
[C---:B------:R-:W-:Y:S01]  /*6d40*/  ISETP.GT.U32.AND P6, PT, R22.reuse, R12, PT ;  /* 0x0000000c1600720c */ /* 0x040fe20003fc4070 */
[----:B------:R-:W-:Y:S01]  /*6d50*/  IMAD R14, R22, R13, R14 ;  /* 0x0000000d160e7224 */ /* 0x000fe200078e020e */
[----:B------:R-:W-:Y:S01]  /*6d60*/  IABS R15, R2 ;  /* 0x00000002000f7213 */ /* 0x000fe20000000000 */
[--C-:B------:R-:W-:Y:S01]  /*6d70*/  @!P3 IMAD.IADD R9, R9, 0x1, -R22.reuse ;  /* 0x000000010909b824 */ /* 0x100fe200078e0a16 */
[----:B------:R-:W-:Y:S01]  /*6d80*/  ISETP.GE.AND P3, PT, R10, RZ, PT ;  /* 0x000000ff0a00720c */ /* 0x000fe20003f66270 */
[----:B------:R-:W-:Y:S01]  /*6d90*/  @!P2 IMAD.IADD R8, R8, 0x1, -R22 ;  /* 0x000000010808a824 */ /* 0x000fe200078e0a16 */
[----:B------:R-:W-:Y:S01]  /*6da0*/  ISETP.GT.U32.AND P2, PT, R22, R14, PT ;  /* 0x0000000e1600720c */ /* 0x000fe20003f44070 */
[----:B------:R-:W-:Y:S01]  /*6db0*/  @!P1 IMAD.MOV R6, RZ, RZ, -R6 ;  /* 0x000000ffff069224 */ /* 0x000fe200078e0a06 */
[----:B------:R-:W-:Y:S01]  /*6dc0*/  ISETP.GE.AND P1, PT, R0, RZ, PT ;  /* 0x000000ff0000720c */ /* 0x000fe20003f26270 */
[----:B------:R-:W-:Y:S01]  /*6dd0*/  @!P0 IMAD.MOV R28, RZ, RZ, -R28 ;  /* 0x000000ffff1c8224 */ /* 0x000fe200078e0a1c */
[----:B------:R-:W-:Y:S01]  /*6de0*/  ISETP.GT.U32.AND P0, PT, R22, R9, PT ;  /* 0x000000091600720c */ /* 0x000fe20003f04070 */
[----:B------:R-:W-:Y:S01]  /*6df0*/  IMAD.HI.U32 R10, R24, R15, RZ ;  /* 0x0000000f180a7227 */ /* 0x000fe200078e00ff */
[----:B------:R-:W-:-:S03]  /*6e00*/  IADD3 R0, R3, 0x40, RZ ;  /* 0x0000004003007810 */ /* 0x000fc60007ffe0ff */
[----:B------:R-:W-:Y:S01]  /*6e10*/  @!P6 IMAD.IADD R12, R12, 0x1, -R22 ;  /* 0x000000010c0ce824 */ /* 0x000fe200078e0a16 */
[----:B------:R-:W-:Y:S01]  /*6e20*/  IABS R17, R0 ;  /* 0x0000000000117213 */ /* 0x000fe20000000000 */
[----:B------:R-:W-:Y:S01]  /*6e30*/  IMAD.MOV R10, RZ, RZ, -R10 ;  /* 0x000000ffff0a7224 */ /* 0x000fe200078e0a0a */
[----:B------:R-:W-:Y:S01]  /*6e40*/  ISETP.GE.AND P6, PT, R2, RZ, PT ;  /* 0x000000ff0200720c */ /* 0x000fe20003fc6270 */
[----:B------:R-:W-:Y:S01]  /*6e50*/  @!P2 IMAD.IADD R14, R14, 0x1, -R22 ;  /* 0x000000010e0ea824 */ /* 0x000fe200078e0a16 */
[----:B------:R-:W-:Y:S01]  /*6e60*/  ISETP.GT.U32.AND P2, PT, R22, R12, PT ;  /* 0x0000000c1600720c */ /* 0x000fe20003f44070 */
[----:B------:R-:W-:-:S04]  /*6e70*/  IMAD.HI.U32 R2, R24, R17, RZ ;  /* 0x0000001118027227 */ /* 0x000fc800078e00ff */
[----:B------:R-:W-:Y:S01]  /*6e80*/  @!P0 IMAD.IADD R9, R9, 0x1, -R22 ;  /* 0x0000000109098824 */ /* 0x000fe200078e0a16 */
[----:B------:R-:W-:Y:S01]  /*6e90*/  ISETP.GE.AND P0, PT, R4, RZ, PT ;  /* 0x000000ff0400720c */ /* 0x000fe20003f06270 */
[C---:B------:R-:W-:Y:S02]  /*6ea0*/  IMAD R15, R22.reuse, R10, R15 ;  /* 0x0000000a160f7224 */ /* 0x040fe400078e020f */
[----:B------:R-:W-:Y:S02]  /*6eb0*/  IMAD.MOV R2, RZ, RZ, -R2 ;  /* 0x000000ffff027224 */ /* 0x000fe400078e0a02 */
[----:B------:R-:W-:Y:S01]  /*6ec0*/  @!P4 IMAD.MOV R8, RZ, RZ, -R8 ;  /* 0x000000ffff08c224 */ /* 0x000fe200078e0a08 */
[C---:B------:R-:W-:Y:S01]  /*6ed0*/  ISETP.GT.U32.AND P4, PT, R22.reuse, R14, PT ;  /* 0x0000000e1600720c */ /* 0x040fe20003f84070 */
[----:B------:R-:W-:Y:S01]  /*6ee0*/  @!P3 IMAD.MOV R9, RZ, RZ, -R9 ;  /* 0x000000ffff09b224 */ /* 0x000fe200078e0a09 */
[C---:B------:R-:W-:Y:S01]  /*6ef0*/  ISETP.GT.U32.AND P3, PT, R22.reuse, R15, PT ;  /* 0x0000000f1600720c */ /* 0x040fe20003f64070 */
[----:B------:R-:W-:-:S02]  /*6f00*/  IMAD R17, R22, R2, R17 ;  /* 0x0000000216117224 */ /* 0x000fc400078e0211 */
[----:B------:R-:W-:Y:S02]  /*6f10*/  @!P2 IMAD.IADD R12, R12, 0x1, -R22 ;  /* 0x000000010c0ca824 */ /* 0x000fe400078e0a16 */
[----:B------:R-:W-:Y:S01]  /*6f20*/  @!P5 IMAD.MOV R29, RZ, RZ, -R29 ;  /* 0x000000ffff1dd224 */ /* 0x000fe200078e0a1d */
[C---:B------:R-:W-:Y:S01]  /*6f30*/  ISETP.GT.U32.AND P2, PT, R22.reuse, R17, PT ;  /* 0x000000111600720c */ /* 0x040fe20003f44070 */
[----:B------:R-:W-:Y:S01]  /*6f40*/  @!P0 IMAD.MOV R12, RZ, RZ, -R12 ;  /* 0x000000ffff0c8224 */ /* 0x000fe200078e0a0c */
[----:B------:R-:W-:Y:S02]  /*6f50*/  ISETP.GT.U32.AND P5, PT, R22, R11, PT ;  /* 0x0000000b1600720c */ /* 0x000fe40003fa4070 */
[----:B------:R0:W-:Y:S01]  /*6f60*/  STL [R1+0x1170], R29 ;  /* 0x0011701d01007387 */ /* 0x0001e20000100800 */
[--C-:B------:R-:W-:Y:S01]  /*6f70*/  @!P4 IMAD.IADD R14, R14, 0x1, -R22.reuse ;  /* 0x000000010e0ec824 */ /* 0x100fe200078e0a16 */
[----:B------:R-:W-:Y:S01]  /*6f80*/  ISETP.GE.AND P4, PT, R18, RZ, PT ;  /* 0x000000ff1200720c */ /* 0x000fe20003f86270 */
[----:B------:R-:W-:Y:S01]  /*6f90*/  @!P3 IMAD.IADD R15, R15, 0x1, -R22 ;  /* 0x000000010f0fb824 */ /* 0x000fe200078e0a16 */
[----:B------:R-:W-:Y:S01]  /*6fa0*/  IABS R18, R18 ;  /* 0x0000001200127213 */ /* 0x000fe20000000000 */
[----:B------:R-:W-:Y:S01]  /*6fb0*/  STL [R1+0x1174], R28 ;  /* 0x0011741c01007387 */ /* 0x000fe20000100800 */
[----:B------:R-:W-:-:S02]  /*6fc0*/  ISETP.GE.AND P3, PT, R21, RZ, PT ;  /* 0x000000ff1500720c */ /* 0x000fc40003f66270 */
[----:B------:R-:W-:Y:S01]  /*6fd0*/  IABS R21, R21 ;  /* 0x0000001500157213 */ /* 0x000fe20000000000 */
[----:B------:R-:W-:Y:S01]  /*6fe0*/  @!P2 IMAD.IADD R17, R17, 0x1, -R22 ;  /* 0x000000011111a824 */ /* 0x000fe200078e0a16 */
[----:B------:R-:W-:Y:S01]  /*6ff0*/  ISETP.GT.U32.AND P2, PT, R22, R15, PT ;  /* 0x0000000f1600720c */ /* 0x000fe20003f44070 */
[----:B------:R-:W-:Y:S01]  /*7000*/  IMAD.HI.U32 R4, R24, R18, RZ ;  /* 0x0000001218047227 */ /* 0x000fe200078e00ff */
[----:B------:R-:W-:Y:S01]  /*7010*/  STL [R1+0x1178], R5 ;  /* 0x0011780501007387 */ /* 0x000fe20000100800 */
[----:B0-----:R-:W-:Y:S02]  /*7020*/  IADD3 R29, R3, 0xc, RZ ;  /* 0x0000000c031d7810 */ /* 0x001fe40007ffe0ff */
[----:B------:R-:W-:Y:S01]  /*7030*/  IMAD.MOV R4, RZ, RZ, -R4 ;  /* 0x000000ffff047224 */ /* 0x000fe200078e0a04 */
[C---:B------:R-:W-:Y:S01]  /*7040*/  ISETP.GT.U32.AND P0, PT, R22.reuse, R17, PT ;  /* 0x000000111600720c */ /* 0x040fe20003f04070 */
[----:B------:R-:W-:Y:S01]  /*7050*/  @!P5 IMAD.IADD R11, R11, 0x1, -R22 ;  /* 0x000000010b0bd824 */ /* 0x000fe200078e0a16 */
[----:B------:R-:W-:Y:S01]  /*7060*/  ISETP.GE.AND P5, PT, R7, RZ, PT ;  /* 0x000000ff0700720c */ /* 0x000fe20003fa6270 */
[----:B------:R-:W-:Y:S01]  /*7070*/  IMAD R18, R22, R4, R18 ;  /* 0x0000000416127224 */ /* 0x000fe200078e0212 */
[----:B------:R-:W-:Y:S01]  /*7080*/  STL [R1+0x117c], R6 ;  /* 0x00117c0601007387 */ /* 0x000fe20000100800 */
[----:B------:R-:W-:Y:S01]  /*7090*/  @!P1 IMAD.MOV R11, RZ, RZ, -R11 ;  /* 0x000000ffff0b9224 */ /* 0x000fe200078e0a0b */
[----:B------:R-:W-:Y:S01]  /*70a0*/  ISETP.GE.AND P1, PT, R0, RZ, PT ;  /* 0x000000ff0000720c */ /* 0x000fe20003f26270 */
[----:B------:R-:W-:Y:S01]  /*70b0*/  @!P2 IMAD.IADD R15, R15, 0x1, -R22 ;  /* 0x000000010f0fa824 */ /* 0x000fe200078e0a16 */
[----:B------:R-:W-:Y:S01]  /*70c0*/  ISETP.GT.U32.AND P2, PT, R22, R18, PT ;  /* 0x000000121600720c */ /* 0x000fe20003f44070 */
[----:B------:R-:W-:Y:S01]  /*70d0*/  STL [R1+0x1180], R8 ;  /* 0x0011800801007387 */ /* 0x000fe20000100800 */
[----:B------:R-:W-:Y:S01]  /*70e0*/  IMAD.HI.U32 R10, R24, R21, RZ ;  /* 0x00000015180a7227 */ /* 0x000fe200078e00ff */
[----:B------:R-:W-:-:S02]  /*70f0*/  IADD3 R0, R3, 0x34, RZ ;  /* 0x0000003403007810 */ /* 0x000fc40007ffe0ff */
[----:B------:R-:W-:Y:S01]  /*7100*/  STL [R1+0x1184], R9 ;  /* 0x0011840901007387 */ /* 0x000fe20000100800 */
[----:B------:R-:W-:Y:S01]  /*7110*/  @!P0 IMAD.IADD R17, R17, 0x1, -R22 ;  /* 0x0000000111118824 */ /* 0x000fe200078e0a16 */
[----:B------:R-:W-:Y:S01]  /*7120*/  IABS R20, R0 ;  /* 0x0000000000147213 */ /* 0x000fe20000000000 */
[----:B------:R-:W-:Y:S01]  /*7130*/  @!P5 IMAD.MOV R14, RZ, RZ, -R14 ;  /* 0x000000ffff0ed224 */ /* 0x000fe200078e0a0e */
[----:B------:R-:W-:Y:S01]  /*7140*/  STL [R1+0x1188], R11 ;  /* 0x0011880b01007387 */ /* 0x000fe20000100800 */
[----:B------:R-:W-:Y:S01]  /*7150*/  @!P6 IMAD.MOV R15, RZ, RZ, -R15 ;  /* 0x000000ffff0fe224 */ /* 0x000fe200078e0a0f */
[----:B------:R-:W-:Y:S01]  /*7160*/  IADD3 R7, R3, 0x30, RZ ;  /* 0x0000003003077810 */ /* 0x000fe20007ffe0ff */
[----:B------:R-:W-:Y:S01]  /*7170*/  @!P1 IMAD.MOV R17, RZ, RZ, -R17 ;  /* 0x000000ffff119224 */ /* 0x000fe200078e0a11 */
[----:B------:R0:W-:Y:S01]  /*7180*/  STL [R1+0x118c], R12 ;  /* 0x00118c0c01007387 */ /* 0x0001e20000100800 */
[----:B------:R-:W-:Y:S01]  /*7190*/  @!P2 IMAD.IADD R18, R18, 0x1, -R22 ;  /* 0x000000011212a824 */ /* 0x000fe200078e0a16 */
[----:B------:R-:W-:Y:S01]  /*71a0*/  IABS R2, R7 ;  /* 0x0000000700027213 */ /* 0x000fe20000000000 */
[----:B------:R-:W-:Y:S01]  /*71b0*/  IMAD.MOV R10, RZ, RZ, -R10 ;  /* 0x000000ffff0a7224 */ /* 0x000fe200078e0a0a */
[----:B------:R1:W-:Y:S01]  /*71c0*/  STL [R1+0x1190], R14 ;  /* 0x0011900e01007387 */ /* 0x0003e20000100800 */
[----:B------:R-:W-:Y:S01]  /*71d0*/  IMAD.HI.U32 R4, R24, R20, RZ ;  /* 0x0000001418047227 */ /* 0x000fe200078e00ff */
[----:B------:R-:W-:-:S02]  /*71e0*/  ISETP.GT.U32.AND P2, PT, R22, R18, PT ;  /* 0x000000121600720c */ /* 0x000fc40003f44070 */
[----:B------:R2:W-:Y:S01]  /*71f0*/  STL [R1+0x80], R16 ;  /* 0x0000801001007387 */ /* 0x0005e20000100800 */
[----:B------:R-:W-:Y:S01]  /*7200*/  IMAD R21, R22, R10, R21 ;  /* 0x0000000a16157224 */ /* 0x000fe200078e0215 */
[----:B------:R-:W-:Y:S01]  /*7210*/  ISETP.GE.AND P5, PT, R0, RZ, PT ;  /* 0x000000ff0000720c */ /* 0x000fe20003fa6270 */
[----:B------:R-:W-:Y:S01]  /*7220*/  IMAD.MOV R4, RZ, RZ, -R4 ;  /* 0x000000ffff047224 */ /* 0x000fe200078e0a04 */
[----:B------:R-:W-:Y:S01]  /*7230*/  STL [R1+0x1194], R15 ;  /* 0x0011940f01007387 */ /* 0x000fe20000100800 */
[----:B------:R-:W-:Y:S01]  /*7240*/  IMAD.HI.U32 R0, R24, R2, RZ ;  /* 0x0000000218007227 */ /* 0x000fe200078e00ff */
[----:B0-----:R-:W-:Y:S02]  /*7250*/  IADD3 R12, R3, 0x2c, RZ ;  /* 0x0000002c030c7810 */ /* 0x001fe40007ffe0ff */
[----:B------:R0:W-:Y:S01]  /*7260*/  STL [R1+0x1198], R17 ;  /* 0x0011981101007387 */ /* 0x0001e20000100800 */
[----:B------:R-:W-:Y:S01]  /*7270*/  IMAD R20, R22, R4, R20 ;  /* 0x0000000416147224 */ /* 0x000fe200078e0214 */
[----:B------:R-:W-:Y:S01]  /*7280*/  IABS R4, R12 ;  /* 0x0000000c00047213 */ /* 0x000fe20000000000 */
[----:B------:R-:W-:Y:S01]  /*7290*/  @!P2 IMAD.IADD R18, R18, 0x1, -R22 ;  /* 0x000000011212a824 */ /* 0x000fe200078e0a16 */
[C---:B------:R-:W-:Y:S01]  /*72a0*/  ISETP.GT.U32.AND P2, PT, R22.reuse, R21, PT ;  /* 0x000000151600720c */ /* 0x040fe20003f44070 */
[----:B------:R-:W-:Y:S01]  /*72b0*/  IMAD.MOV R0, RZ, RZ, -R0 ;  /* 0x000000ffff007224 */ /* 0x000fe200078e0a00 */
[----:B------:R-:W-:Y:S01]  /*72c0*/  ISETP.GE.AND P0, PT, R7, RZ, PT ;  /* 0x000000ff0700720c */ /* 0x000fe20003f06270 */
[----:B------:R-:W-:Y:S01]  /*72d0*/  @!P4 IMAD.MOV R18, RZ, RZ, -R18 ;  /* 0x000000ffff12c224 */ /* 0x000fe200078e0a12 */
[----:B------:R-:W-:Y:S01]  /*72e0*/  IABS R7, R16 ;  /* 0x0000001000077213 */ /* 0x000fe20000000000 */
[----:B------:R-:W-:Y:S01]  /*72f0*/  IMAD R2, R22, R0, R2 ;  /* 0x0000000016027224 */ /* 0x000fe200078e0202 */
[----:B-1----:R-:W-:Y:S01]  /*7300*/  IADD3 R14, R3, 0x20, RZ ;  /* 0x00000020030e7810 */ /* 0x002fe20007ffe0ff */
[----:B------:R-:W-:Y:S01]  /*7310*/  IMAD.HI.U32 R0, R24, R4, RZ ;  /* 0x0000000418007227 */ /* 0x000fe200078e00ff */
[----:B------:R-:W-:Y:S01]  /*7320*/  STL [R1+0x119c], R18 ;  /* 0x00119c1201007387 */ /* 0x000fe20000100800 */
[----:B------:R-:W-:-:S02]  /*7330*/  IABS R10, R23 ;  /* 0x00000017000a7213 */ /* 0x000fc40000000000 */
[----:B--2---:R-:W-:Y:S01]  /*7340*/  IMAD.HI.U32 R16, R24, R7, RZ ;  /* 0x0000000718107227 */ /* 0x004fe200078e00ff */
[----:B0-----:R-:W2:Y:S01]  /*7350*/  LDL.LU R17, [R1+0x80] ;  /* 0x0000800001117983 */ /* 0x001ea20000300800 */
[----:B------:R-:W-:Y:S02]  /*7360*/  IABS R13, R14 ;  /* 0x0000000e000d7213 */ /* 0x000fe40000000000 */
[----:B------:R-:W-:Y:S01]  /*7370*/  @!P2 IMAD.IADD R21, R21, 0x1, -R22 ;  /* 0x000000011515a824 */ /* 0x000fe200078e0a16 */
[C---:B------:R-:W-:Y:S01]  /*7380*/  ISETP.GT.U32.AND P2, PT, R22.reuse, R20, PT ;  /* 0x000000141600720c */ /* 0x040fe20003f44070 */
[----:B------:R-:W-:Y:S01]  /*7390*/  IMAD.MOV R0, RZ, RZ, -R0 ;  /* 0x000000ffff007224 */ /* 0x000fe200078e0a00 */
[C---:B------:R-:W-:Y:S01]  /*73a0*/  ISETP.GT.U32.AND P1, PT, R22.reuse, R2, PT ;  /* 0x000000021600720c */ /* 0x040fe20003f24070 */
[----:B------:R-:W-:Y:S01]  /*73b0*/  IMAD.MOV R16, RZ, RZ, -R16 ;  /* 0x000000ffff107224 */ /* 0x000fe200078e0a10 */
[C---:B------:R-:W-:Y:S01]  /*73c0*/  IADD3 R9, R3.reuse, 0x18, RZ ;  /* 0x0000001803097810 */ /* 0x040fe20007ffe0ff */
[----:B------:R-:W-:Y:S01]  /*73d0*/  IMAD R4, R22, R0, R4 ;  /* 0x0000000016047224 */ /* 0x000fe200078e0204 */
[C---:B------:R-:W-:Y:S01]  /*73e0*/  IADD3 R11, R3.reuse, 0x1c, RZ ;  /* 0x0000001c030b7810 */ /* 0x040fe20007ffe0ff */
[----:B------:R-:W-:Y:S01]  /*73f0*/  IMAD.HI.U32 R19, R24, R10, RZ ;  /* 0x0000000a18137227 */ /* 0x000fe200078e00ff */
[----:B------:R-:W-:-:S02]  /*7400*/  IADD3 R28, R3, 0x10, RZ ;  /* 0x00000010031c7810 */ /* 0x000fc40007ffe0ff */
[C---:B------:R-:W-:Y:S01]  /*7410*/  ISETP.GT.U32.AND P4, PT, R22.reuse, R4, PT ;  /* 0x000000041600720c */ /* 0x040fe20003f84070 */
[----:B------:R-:W-:Y:S01]  /*7420*/  IMAD R7, R22, R16, R7 ;  /* 0x0000001016077224 */ /* 0x000fe200078e0207 */
[----:B------:R-:W-:Y:S01]  /*7430*/  IABS R25, R11 ;  /* 0x0000000b00197213 */ /* 0x000fe20000000000 */
[----:B------:R-:W-:Y:S01]  /*7440*/  @!P2 IMAD.IADD R20, R20, 0x1, -R22 ;  /* 0x000000011414a824 */ /* 0x000fe200078e0a16 */
[----:B------:R-:W-:Y:S01]  /*7450*/  ISETP.GT.U32.AND P2, PT, R22, R21, PT ;  /* 0x000000151600720c */ /* 0x000fe20003f44070 */
[----:B------:R-:W-:Y:S01]  /*7460*/  IMAD.HI.U32 R26, R24, R13, RZ ;  /* 0x0000000d181a7227 */ /* 0x000fe200078e00ff */
[----:B------:R-:W-:Y:S02]  /*7470*/  IABS R15, R28 ;  /* 0x0000001c000f7213 */ /* 0x000fe40000000000 */
[----:B------:R-:W-:Y:S01]  /*7480*/  ISETP.GT.U32.AND P6, PT, R22, R20, PT ;  /* 0x000000141600720c */ /* 0x000fe20003fc4070 */
[----:B------:R-:W-:Y:S01]  /*7490*/  IMAD.MOV R19, RZ, RZ, -R19 ;  /* 0x000000ffff137224 */ /* 0x000fe200078e0a13 */
[----:B------:R-:W-:Y:S01]  /*74a0*/  IADD3 R6, R3, 0x14, RZ ;  /* 0x0000001403067810 */ /* 0x000fe20007ffe0ff */
[----:B------:R-:W-:-:S02]  /*74b0*/  IMAD.MOV R26, RZ, RZ, -R26 ;  /* 0x000000ffff1a7224 */ /* 0x000fc400078e0a1a */
[C---:B------:R-:W-:Y:S01]  /*74c0*/  IMAD R10, R22.reuse, R19, R10 ;  /* 0x00000013160a7224 */ /* 0x040fe200078e020a */
[----:B------:R-:W-:Y:S01]  /*74d0*/  IABS R19, R9 ;  /* 0x0000000900137213 */ /* 0x000fe20000000000 */
[C---:B------:R-:W-:Y:S01]  /*74e0*/  IMAD R13, R22.reuse, R26, R13 ;  /* 0x0000001a160d7224 */ /* 0x040fe200078e020d */
[----:B------:R-:W-:Y:S01]  /*74f0*/  IABS R26, R29 ;  /* 0x0000001d001a7213 */ /* 0x000fe20000000000 */
[--C-:B------:R-:W-:Y:S01]  /*7500*/  @!P2 IMAD.IADD R21, R21, 0x1, -R22.reuse ;  /* 0x000000011515a824 */ /* 0x100fe200078e0a16 */
[----:B------:R-:W-:Y:S01]  /*7510*/  ISETP.GT.U32.AND P2, PT, R22, R7, PT ;  /* 0x000000071600720c */ /* 0x000fe20003f44070 */
[--C-:B------:R-:W-:Y:S01]  /*7520*/  @!P1 IMAD.IADD R2, R2, 0x1, -R22.reuse ;  /* 0x0000000102029824 */ /* 0x100fe200078e0a16 */
[----:B------:R-:W-:Y:S01]  /*7530*/  ISETP.GT.U32.AND P1, PT, R22, R13, PT ;  /* 0x0000000d1600720c */ /* 0x000fe20003f24070 */
[--C-:B------:R-:W-:Y:S01]  /*7540*/  @!P6 IMAD.IADD R20, R20, 0x1, -R22.reuse ;  /* 0x000000011414e824 */ /* 0x100fe200078e0a16 */
[----:B------:R-:W-:Y:S01]  /*7550*/  ISETP.GT.U32.AND P6, PT, R22, R10, PT ;  /* 0x0000000a1600720c */ /* 0x000fe20003fc4070 */
[----:B------:R-:W-:-:S02]  /*7560*/  @!P4 IMAD.IADD R4, R4, 0x1, -R22 ;  /* 0x000000010404c824 */ /* 0x000fc400078e0a16 */
[----:B------:R-:W-:-:S04]  /*7570*/  IMAD.HI.U32 R0, R24, R19, RZ ;  /* 0x0000001318007227 */ /* 0x000fc800078e00ff */
[----:B------:R-:W-:-:S04]  /*7580*/  IMAD.HI.U32 R27, R24, R25, RZ ;  /* 0x00000019181b7227 */ /* 0x000fc800078e00ff */
[----:B------:R-:W-:Y:S01]  /*7590*/  @!P2 IMAD.IADD R7, R7, 0x1, -R22 ;  /* 0x000000010707a824 */ /* 0x000fe200078e0a16 */
[----:B------:R-:W-:Y:S01]  /*75a0*/  ISETP.GT.U32.AND P2, PT, R22, R4, PT ;  /* 0x000000041600720c */ /* 0x000fe20003f44070 */
[----:B------:R-:W-:Y:S02]  /*75b0*/  IMAD.MOV R0, RZ, RZ, -R0 ;  /* 0x000000ffff007224 */ /* 0x000fe400078e0a00 */
[--C-:B------:R-:W-:Y:S02]  /*75c0*/  @!P6 IMAD.IADD R10, R10, 0x1, -R22.reuse ;  /* 0x000000010a0ae824 */ /* 0x100fe400078e0a16 */
[----:B------:R-:W-:Y:S02]  /*75d0*/  IMAD.MOV R27, RZ, RZ, -R27 ;  /* 0x000000ffff1b7224 */ /* 0x000fe400078e0a1b */
[C---:B------:R-:W-:Y:S02]  /*75e0*/  IMAD R19, R22.reuse, R0, R19 ;  /* 0x0000000016137224 */ /* 0x040fe400078e0213 */
[----:B------:R-:W-:Y:S01]  /*75f0*/  @!P1 IMAD.IADD R13, R13, 0x1, -R22 ;  /* 0x000000010d0d9824 */ /* 0x000fe200078e0a16 */
[C---:B------:R-:W-:Y:S01]  /*7600*/  ISETP.GT.U32.AND P1, PT, R22.reuse, R10, PT ;  /* 0x0000000a1600720c */ /* 0x040fe20003f24070 */
[----:B------:R-:W-:-:S02]  /*7610*/  IMAD R16, R22, R27, R25 ;  /* 0x0000001b16107224 */ /* 0x000fc400078e0219 */
[----:B------:R-:W-:Y:S02]  /*7620*/  @!P2 IMAD.IADD R4, R4, 0x1, -R22 ;  /* 0x000000010404a824 */ /* 0x000fe400078e0a16 */
[----:B------:R-:W-:Y:S01]  /*7630*/  IMAD.HI.U32 R27, R24, R15, RZ ;  /* 0x0000000f181b7227 */ /* 0x000fe200078e00ff */
[C---:B------:R-:W-:Y:S02]  /*7640*/  ISETP.GT.U32.AND P2, PT, R22.reuse, R19, PT ;  /* 0x000000131600720c */ /* 0x040fe40003f44070 */
[C---:B------:R-:W-:Y:S01]  /*7650*/  ISETP.GT.U32.AND P4, PT, R22.reuse, R2, PT ;  /* 0x000000021600720c */ /* 0x040fe20003f84070 */
[----:B------:R-:W-:Y:S01]  /*7660*/  IMAD.MOV R27, RZ, RZ, -R27 ;  /* 0x000000ffff1b7224 */ /* 0x000fe200078e0a1b */
[C---:B------:R-:W-:Y:S01]  /*7670*/  ISETP.GT.U32.AND P6, PT, R22.reuse, R7, PT ;  /* 0x000000071600720c */ /* 0x040fe20003fc4070 */
[----:B------:R-:W-:Y:S01]  /*7680*/  IMAD.MOV.U32 R8, RZ, RZ, R26 ;  /* 0x000000ffff087224 */ /* 0x000fe200078e001a */
[----:B------:R-:W-:Y:S01]  /*7690*/  IABS R25, R6 ;  /* 0x0000000600197213 */ /* 0x000fe20000000000 */
[----:B------:R-:W-:-:S02]  /*76a0*/  IMAD R27, R22, R27, R15 ;  /* 0x0000001b161b7224 */ /* 0x000fc400078e020f */
[----:B------:R-:W-:Y:S02]  /*76b0*/  @!P1 IMAD.IADD R10, R10, 0x1, -R22 ;  /* 0x000000010a0a9824 */ /* 0x000fe400078e0a16 */
[----:B------:R-:W-:Y:S01]  /*76c0*/  IMAD.HI.U32 R26, R24, R25, RZ ;  /* 0x00000019181a7227 */ /* 0x000fe200078e00ff */
[----:B------:R-:W-:-:S03]  /*76d0*/  ISETP.GT.U32.AND P1, PT, R22, R27, PT ;  /* 0x0000001b1600720c */ /* 0x000fc60003f24070 */
[--C-:B------:R-:W-:Y:S02]  /*76e0*/  @!P2 IMAD.IADD R19, R19, 0x1, -R22.reuse ;  /* 0x000000011313a824 */ /* 0x100fe400078e0a16 */
[----:B------:R-:W-:Y:S01]  /*76f0*/  @!P4 IMAD.IADD R2, R2, 0x1, -R22 ;  /* 0x000000010202c824 */ /* 0x000fe200078e0a16 */
[----:B------:R-:W-:Y:S01]  /*7700*/  ISETP.GT.U32.AND P4, PT, R22, R16, PT ;  /* 0x000000101600720c */ /* 0x000fe20003f84070 */
[----:B------:R-:W-:-:S04]  /*7710*/  IMAD.HI.U32 R5, R24, R8, RZ ;  /* 0x0000000818057227 */ /* 0x000fc800078e00ff */
[----:B------:R-:W-:Y:S02]  /*7720*/  IMAD.MOV R26, RZ, RZ, -R26 ;  /* 0x000000ffff1a7224 */ /* 0x000fe400078e0a1a */
[--C-:B------:R-:W-:Y:S02]  /*7730*/  @!P6 IMAD.IADD R7, R7, 0x1, -R22.reuse ;  /* 0x000000010707e824 */ /* 0x100fe400078e0a16 */
[----:B------:R-:W-:Y:S02]  /*7740*/  @!P1 IMAD.IADD R27, R27, 0x1, -R22 ;  /* 0x000000011b1b9824 */ /* 0x000fe400078e0a16 */
[----:B------:R-:W-:Y:S01]  /*7750*/  @!P3 IMAD.MOV R21, RZ, RZ, -R21 ;  /* 0x000000ffff15b224 */ /* 0x000fe200078e0a15 */
[C---:B------:R-:W-:Y:S01]  /*7760*/  ISETP.GT.U32.AND P3, PT, R22.reuse, R13, PT ;  /* 0x0000000d1600720c */ /* 0x040fe20003f64070 */
[----:B------:R-:W-:Y:S02]  /*7770*/  IMAD.MOV R5, RZ, RZ, -R5 ;  /* 0x000000ffff057224 */ /* 0x000fe400078e0a05 */
[----:B------:R-:W-:-:S02]  /*7780*/  IMAD R0, R22, R26, R25 ;  /* 0x0000001a16007224 */ /* 0x000fc400078e0219 */
[----:B------:R-:W-:-:S03]  /*7790*/  IMAD R26, R22, R5, R8 ;  /* 0x00000005161a7224 */ /* 0x000fc600078e0208 */
[----:B------:R-:W-:Y:S01]  /*77a0*/  ISETP.GT.U32.AND P6, PT, R22, R0, PT ;  /* 0x000000001600720c */ /* 0x000fe20003fc4070 */
[--C-:B------:R-:W-:Y:S01]  /*77b0*/  @!P4 IMAD.IADD R16, R16, 0x1, -R22.reuse ;  /* 0x000000011010c824 */ /* 0x100fe200078e0a16 */
[----:B------:R-:W-:Y:S02]  /*77c0*/  ISETP.GT.U32.AND P4, PT, R22, R26, PT ;  /* 0x0000001a1600720c */ /* 0x000fe40003f84070 */
[----:B------:R-:W-:Y:S01]  /*77d0*/  IADD3 R5, R3, 0x8, RZ ;  /* 0x0000000803057810 */ /* 0x000fe20007ffe0ff */
[----:B------:R-:W-:Y:S01]  /*77e0*/  @!P3 IMAD.IADD R13, R13, 0x1, -R22 ;  /* 0x000000010d0db824 */ /* 0x000fe200078e0a16 */
[----:B------:R-:W-:Y:S02]  /*77f0*/  ISETP.GE.AND P3, PT, R12, RZ, PT ;  /* 0x000000ff0c00720c */ /* 0x000fe40003f66270 */
[----:B------:R-:W-:Y:S02]  /*7800*/  ISETP.GE.AND P1, PT, R14, RZ, PT ;  /* 0x000000ff0e00720c */ /* 0x000fe40003f26270 */
[----:B------:R-:W-:-:S02]  /*7810*/  IADD3 R8, R3, 0x4, RZ ;  /* 0x0000000403087810 */ /* 0x000fc40007ffe0ff */
[----:B------:R-:W-:Y:S01]  /*7820*/  IABS R25, R5 ;  /* 0x0000000500197213 */ /* 0x000fe20000000000 */
[----:B------:R-:W-:Y:S01]  /*7830*/  @!P6 IMAD.IADD R0, R0, 0x1, -R22 ;  /* 0x000000010000e824 */ /* 0x000fe200078e0a16 */
[----:B------:R-:W-:Y:S02]  /*7840*/  IABS R3, R8 ;  /* 0x0000000800037213 */ /* 0x000fe40000000000 */
[----:B------:R-:W-:Y:S01]  /*7850*/  ISETP.GE.AND P6, PT, R23, RZ, PT ;  /* 0x000000ff1700720c */ /* 0x000fe20003fc6270 */
[----:B------:R-:W-:-:S04]  /*7860*/  IMAD.HI.U32 R15, R24, R25, RZ ;  /* 0x00000019180f7227 */ /* 0x000fc800078e00ff */
[----:B------:R-:W-:Y:S01]  /*7870*/  @!P4 IMAD.IADD R26, R26, 0x1, -R22 ;  /* 0x000000011a1ac824 */ /* 0x000fe200078e0a16 */
[----:B------:R-:W-:Y:S01]  /*7880*/  ISETP.GT.U32.AND P4, PT, R22, R16, PT ;  /* 0x000000101600720c */ /* 0x000fe20003f84070 */
[----:B------:R-:W-:-:S04]  /*7890*/  IMAD.HI.U32 R12, R24, R3, RZ ;  /* 0x00000003180c7227 */ /* 0x000fc800078e00ff */
[----:B------:R-:W-:Y:S02]  /*78a0*/  IMAD.MOV R24, RZ, RZ, -R15 ;  /* 0x000000ffff187224 */ /* 0x000fe400078e0a0f */
[----:B------:R-:W-:Y:S01]  /*78b0*/  @!P3 IMAD.MOV R4, RZ, RZ, -R4 ;  /* 0x000000ffff04b224 */ /* 0x000fe200078e0a04 */
[C---:B------:R-:W-:Y:S01]  /*78c0*/  ISETP.GT.U32.AND P3, PT, R22.reuse, R0, PT ;  /* 0x000000001600720c */ /* 0x040fe20003f64070 */
[----:B------:R-:W-:Y:S01]  /*78d0*/  @!P1 IMAD.MOV R13, RZ, RZ, -R13 ;  /* 0x000000ffff0d9224 */ /* 0x000fe200078e0a0d */
[----:B------:R-:W-:Y:S01]  /*78e0*/  ISETP.GE.AND P1, PT, R11, RZ, PT ;  /* 0x000000ff0b00720c */ /* 0x000fe20003f26270 */
[----:B------:R-:W-:Y:S01]  /*78f0*/  @!P5 IMAD.MOV R20, RZ, RZ, -R20 ;  /* 0x000000ffff14d224 */ /* 0x000fe200078e0a14 */
[C---:B------:R-:W-:Y:S01]  /*7900*/  ISETP.GT.U32.AND P5, PT, R22.reuse, R26, PT ;  /* 0x0000001a1600720c */ /* 0x040fe20003fa4070 */
[----:B------:R-:W-:Y:S02]  /*7910*/  IMAD R25, R22, R24, R25 ;  /* 0x0000001816197224 */ /* 0x000fe400078e0219 */
[----:B------:R-:W-:-:S03]  /*7920*/  @!P6 IMAD.MOV R10, RZ, RZ, -R10 ;  /* 0x000000ffff0ae224 */ /* 0x000fc600078e0a0a */
[----:B------:R-:W-:Y:S01]  /*7930*/  ISETP.GT.U32.AND P6, PT, R22, R25, PT ;  /* 0x000000191600720c */ /* 0x000fe20003fc4070 */
[----:B------:R-:W-:Y:S01]  /*7940*/  @!P0 IMAD.MOV R2, RZ, RZ, -R2 ;  /* 0x000000ffff028224 */ /* 0x000fe200078e0a02 */
[----:B------:R-:W-:Y:S01]  /*7950*/  STL [R1+0x11a0], R21 ;  /* 0x0011a01501007387 */ /* 0x000fe20000100800 */
[----:B------:R-:W-:Y:S02]  /*7960*/  @!P4 IMAD.IADD R16, R16, 0x1, -R22 ;  /* 0x000000011010c824 */ /* 0x000fe400078e0a16 */
[----:B------:R-:W-:Y:S01]  /*7970*/  IMAD.MOV R12, RZ, RZ, -R12 ;  /* 0x000000ffff0c7224 */ /* 0x000fe200078e0a0c */
[----:B------:R-:W3:Y:S01]  /*7980*/  LDL.LU R23, [R1+0x1200] ;  /* 0x0012000001177983 */ /* 0x000ee20000300800 */
[----:B------:R-:W-:Y:S01]  /*7990*/  @!P3 IMAD.IADD R0, R0, 0x1, -R22 ;  /* 0x000000010000b824 */ /* 0x000fe200078e0a16 */
[----:B------:R-:W-:Y:S01]  /*79a0*/  ISETP.GE.AND P3, PT, R6, RZ, PT ;  /* 0x000000ff0600720c */ /* 0x000fe20003f66270 */
[----:B------:R-:W-:Y:S01]  /*79b0*/  @!P1 IMAD.MOV R16, RZ, RZ, -R16 ;  /* 0x000000ffff109224 */ /* 0x000fe200078e0a10 */
[----:B------:R-:W-:Y:S01]  /*79c0*/  STL [R1+0x11a4], R20 ;  /* 0x0011a41401007387 */ /* 0x000fe20000100800 */
[----:B------:R-:W-:Y:S01]  /*79d0*/  @!P5 IMAD.IADD R26, R26, 0x1, -R22 ;  /* 0x000000011a1ad824 */ /* 0x000fe200078e0a16 */
[----:B------:R-:W-:-:S02]  /*79e0*/  ISETP.GE.AND P1, PT, R5, RZ, PT ;  /* 0x000000ff0500720c */ /* 0x000fc40003f26270 */
[----:B------:R0:W-:Y:S01]  /*79f0*/  STL [R1+0x11a8], R2 ;  /* 0x0011a80201007387 */ /* 0x0001e20000100800 */
[----:B------:R-:W-:Y:S01]  /*7a00*/  IMAD R24, R22, R12, R3 ;  /* 0x0000000c16187224 */ /* 0x000fe200078e0203 */
[----:B------:R-:W-:Y:S02]  /*7a10*/  ISETP.GE.AND P5, PT, R29, RZ, PT ;  /* 0x000000ff1d00720c */ /* 0x000fe40003fa6270 */
[----:B------:R-:W-:Y:S01]  /*7a20*/  ISETP.GE.AND P4, PT, R9, RZ, PT ;  /* 0x000000ff0900720c */ /* 0x000fe20003f86270 */
[----:B------:R-:W-:Y:S01]  /*7a30*/  STL [R1+0x11ac], R4 ;  /* 0x0011ac0401007387 */ /* 0x000fe20000100800 */
[----:B------:R-:W-:-:S05]  /*7a40*/  @!P6 IMAD.IADD R25, R25, 0x1, -R22 ;  /* 0x000000011919e824 */ /* 0x000fca00078e0a16 */
[----:B------:R-:W-:-:S13]  /*7a50*/  ISETP.GT.U32.AND P6, PT, R22, R25, PT ;  /* 0x000000191600720c */ /* 0x000fda0003fc4070 */
[----:B------:R-:W-:Y:S01]  /*7a60*/  @!P6 IMAD.IADD R25, R25, 0x1, -R22 ;  /* 0x000000011919e824 */ /* 0x000fe200078e0a16 */
[----:B------:R-:W-:Y:S02]  /*7a70*/  ISETP.GE.AND P6, PT, R8, RZ, PT ;  /* 0x000000ff0800720c */ /* 0x000fe40003fc6270 */
[----:B--2---:R-:W-:-:S13]  /*7a80*/  ISETP.GE.AND P2, PT, R17, RZ, PT ;  /* 0x000000ff1100720c */ /* 0x004fda0003f46270 */
[----:B------:R-:W-:Y:S01]  /*7a90*/  @!P2 IMAD.MOV R7, RZ, RZ, -R7 ;  /* 0x000000ffff07a224 */ /* 0x000fe200078e0a07 */
[----:B------:R-:W-:-:S13]  /*7aa0*/  ISETP.GT.U32.AND P2, PT, R22, R27, PT ;  /* 0x0000001b1600720c */ /* 0x000fda0003f44070 */
[----:B------:R-:W-:Y:S01]  /*7ab0*/  @!P2 IMAD.IADD R27, R27, 0x1, -R22 ;  /* 0x000000011b1ba824 */ /* 0x000fe200078e0a16 */
[----:B------:R-:W-:Y:S02]  /*7ac0*/  ISETP.GE.AND P2, PT, R28, RZ, PT ;  /* 0x000000ff1c00720c */ /* 0x000fe40003f46270 */
[----:B------:R-:W0:Y:S04]  /*7ad0*/  S2R R28, SR_TID.X ;  /* 0x00000000001c7919 */ /* 0x000e280000002100 */
[----:B------:R1:W-:Y:S04]  /*7ae0*/  STL [R1+0x11b0], R7 ;  /* 0x0011b00701007387 */ /* 0x0003e80000100800 */
[----:B------:R-:W-:Y:S01]  /*7af0*/  STL [R1+0x11b4], R10 ;  /* 0x0011b40a01007387 */ /* 0x000fe20000100800 */
[----:B0-----:R-:W-:Y:S01]  /*7b00*/  SHF.R.S32.HI R2, RZ, 0x6, R28 ;  /* 0x00000006ff027819 */ /* 0x001fe2000001141c */
[C---:B------:R-:W-:Y:S01]  /*7b10*/  IMAD.SHL.U32 R5, R28.reuse, 0x2, RZ ;  /* 0x000000021c057824 */ /* 0x040fe200078e00ff */
[C---:B------:R-:W-:Y:S01]  /*7b20*/  LOP3.LUT R3, R28.reuse, 0x7, RZ, 0xc0, !PT ;  /* 0x000000071c037812 */ /* 0x040fe200078ec0ff */
[C---:B------:R-:W-:Y:S01]  /*7b30*/  IMAD.SHL.U32 R6, R28.reuse, 0x8, RZ ;  /* 0x000000081c067824 */ /* 0x040fe200078e00ff */
[----:B------:R-:W-:-:S02]  /*7b40*/  LOP3.LUT R29, R28, 0x60, RZ, 0xc0, !PT ;  /* 0x000000601c1d7812 */ /* 0x000fc400078ec0ff */
[----:B------:R-:W-:Y:S01]  /*7b50*/  SGXT R9, R2, 0x1 ;  /* 0x000000010209781a */ /* 0x000fe20000000200 */
[C---:B------:R-:W-:Y:S01]  /*7b60*/  IMAD R2, R3.reuse, 0x110, RZ ;  /* 0x0000011003027824 */ /* 0x040fe200078e02ff */
[----:B-1----:R-:W-:Y:S01]  /*7b70*/  LOP3.LUT R7, R6, 0x30, R5, 0x48, !PT ;  /* 0x0000003006077812 */ /* 0x002fe200078e4805 */
[----:B------:R-:W-:Y:S01]  /*7b80*/  IMAD R6, R3, 0x4, R29 ;  /* 0x0000000403067824 */ /* 0x000fe200078e021d */
[----:B------:R-:W-:Y:S01]  /*7b90*/  LOP3.LUT R3, R9, 0x90, RZ, 0xc0, !PT ;  /* 0x0000009009037812 */ /* 0x000fe200078ec0ff */
[----:B------:R-:W-:Y:S02]  /*7ba0*/  STL [R1+0x11b8], R13 ;  /* 0x0011b80d01007387 */ /* 0x000fe40000100800 */
[----:B------:R-:W-:Y:S01]  /*7bb0*/  IMAD.U32 R6, R6, 0x10, R7 ;  /* 0x0000001006067824 */ /* 0x000fe200078e0007 */
[--C-:B------:R-:W-:Y:S01]  /*7bc0*/  LOP3.LUT R3, R3, 0x7e, R5.reuse, 0x78, !PT ;  /* 0x0000007e03037812 */ /* 0x100fe200078e7805 */
[----:B------:R-:W-:Y:S04]  /*7bd0*/  STL [R1+0x11bc], R16 ;  /* 0x0011bc1001007387 */ /* 0x000fe80000100800 */
[----:B------:R-:W-:Y:S04]  /*7be0*/  STL [R1+0x108c], R3 ;  /* 0x00108c0301007387 */ /* 0x000fe80000100800 */
[----:B------:R0:W-:Y:S04]  /*7bf0*/  STL [R1+0x458], R6 ;  /* 0x0004580601007387 */ /* 0x0001e80000100800 */
[----:B------:R-:W2:Y:S04]  /*7c00*/  LDL.LU R12, [R1+0x1c8] ;  /* 0x0001c800010c7983 */ /* 0x000ea80000300800 */
[----:B------:R-:W4:Y:S04]  /*7c10*/  LDL.LU R11, [R1+0x1c4] ;  /* 0x0001c400010b7983 */ /* 0x000f280000300800 */
[----:B------:R-:W4:Y:S01]  /*7c20*/  LDL.LU R9, [R1+0x1c0] ;  /* 0x0001c00001097983 */ /* 0x000f220000300800 */
[----:B------:R-:W-:-:S03]  /*7c30*/  LOP3.LUT R2, R2, 0x10, R5, 0x78, !PT ;  /* 0x0000001002027812 */ /* 0x000fc600078e7805 */
[----:B------:R-:W4:Y:S04]  /*7c40*/  LDL.LU R8, [R1+0x1bc] ;  /* 0x0001bc0001087983 */ /* 0x000f280000300800 */
[----:B0-----:R-:W4:Y:S04]  /*7c50*/  LDL.LU R6, [R1+0x1b8] ;  /* 0x0001b80001067983 */ /* 0x001f280000300800 */
[----:B------:R-:W4:Y:S01]  /*7c60*/  LDL.LU R5, [R1+0x1b4] ;  /* 0x0001b40001057983 */ /* 0x000f220000300800 */
[----:B------:R-:W-:-:S13]  /*7c70*/  ISETP.GT.U32.AND P0, PT, R22, R19, PT ;  /* 0x000000131600720c */ /* 0x000fda0003f04070 */
[----:B------:R-:W-:Y:S01]  /*7c80*/  @!P0 IMAD.IADD R19, R19, 0x1, -R22 ;  /* 0x0000000113138824 */ /* 0x000fe200078e0a16 */
[----:B------:R-:W-:-:S13]  /*7c90*/  ISETP.GT.U32.AND P0, PT, R22, R24, PT ;  /* 0x000000181600720c */ /* 0x000fda0003f04070 */
[----:B------:R-:W-:-:S05]  /*7ca0*/  @!P0 IMAD.IADD R24, R24, 0x1, -R22 ;  /* 0x0000000118188824 */ /* 0x000fca00078e0a16 */
[----:B------:R-:W-:Y:S01]  /*7cb0*/  ISETP.GT.U32.AND P0, PT, R22, R24, PT ;  /* 0x000000181600720c */ /* 0x000fe20003f04070 */
[----:B------:R-:W-:Y:S02]  /*7cc0*/  @!P4 IMAD.MOV R19, RZ, RZ, -R19 ;  /* 0x000000ffff13c224 */ /* 0x000fe400078e0a13 */
[----:B------:R-:W-:Y:S02]  /*7cd0*/  @!P3 IMAD.MOV R0, RZ, RZ, -R0 ;  /* 0x000000ffff00b224 */ /* 0x000fe400078e0a00 */
[----:B------:R-:W-:Y:S02]  /*7ce0*/  IMAD.SHL.U32 R4, R28, 0x80, RZ ;  /* 0x000000801c047824 */ /* 0x000fe400078e00ff */
[----:B------:R-:W-:Y:S01]  /*7cf0*/  @!P2 IMAD.MOV R27, RZ, RZ, -R27 ;  /* 0x000000ffff1ba224 */ /* 0x000fe200078e0a1b */
[----:B------:R-:W4:Y:S01]  /*7d00*/  LDL.LU R28, [R1+0x1b0] ;  /* 0x0001b000011c7983 */ /* 0x000f220000300800 */
[----:B------:R-:W-:Y:S02]  /*7d10*/  @!P5 IMAD.MOV R26, RZ, RZ, -R26 ;  /* 0x000000ffff1ad224 */ /* 0x000fe400078e0a1a */
[----:B------:R-:W-:Y:S01]  /*7d20*/  @!P1 IMAD.MOV R25, RZ, RZ, -R25 ;  /* 0x000000ffff199224 */ /* 0x000fe200078e0a19 */
[----:B------:R-:W4:Y:S01]  /*7d30*/  LDL.LU R29, [R1+0x1ac] ;  /* 0x0001ac00011d7983 */ /* 0x000f220000300800 */
[----:B------:R-:W-:Y:S01]  /*7d40*/  @!P0 IMAD.IADD R24, R24, 0x1, -R22 ;  /* 0x0000000118188824 */ /* 0x000fe200078e0a16 */
[----:B------:R-:W-:-:S02]  /*7d50*/  ISETP.NE.AND P0, PT, RZ, c[0x0][0x17c], PT ;  /* 0x00005f00ff007a0c */ /* 0x000fc40003f05270 */
[----:B------:R-:W-:Y:S01]  /*7d60*/  LOP3.LUT R22, RZ, c[0x0][0x17c], RZ, 0x33, !PT ;  /* 0x00005f00ff167a12 */ /* 0x000fe200078e33ff */
[----:B------:R-:W-:Y:S01]  /*7d70*/  STL [R1+0x11c0], R19 ;  /* 0x0011c01301007387 */ /* 0x000fe20000100800 */
[----:B------:R-:W-:Y:S02]  /*7d80*/  @!P6 IMAD.MOV R24, RZ, RZ, -R24 ;  /* 0x000000ffff18e224 */ /* 0x000fe400078e0a18 */
[----:B---3--:R-:W-:Y:S01]  /*7d90*/  SEL R3, R22, R23, !P0 ;  /* 0x0000001716037207 */ /* 0x008fe20004000000 */
[----:B------:R4:W-:Y:S01]  /*7da0*/  STL [R1+0x11c4], R0 ;  /* 0x0011c40001007387 */ /* 0x0009e20000100800 */
[----:B------:R-:W-:-:S03]  /*7db0*/  LOP3.LUT R2, R2, 0x800, R4, 0xf8, !PT ;  /* 0x0000080002027812 */ /* 0x000fc600078ef804 */
[----:B------:R-:W-:Y:S04]  /*7dc0*/  STL [R1+0x11c8], R27 ;  /* 0x0011c81b01007387 */ /* 0x000fe80000100800 */
[----:B------:R-:W-:Y:S04]  /*7dd0*/  STL [R1+0x11cc], R26 ;  /* 0x0011cc1a01007387 */ /* 0x000fe80000100800 */
[----:B------:R-:W-:Y:S04]  /*7de0*/  STL [R1+0x11d0], R25 ;  /* 0x0011d01901007387 */ /* 0x000fe80000100800 */
[----:B------:R-:W-:Y:S04]  /*7df0*/  STL [R1+0x11d4], R24 ;  /* 0x0011d41801007387 */ /* 0x000fe80000100800 */
[----:B------:R0:W-:Y:S01]  /*7e00*/  STL [R1+0x11d8], R3 ;  /* 0x0011d80301007387 */ /* 0x0001e20000100800 */
[----:B--2---:R-:W-:-:S02]  /*7e10*/  SEL R2, R22, R12, !P0 ;  /* 0x0000000c16027207 */ /* 0x004fc40004000000 */
[----:B----4-:R-:W-:-:S03]  /*7e20*/  SEL R0, R22, R11, !P0 ;  /* 0x0000000b16007207 */ /* 0x010fc60004000000 */
[----:B------:R1:W-:Y:S01]  /*7e30*/  STL [R1+0x594], R2 ;  /* 0x0005940201007387 */ /* 0x0003e20000100800 */
[----:B0-----:R-:W-:-:S03]  /*7e40*/  SEL R3, R22, R9, !P0 ;  /* 0x0000000916037207 */ /* 0x001fc60004000000 */
[----:B------:R0:W-:Y:S04]  /*7e50*/  STL [R1+0x590], R0 ;  /* 0x0005900001007387 */ /* 0x0001e80000100800 */
[----:B------:R2:W-:Y:S01]  /*7e60*/  STL [R1+0x4fc], R3 ;  /* 0x0004fc0301007387 */ /* 0x0005e20000100800 */
[C---:B-1----:R-:W-:Y:S02]  /*7e70*/  SEL R2, R22.reuse, R8, !P0 ;  /* 0x0000000816027207 */ /* 0x042fe40004000000 */
[----:B0-----:R-:W-:-:S03]  /*7e80*/  SEL R0, R22, R6, !P0 ;  /* 0x0000000616007207 */ /* 0x001fc60004000000 */
[----:B------:R-:W-:Y:S01]  /*7e90*/  STL [R1+0x4f8], R2 ;  /* 0x0004f80201007387 */ /* 0x000fe20000100800 */
[----:B--2---:R-:W-:-:S03]  /*7ea0*/  SEL R3, R22, R5, !P0 ;  /* 0x0000000516037207 */ /* 0x004fc60004000000 */
[----:B------:R-:W-:Y:S04]  /*7eb0*/  STL [R1+0x4f4], R0 ;  /* 0x0004f40001007387 */ /* 0x000fe80000100800 */
[----:B------:R0:W-:Y:S04]  /*7ec0*/  STL [R1+0x4f0], R3 ;  /* 0x0004f00301007387 */ /* 0x0001e80000100800 */
[----:B0-----:R-:W2:Y:S01]  /*7ed0*/  LDL.LU R3, [R1+0x19c] ;  /* 0x00019c0001037983 */ /* 0x001ea20000300800 */
[C---:B------:R-:W-:Y:S02]  /*7ee0*/  SEL R2, R22.reuse, R28, !P0 ;  /* 0x0000001c16027207 */ /* 0x040fe40004000000 */
[----:B------:R-:W-:-:S03]  /*7ef0*/  SEL R0, R22, R29, !P0 ;  /* 0x0000001d16007207 */ /* 0x000fc60004000000 */
[----:B------:R-:W-:Y:S04]  /*7f00*/  STL [R1+0x4ec], R2 ;  /* 0x0004ec0201007387 */ /* 0x000fe80000100800 */
[----:B--2---:R0:W-:Y:S04]  /*7f10*/  STL [R1+0x11f4], R3 ;  /* 0x0011f40301007387 */ /* 0x0041e80000100800 */
[----:B------:R-:W-:Y:S04]  /*7f20*/  STL [R1+0x4e8], R0 ;  /* 0x0004e80001007387 */ /* 0x000fe80000100800 */
[----:B0-----:R-:W2:Y:S04]  /*7f30*/  LDL.LU R3, [R1+0x1a0] ;  /* 0x0001a00001037983 */ /* 0x001ea80000300800 */
[----:B--2---:R0:W-:Y:S04]  /*7f40*/  STL [R1+0x11f8], R3 ;  /* 0x0011f80301007387 */ /* 0x0041e80000100800 */
[----:B0-----:R-:W2:Y:S04]  /*7f50*/  LDL.LU R3, [R1+0x1a4] ;  /* 0x0001a40001037983 */ /* 0x001ea80000300800 */
[----:B--2---:R0:W-:Y:S04]  /*7f60*/  STL [R1+0x11fc], R3 ;  /* 0x0011fc0301007387 */ /* 0x0041e80000100800 */
[----:B0-----:R-:W2:Y:S04]  /*7f70*/  LDL.LU R3, [R1+0x1a8] ;  /* 0x0001a80001037983 */ /* 0x001ea80000300800 */
[----:B------:R-:W3:Y:S04]  /*7f80*/  LDL.LU R23, [R1+0x198] ;  /* 0x0001980001177983 */ /* 0x000ee80000300800 */
[----:B------:R-:W4:Y:S04]  /*7f90*/  LDL.LU R24, [R1+0x194] ;  /* 0x0001940001187983 */ /* 0x000f280000300800 */
[----:B------:R-:W3:Y:S04]  /*7fa0*/  LDL.LU R25, [R1+0x190] ;  /* 0x0001900001197983 */ /* 0x000ee80000300800 */
        /* <DEDUP_REMOVED lines=23> */
[----:B------:R-:W3:Y:S01]  /*8120*/  LDL.LU R29, [R1+0x130] ;  /* 0x00013000011d7983 */ /* 0x000ee20000300800 */
[----:B--2---:R-:W-:-:S05]  /*8130*/  SEL R3, R22, R3, !P0 ;  /* 0x0000000316037207 */ /* 0x004fca0004000000 */
[----:B------:R0:W-:Y:S04]  /*8140*/  STL [R1+0x4e4], R3 ;  /* 0x0004e40301007387 */ /* 0x0001e80000100800 */
[----:B0-----:R-:W2:Y:S02]  /*8150*/  LDL.LU R3, [R1+0x11fc] ;  /* 0x0011fc0001037983 */ /* 0x001ea40000300800 */
[----:B--2---:R-:W-:-:S05]  /*8160*/  SEL R3, R22, R3, !P0 ;  /* 0x0000000316037207 */ /* 0x004fca0004000000 */
[----:B------:R0:W-:Y:S04]  /*8170*/  STL [R1+0x4e0], R3 ;  /* 0x0004e00301007387 */ /* 0x0001e80000100800 */
[----:B0-----:R-:W2:Y:S02]  /*8180*/  LDL.LU R3, [R1+0x11f8] ;  /* 0x0011f80001037983 */ /* 0x001ea40000300800 */
[----:B--2---:R-:W-:-:S05]  /*8190*/  SEL R3, R22, R3, !P0 ;  /* 0x0000000316037207 */ /* 0x004fca0004000000 */
[----:B------:R0:W-:Y:S04]  /*81a0*/  STL [R1+0x4dc], R3 ;  /* 0x0004dc0301007387 */ /* 0x0001e80000100800 */
[----:B0-----:R-:W2:Y:S01]  /*81b0*/  LDL.LU R3, [R1+0x11f4] ;  /* 0x0011f40001037983 */ /* 0x001ea20000300800 */
[C---:B---3--:R-:W-:Y:S02]  /*81c0*/  SEL R0, R22.reuse, R0, !P0 ;  /* 0x0000000016007207 */ /* 0x048fe40004000000 */
[C---:B------:R-:W-:Y:S02]  /*81d0*/  SEL R16, R22.reuse, R16, !P0 ;  /* 0x0000001016107207 */ /* 0x040fe40004000000 */
[C---:B------:R-:W-:Y:S02]  /*81e0*/  SEL R7, R22.reuse, R7, !P0 ;  /* 0x0000000716077207 */ /* 0x040fe40004000000 */
[----:B--2---:R-:W-:-:S05]  /*81f0*/  SEL R3, R22, R3, !P0 ;  /* 0x0000000316037207 */ /* 0x004fca0004000000 */
[----:B------:R0:W-:Y:S02]  /*8200*/  STL [R1+0x4d8], R3 ;  /* 0x0004d80301007387 */ /* 0x0001e40000100800 */
[C---:B0-----:R-:W-:Y:S02]  /*8210*/  SEL R3, R22.reuse, R23, !P0 ;  /* 0x0000001716037207 */ /* 0x041fe40004000000 */
[C---:B----4-:R-:W-:Y:S02]  /*8220*/  SEL R23, R22.reuse, R24, !P0 ;  /* 0x0000001816177207 */ /* 0x050fe40004000000 */
[C---:B------:R-:W-:Y:S01]  /*8230*/  SEL R24, R22.reuse, R25, !P0 ;  /* 0x0000001916187207 */ /* 0x040fe20004000000 */
[----:B------:R0:W-:Y:S04]  /*8240*/  STL [R1+0x4d4], R3 ;  /* 0x0004d40301007387 */ /* 0x0001e80000100800 */
[----:B------:R1:W-:Y:S01]  /*8250*/  STL [R1+0x4d0], R23 ;  /* 0x0004d01701007387 */ /* 0x0003e20000100800 */
[----:B0-----:R-:W-:-:S03]  /*8260*/  SEL R3, R22, R26, !P0 ;  /* 0x0000001a16037207 */ /* 0x001fc60004000000 */
[----:B------:R-:W-:Y:S01]  /*8270*/  STL [R1+0x4bc], R24 ;  /* 0x0004bc1801007387 */ /* 0x000fe20000100800 */
[----:B-1----:R-:W-:-:S03]  /*8280*/  SEL R23, R22, R27, !P0 ;  /* 0x0000001b16177207 */ /* 0x002fc60004000000 */
[----:B------:R0:W-:Y:S04]  /*8290*/  STL [R1+0x4b8], R3 ;  /* 0x0004b80301007387 */ /* 0x0001e80000100800 */
[----:B------:R-:W-:Y:S01]  /*82a0*/  STL [R1+0x4b4], R23 ;  /* 0x0004b41701007387 */ /* 0x000fe20000100800 */
[----:B0-----:R-:W-:-:S03]  /*82b0*/  SEL R3, R22, R19, !P0 ;  /* 0x0000001316037207 */ /* 0x001fc60004000000 */
[----:B------:R0:W-:Y:S04]  /*82c0*/  STL [R1+0x4b0], R0 ;  /* 0x0004b00001007387 */ /* 0x0001e80000100800 */
[----:B------:R1:W-:Y:S01]  /*82d0*/  STL [R1+0x34c], R3 ;  /* 0x00034c0301007387 */ /* 0x0003e20000100800 */
[----:B0-----:R-:W-:-:S03]  /*82e0*/  SEL R0, R22, R13, !P0 ;  /* 0x0000000d16007207 */ /* 0x001fc60004000000 */
[----:B------:R-:W-:Y:S01]  /*82f0*/  STL [R1+0x348], R16 ;  /* 0x0003481001007387 */ /* 0x000fe20000100800 */
[----:B-1----:R-:W-:-:S03]  /*8300*/  SEL R3, R22, R10, !P0 ;  /* 0x0000000a16037207 */ /* 0x002fc60004000000 */
[----:B------:R0:W-:Y:S04]  /*8310*/  STL [R1+0x344], R0 ;  /* 0x0003440001007387 */ /* 0x0001e80000100800 */
[----:B------:R1:W-:Y:S01]  /*8320*/  STL [R1+0x340], R3 ;  /* 0x0003400301007387 */ /* 0x0003e20000100800 */
[----:B0-----:R-:W-:-:S03]  /*8330*/  SEL R0, R22, R4, !P0 ;  /* 0x0000000416007207 */ /* 0x001fc60004000000 */
[----:B------:R-:W-:Y:S01]  /*8340*/  STL [R1+0x30c], R7 ;  /* 0x00030c0701007387 */ /* 0x000fe20000100800 */
[----:B-1----:R-:W-:-:S03]  /*8350*/  SEL R3, R22, R2, !P0 ;  /* 0x0000000216037207 */ /* 0x002fc60004000000 */
[----:B------:R0:W-:Y:S01]  /*8360*/  STL [R1+0x308], R0 ;  /* 0x0003080001007387 */ /* 0x0001e20000100800 */
[----:B------:R-:W-:-:S03]  /*8370*/  SEL R2, R22, R20, !P0 ;  /* 0x0000001416027207 */ /* 0x000fc60004000000 */
[----:B------:R1:W-:Y:S01]  /*8380*/  STL [R1+0x304], R3 ;  /* 0x0003040301007387 */ /* 0x0003e20000100800 */
[----:B0-----:R-:W-:-:S03]  /*8390*/  SEL R0, R22, R21, !P0 ;  /* 0x0000001516007207 */ /* 0x001fc60004000000 */
[----:B------:R0:W-:Y:S01]  /*83a0*/  STL [R1+0x300], R2 ;  /* 0x0003000201007387 */ /* 0x0001e20000100800 */
[----:B-1----:R-:W-:-:S03]  /*83b0*/  SEL R3, R22, R18, !P0 ;  /* 0x0000001216037207 */ /* 0x002fc60004000000 */
[----:B------:R1:W-:Y:S04]  /*83c0*/  STL [R1+0x22c], R0 ;  /* 0x00022c0001007387 */ /* 0x0003e80000100800 */
[----:B------:R2:W-:Y:S01]  /*83d0*/  STL [R1+0x228], R3 ;  /* 0x0002280301007387 */ /* 0x0005e20000100800 */
[C---:B0-----:R-:W-:Y:S02]  /*83e0*/  SEL R2, R22.reuse, R17, !P0 ;  /* 0x0000001116027207 */ /* 0x041fe40004000000 */
[----:B-1----:R-:W-:-:S03]  /*83f0*/  SEL R0, R22, R15, !P0 ;  /* 0x0000000f16007207 */ /* 0x002fc60004000000 */
[----:B------:R0:W-:Y:S01]  /*8400*/  STL [R1+0x224], R2 ;  /* 0x0002240201007387 */ /* 0x0001e20000100800 */
[----:B--2---:R-:W-:-:S03]  /*8410*/  SEL R3, R22, R14, !P0 ;  /* 0x0000000e16037207 */ /* 0x004fc60004000000 */
        /* <DEDUP_REMOVED lines=150> */
[----:B------:R-:W3:Y:S01]  /*8d80*/  LDL.LU R23, [R1] ;  /* 0x0000000001177983 */ /* 0x000ee20000300800 */
        /* <DEDUP_REMOVED lines=10> */
[C---:B----4-:R-:W-:Y:S02]  /*8e30*/  SEL R25, R22.reuse, R25, !P0 ;  /* 0x0000001916197207 */ /* 0x050fe40004000000 */
[C---:B------:R-:W-:Y:S02]  /*8e40*/  SEL R26, R22.reuse, R26, !P0 ;  /* 0x0000001a161a7207 */ /* 0x040fe40004000000 */
[----:B------:R-:W-:-:S02]  /*8e50*/  SEL R27, R22, R27, !P0 ;  /* 0x0000001b161b7207 */ /* 0x000fc40004000000 */
[C---:B------:R-:W-:Y:S02]  /*8e60*/  SEL R0, R22.reuse, R0, !P0 ;  /* 0x0000000016007207 */ /* 0x040fe40004000000 */
[C---:B------:R-:W-:Y:S02]  /*8e70*/  SEL R19, R22.reuse, R19, !P0 ;  /* 0x0000001316137207 */ /* 0x040fe40004000000 */
[C---:B------:R-:W-:Y:S02]  /*8e80*/  SEL R16, R22.reuse, R16, !P0 ;  /* 0x0000001016107207 */ /* 0x040fe40004000000 */
[C---:B------:R-:W-:Y:S02]  /*8e90*/  SEL R13, R22.reuse, R13, !P0 ;  /* 0x0000000d160d7207 */ /* 0x040fe40004000000 */
        /* <DEDUP_REMOVED lines=18> */
[----:B--2---:R-:W-:-:S05]  /*8fc0*/  SEL R3, R22, R3, !P0 ;  /* 0x0000000316037207 */ /* 0x004fca0004000000 */
[----:B------:R0:W-:Y:S04]  /*8fd0*/  STL [R1+0x88], R3 ;  /* 0x0000880301007387 */ /* 0x0001e80000100800 */
[----:B0-----:R-:W2:Y:S04]  /*8fe0*/  LDL.LU R3, [R1+0x11d8] ;  /* 0x0011d80001037983 */ /* 0x001ea80000300800 */
[----:B------:R0:W-:Y:S04]  /*8ff0*/  STL [R1+0x84], R24 ;  /* 0x0000841801007387 */ /* 0x0001e80000100800 */
[----:B0-----:R-:W3:Y:S04]  /*9000*/  LDL.LU R24, [R1+0x11d4] ;  /* 0x0011d40001187983 */ /* 0x001ee80000300800 */
[----:B------:R0:W-:Y:S04]  /*9010*/  STL [R1+0x80], R25 ;  /* 0x0000801901007387 */ /* 0x0001e80000100800 */
[----:B0-----:R-:W4:Y:S04]  /*9020*/  LDL.LU R25, [R1+0x11d0] ;  /* 0x0011d00001197983 */ /* 0x001f280000300800 */
[----:B------:R0:W-:Y:S04]  /*9030*/  STL [R1+0x7c], R26 ;  /* 0x00007c1a01007387 */ /* 0x0001e80000100800 */
[----:B0-----:R-:W2:Y:S04]  /*9040*/  LDL.LU R26, [R1+0x11cc] ;  /* 0x0011cc00011a7983 */ /* 0x001ea80000300800 */
[----:B------:R0:W-:Y:S04]  /*9050*/  STL [R1+0x74], R27 ;  /* 0x0000741b01007387 */ /* 0x0001e80000100800 */
[----:B0-----:R-:W2:Y:S04]  /*9060*/  LDL.LU R27, [R1+0x11c8] ;  /* 0x0011c800011b7983 */ /* 0x001ea80000300800 */
[----:B------:R0:W-:Y:S04]  /*9070*/  STL [R1+0x68], R0 ;  /* 0x0000680001007387 */ /* 0x0001e80000100800 */
[----:B0-----:R-:W2:Y:S04]  /*9080*/  LDL.LU R0, [R1+0x11c4] ;  /* 0x0011c40001007983 */ /* 0x001ea80000300800 */
[----:B------:R0:W-:Y:S04]  /*9090*/  STL [R1+0x64], R19 ;  /* 0x0000641301007387 */ /* 0x0001e80000100800 */
[----:B0-----:R-:W3:Y:S04]  /*90a0*/  LDL.LU R19, [R1+0x11c0] ;  /* 0x0011c00001137983 */ /* 0x001ee80000300800 */
        /* <DEDUP_REMOVED lines=39> */
[----:B0-----:R-:W3:Y:S01]  /*9320*/  LDL.LU R29, [R1+0x1170] ;  /* 0x00117000011d7983 */ /* 0x001ee20000300800 */
[----:B------:R-:W-:-:S05]  /*9330*/  SEL R23, R22, R23, !P0 ;  /* 0x0000001716177207 */ /* 0x000fca0004000000 */
[----:B------:R0:W-:Y:S01]  /*9340*/  STL [R1+0x8], R23 ;  /* 0x0000081701007387 */ /* 0x0001e20000100800 */
[C---:B--2---:R-:W-:Y:S02]  /*9350*/  SEL R27, R22.reuse, R27, !P0 ;  /* 0x0000001b161b7207 */ /* 0x044fe40004000000 */
[C---:B------:R-:W-:Y:S02]  /*9360*/  SEL R26, R22.reuse, R26, !P0 ;  /* 0x0000001a161a7207 */ /* 0x040fe40004000000 */
[C---:B----4-:R-:W-:Y:S02]  /*9370*/  SEL R25, R22.reuse, R25, !P0 ;  /* 0x0000001916197207 */ /* 0x050fe40004000000 */
[C---:B---3--:R-:W-:Y:S02]  /*9380*/  SEL R19, R22.reuse, R19, !P0 ;  /* 0x0000001316137207 */ /* 0x048fe40004000000 */
        /* <DEDUP_REMOVED lines=13> */
[----:B0-----:R-:W-:-:S02]  /*9460*/  SEL R23, R22, R28, !P0 ;  /* 0x0000001c16177207 */ /* 0x001fc40004000000 */
[C---:B------:R-:W-:Y:S02]  /*9470*/  SEL R28, R22.reuse, R6, !P0 ;  /* 0x00000006161c7207 */ /* 0x040fe40004000000 */
[----:B------:R-:W-:-:S05]  /*9480*/  SEL R29, R22, R29, !P0 ;  /* 0x0000001d161d7207 */ /* 0x000fca0004000000 */
[----:B------:R0:W-:Y:S02]  /*9490*/  STL [R1+0x4], R29 ;  /* 0x0000041d01007387 */ /* 0x0001e40000100800 */
[----:B0-----:R-:W-:-:S05]  /*94a0*/  SEL R29, R22, R5, !P0 ;  /* 0x00000005161d7207 */ /* 0x001fca0004000000 */
[----:B------:R-:W-:Y:S04]  /*94b0*/  STL [R1+0x10f0], R29 ;  /* 0x0010f01d01007387 */ /* 0x000fe80000100800 */
[----:B------:R0:W-:Y:S04]  /*94c0*/  STL [R1], R23 ;  /* 0x0000001701007387 */ /* 0x0001e80000100800 */
[----:B------:R1:W-:Y:S01]  /*94d0*/  STL [R1+0x10f4], R28 ;  /* 0x0010f41c01007387 */ /* 0x0003e20000100800 */
[----:B0-----:R-:W-:-:S03]  /*94e0*/  SEL R23, R22, R8, !P0 ;  /* 0x0000000816177207 */ /* 0x001fc60004000000 */
[----:B-1----:R-:W2:Y:S04]  /*94f0*/  LDL R28, [R1+0x1060] ;  /* 0x00106000011c7983 */ /* 0x002ea80000100800 */
[----:B------:R-:W-:Y:S04]  /*9500*/  STL [R1+0x10f8], R23 ;  /* 0x0010f81701007387 */ /* 0x000fe80000100800 */
[----:B------:R-:W-:Y:S01]  /*9510*/  STL [R1+0x10fc], R9 ;  /* 0x0010fc0901007387 */ /* 0x000fe20000100800 */
[----:B------:R-:W-:-:S03]  /*9520*/  SEL R8, R22, R2, !P0 ;  /* 0x0000000216087207 */ /* 0x000fc60004000000 */
[----:B------:R-:W-:Y:S01]  /*9530*/  STL [R1+0x1100], R11 ;  /* 0x0011000b01007387 */ /* 0x000fe20000100800 */
[----:B------:R-:W-:-:S03]  /*9540*/  SEL R6, R22, R4, !P0 ;  /* 0x0000000416067207 */ /* 0x000fc60004000000 */
[----:B------:R-:W-:Y:S04]  /*9550*/  STL [R1+0x1104], R12 ;  /* 0x0011040c01007387 */ /* 0x000fe80000100800 */
[----:B------:R-:W-:Y:S04]  /*9560*/  STL [R1+0x1108], R14 ;  /* 0x0011080e01007387 */ /* 0x000fe80000100800 */
[----:B------:R-:W-:Y:S04]  /*9570*/  STL [R1+0x110c], R15 ;  /* 0x00110c0f01007387 */ /* 0x000fe80000100800 */
[----:B------:R-:W-:Y:S04]  /*9580*/  STL [R1+0x1110], R17 ;  /* 0x0011101101007387 */ /* 0x000fe80000100800 */
[----:B------:R-:W-:Y:S04]  /*9590*/  STL [R1+0x1114], R18 ;  /* 0x0011141201007387 */ /* 0x000fe80000100800 */
[----:B------:R0:W-:Y:S01]  /*95a0*/  STL [R1+0x1118], R21 ;  /* 0x0011181501007387 */ /* 0x0001e20000100800 */
[----:B------:R-:W-:-:S03]  /*95b0*/  SEL R5, R22, R0, !P0 ;  /* 0x0000000016057207 */ /* 0x000fc60004000000 */
[----:B------:R-:W-:Y:S04]  /*95c0*/  STL [R1+0x111c], R20 ;  /* 0x00111c1401007387 */ /* 0x000fe80000100800 */
[----:B------:R-:W-:Y:S04]  /*95d0*/  STL [R1+0x1120], R8 ;  /* 0x0011200801007387 */ /* 0x000fe80000100800 */
[----:B------:R-:W-:Y:S04]  /*95e0*/  STL [R1+0x1124], R6 ;  /* 0x0011240601007387 */ /* 0x000fe80000100800 */
[----:B------:R-:W-:Y:S01]  /*95f0*/  STL [R1+0x1128], R7 ;  /* 0x0011280701007387 */ /* 0x000fe20000100800 */
[----:B------:R-:W-:-:S03]  /*9600*/  SEL R22, R22, R24, !P0 ;  /* 0x0000001816167207 */ /* 0x000fc60004000000 */
[----:B------:R-:W-:Y:S04]  /*9610*/  STL [R1+0x112c], R10 ;  /* 0x00112c0a01007387 */ /* 0x000fe80000100800 */
[----:B------:R-:W-:Y:S01]  /*9620*/  STL [R1+0x1130], R13 ;  /* 0x0011300d01007387 */ /* 0x000fe20000100800 */
[----:B------:R-:W-:-:S03]  /*9630*/  IMAD.MOV.U32 R0, RZ, RZ, c[0x0][0x180] ;  /* 0x00006000ff007624 */ /* 0x000fc600078e00ff */
[----:B------:R-:W-:Y:S04]  /*9640*/  STL [R1+0x1134], R16 ;  /* 0x0011341001007387 */ /* 0x000fe80000100800 */
[----:B------:R-:W-:Y:S04]  /*9650*/  STL [R1+0x1138], R19 ;  /* 0x0011381301007387 */ /* 0x000fe80000100800 */
[----:B------:R-:W-:Y:S04]  /*9660*/  STL [R1+0x113c], R5 ;  /* 0x00113c0501007387 */ /* 0x000fe80000100800 */
[----:B------:R-:W-:Y:S04]  /*9670*/  STL [R1+0x1140], R27 ;  /* 0x0011401b01007387 */ /* 0x000fe80000100800 */
[----:B------:R-:W-:Y:S04]  /*9680*/  STL [R1+0x1144], R26 ;  /* 0x0011441a01007387 */ /* 0x000fe80000100800 */
[----:B------:R-:W-:Y:S04]  /*9690*/  STL [R1+0x1148], R25 ;  /* 0x0011481901007387 */ /* 0x000fe80000100800 */
[----:B------:R-:W-:Y:S04]  /*96a0*/  STL [R1+0x114c], R22 ;  /* 0x00114c1601007387 */ /* 0x000fe80000100800 */
[----:B------:R-:W-:Y:S04]  /*96b0*/  STL [R1+0x3e0], RZ ;  /* 0x0003e0ff01007387 */ /* 0x000fe80000100800 */
[----:B------:R1:W-:Y:S04]  /*96c0*/  STL [R1+0x450], R0 ;  /* 0x0004500001007387 */ /* 0x0003e80000100800 */
[----:B------:R-:W-:Y:S04]  /*96d0*/  STL [R1+0x3e4], RZ ;  /* 0x0003e4ff01007387 */ /* 0x000fe80000100800 */
        /* <DEDUP_REMOVED lines=454> */
[----:B------:R-:W3:Y:S04]  /*b340*/  S2R R29, SR_TID.X ;  /* 0x00000000001d7919 */ /* 0x000ee80000002100 */
        /* <DEDUP_REMOVED lines=19> */
[----:B0-----:R-:W4:Y:S04]  /*b480*/  LDL.LU R21, [R1+0x59c] ;  /* 0x00059c0001157983 */ /* 0x001f280000300800 */
[----:B------:R-:W4:Y:S01]  /*b490*/  LDL.LU R18, [R1+0x594] ;  /* 0x0005940001127983 */ /* 0x000f220000300800 */
[----:B---3--:R-:W-:-:S03]  /*b4a0*/  LOP3.LUT R4, R29, 0x1f, RZ, 0xc0, !PT ;  /* 0x0000001f1d047812 */ /* 0x008fc600078ec0ff */
[----:B------:R-:W3:Y:S04]  /*b4b0*/  LDL.LU R17, [R1+0x590] ;  /* 0x0005900001117983 */ /* 0x000ee80000300800 */
[----:B------:R-:W3:Y:S04]  /*b4c0*/  LDL.LU R15, [R1+0x4fc] ;  /* 0x0004fc00010f7983 */ /* 0x000ee80000300800 */
[----:B------:R-:W3:Y:S01]  /*b4d0*/  LDL.LU R14, [R1+0x4f8] ;  /* 0x0004f800010e7983 */ /* 0x000ee20000300800 */
[----:B--2---:R-:W-:-:S03]  /*b4e0*/  ISETP.GE.AND P1, PT, R28, RZ, PT ;  /* 0x000000ff1c00720c */ /* 0x004fc60003f26270 */
[----:B------:R-:W2:Y:S04]  /*b4f0*/  LDL.LU R12, [R1+0x4f4] ;  /* 0x0004f400010c7983 */ /* 0x000ea80000300800 */
[----:B------:R-:W2:Y:S01]  /*b500*/  LDL.LU R11, [R1+0x4f0] ;  /* 0x0004f000010b7983 */ /* 0x000ea20000300800 */
[----:B------:R-:W-:-:S03]  /*b510*/  IMAD R24, R4, c[0x0][0x18c], RZ ;  /* 0x0000630004187a24 */ /* 0x000fc600078e02ff */
[----:B------:R-:W2:Y:S04]  /*b520*/  LDL.LU R9, [R1+0x4ec] ;  /* 0x0004ec0001097983 */ /* 0x000ea80000300800 */
[----:B------:R-:W2:Y:S04]  /*b530*/  LDL.LU R23, [R1+0x4e8] ;  /* 0x0004e80001177983 */ /* 0x000ea80000300800 */
[----:B------:R-:W2:Y:S04]  /*b540*/  LDL.LU R28, [R1+0x4e4] ;  /* 0x0004e400011c7983 */ /* 0x000ea80000300800 */
[----:B------:R-:W2:Y:S04]  /*b550*/  LDL.LU R29, [R1+0x4e0] ;  /* 0x0004e000011d7983 */ /* 0x000ea80000300800 */
[----:B------:R-:W2:Y:S01]  /*b560*/  LDL.LU R4, [R1+0xf8] ;  /* 0x0000f80001047983 */ /* 0x000ea20000300800 */
[----:B------:R-:W-:-:S02]  /*b570*/  ISETP.NE.AND P0, PT, RZ, c[0x0][0x178], PT ;  /* 0x00005e00ff007a0c */ /* 0x000fc40003f05270 */
[----:B------:R-:W-:-:S04]  /*b580*/  SHF.R.S32.HI R2, RZ, 0x1f, R24 ;  /* 0x0000001fff027819 */ /* 0x000fc80000011418 */
[C---:B-1----:R-:W-:Y:S01]  /*b590*/  SHF.L.U64.HI R0, R24.reuse, 0x1, R2 ;  /* 0x0000000118007819 */ /* 0x042fe20000010202 */
[----:B------:R-:W-:Y:S02]  /*b5a0*/  IMAD.SHL.U32 R2, R24, 0x2, RZ ;  /* 0x0000000218027824 */ /* 0x000fe400078e00ff */
[----:B------:R-:W-:Y:S02]  /*b5b0*/  IMAD R3, R3, c[0x0][0x190], RZ ;  /* 0x0000640003037a24 */ /* 0x000fe400078e02ff */
[----:B------:R3:W-:Y:S01]  /*b5c0*/  STL [R1+0x1090], R0 ;  /* 0x0010900001007387 */ /* 0x0007e20000100800 */
[----:B----4-:R-:W-:-:S05]  /*b5d0*/  SHF.R.S32.HI R5, RZ, 0x5, R21 ;  /* 0x00000005ff057819 */ /* 0x010fca0000011415 */
[----:B------:R-:W-:Y:S01]  /*b5e0*/  STL [R1+0xc58], R5 ;  /* 0x000c580501007387 */ /* 0x000fe20000100800 */
[----:B------:R-:W-:-:S03]  /*b5f0*/  IMAD R24, R18, c[0x0][0x190], RZ ;  /* 0x0000640012187a24 */ /* 0x000fc600078e02ff */
[----:B------:R0:W-:Y:S01]  /*b600*/  STL [R1+0x1094], R2 ;  /* 0x0010940201007387 */ /* 0x0001e20000100800 */
[----:B---3--:R-:W-:Y:S02]  /*b610*/  IMAD R0, R14, c[0x0][0x190], RZ ;  /* 0x000064000e007a24 */ /* 0x008fe400078e02ff */
[----:B0-----:R-:W-:Y:S02]  /*b620*/  IMAD R2, R15, c[0x0][0x190], RZ ;  /* 0x000064000f027a24 */ /* 0x001fe400078e02ff */
[----:B--2---:R-:W-:Y:S01]  /*b630*/  @!P1 IMAD.MOV R4, RZ, RZ, -R4 ;  /* 0x000000ffff049224 */ /* 0x004fe200078e0a04 */
[----:B------:R-:W-:-:S05]  /*b640*/  @!P0 LOP3.LUT R4, RZ, c[0x0][0x178], RZ, 0x33, !PT ;  /* 0x00005e00ff048a12 */ /* 0x000fca00078e33ff */
[----:B------:R-:W-:Y:S04]  /*b650*/  STL [R1+0x1150], R4 ;  /* 0x0011500401007387 */ /* 0x000fe80000100800 */
[----:B------:R0:W-:Y:S04]  /*b660*/  STL [R1+0x1098], R3 ;  /* 0x0010980301007387 */ /* 0x0001e80000100800 */
[----:B------:R-:W-:Y:S01]  /*b670*/  STL [R1+0x1154], R24 ;  /* 0x0011541801007387 */ /* 0x000fe20000100800 */
[----:B0-----:R-:W-:-:S05]  /*b680*/  IMAD R3, R17, c[0x0][0x190], RZ ;  /* 0x0000640011037a24 */ /* 0x001fca00078e02ff */
[----:B------:R0:W-:Y:S04]  /*b690*/  STL [R1+0x1c], R3 ;  /* 0x00001c0301007387 */ /* 0x0001e80000100800 */
[----:B------:R1:W-:Y:S01]  /*b6a0*/  STL [R1+0x30], R2 ;  /* 0x0000300201007387 */ /* 0x0003e20000100800 */
[----:B0-----:R-:W-:-:S03]  /*b6b0*/  IMAD R3, R12, c[0x0][0x190], RZ ;  /* 0x000064000c037a24 */ /* 0x001fc600078e02ff */
[----:B------:R0:W-:Y:S01]  /*b6c0*/  STL [R1+0x6c], R0 ;  /* 0x00006c0001007387 */ /* 0x0001e20000100800 */
[----:B-1----:R-:W-:-:S03]  /*b6d0*/  IMAD R2, R11, c[0x0][0x190], RZ ;  /* 0x000064000b027a24 */ /* 0x002fc600078e02ff */
[----:B------:R1:W-:Y:S01]  /*b6e0*/  STL [R1+0x70], R3 ;  /* 0x0000700301007387 */ /* 0x0003e20000100800 */
[----:B0-----:R-:W-:-:S03]  /*b6f0*/  IMAD R0, R9, c[0x0][0x190], RZ ;  /* 0x0000640009007a24 */ /* 0x001fc600078e02ff */
[----:B------:R0:W-:Y:S01]  /*b700*/  STL [R1+0x78], R2 ;  /* 0x0000780201007387 */ /* 0x0001e20000100800 */
[----:B-1----:R-:W-:-:S03]  /*b710*/  IMAD R3, R23, c[0x0][0x190], RZ ;  /* 0x0000640017037a24 */ /* 0x002fc600078e02ff */
[----:B------:R1:W-:Y:S04]  /*b720*/  STL [R1+0x8c], R0 ;  /* 0x00008c0001007387 */ /* 0x0003e80000100800 */
[----:B------:R-:W-:Y:S04]  /*b730*/  STL [R1+0x90], R3 ;  /* 0x0000900301007387 */ /* 0x000fe80000100800 */
[----:B------:R-:W2:Y:S01]  /*b740*/  LDL.LU R24, [R1+0x4d4] ;  /* 0x0004d40001187983 */ /* 0x000ea20000300800 */
[----:B0-----:R-:W-:Y:S02]  /*b750*/  IMAD R2, R28, c[0x0][0x190], RZ ;  /* 0x000064001c027a24 */ /* 0x001fe400078e02ff */
[----:B-1----:R-:W-:-:S03]  /*b760*/  IMAD R0, R29, c[0x0][0x190], RZ ;  /* 0x000064001d007a24 */ /* 0x002fc600078e02ff */
[----:B------:R-:W-:Y:S04]  /*b770*/  STL [R1+0x94], R2 ;  /* 0x0000940201007387 */ /* 0x000fe80000100800 */
[----:B--2---:R0:W-:Y:S04]  /*b780*/  STL [R1+0x1168], R24 ;  /* 0x0011681801007387 */ /* 0x0041e80000100800 */
[----:B------:R-:W-:Y:S04]  /*b790*/  STL [R1+0x98], R0 ;  /* 0x0000980001007387 */ /* 0x000fe80000100800 */
        /* <DEDUP_REMOVED lines=31> */
[----:B--2---:R-:W-:-:S05]  /*b990*/  IMAD R24, R24, c[0x0][0x190], RZ ;  /* 0x0000640018187a24 */ /* 0x004fca00078e02ff */
[----:B------:R0:W-:Y:S04]  /*b9a0*/  STL [R1+0x9c], R24 ;  /* 0x00009c1801007387 */ /* 0x0001e80000100800 */
[----:B0-----:R-:W2:Y:S02]  /*b9b0*/  LDL.LU R24, [R1+0x116c] ;  /* 0x00116c0001187983 */ /* 0x001ea40000300800 */
[----:B--2---:R-:W-:-:S05]  /*b9c0*/  IMAD R24, R24, c[0x0][0x190], RZ ;  /* 0x0000640018187a24 */ /* 0x004fca00078e02ff */
[----:B------:R0:W-:Y:S04]  /*b9d0*/  STL [R1+0xa8], R24 ;  /* 0x0000a81801007387 */ /* 0x0001e80000100800 */
[----:B0-----:R-:W2:Y:S01]  /*b9e0*/  LDL.LU R24, [R1+0x1168] ;  /* 0x0011680001187983 */ /* 0x001ea20000300800 */
[----:B---3--:R-:W-:Y:S02]  /*b9f0*/  IMAD R2, R2, c[0x0][0x190], RZ ;  /* 0x0000640002027a24 */ /* 0x008fe400078e02ff */
[----:B------:R-:W-:Y:S02]  /*ba00*/  IMAD R0, R0, c[0x0][0x190], RZ ;  /* 0x0000640000007a24 */ /* 0x000fe400078e02ff */
[----:B--2---:R-:W-:-:S05]  /*ba10*/  IMAD R24, R24, c[0x0][0x190], RZ ;  /* 0x0000640018187a24 */ /* 0x004fca00078e02ff */
[----:B------:R0:W-:Y:S02]  /*ba20*/  STL [R1+0xf8], R24 ;  /* 0x0000f81801007387 */ /* 0x0001e40000100800 */
[----:B0-----:R-:W-:Y:S02]  /*ba30*/  IMAD R24, R3, c[0x0][0x190], RZ ;  /* 0x0000640003187a24 */ /* 0x001fe400078e02ff */
[----:B----4-:R-:W-:-:S03]  /*ba40*/  IMAD R3, R4, c[0x0][0x190], RZ ;  /* 0x0000640004037a24 */ /* 0x010fc600078e02ff */
[----:B------:R-:W-:Y:S04]  /*ba50*/  STL [R1+0x4d0], R24 ;  /* 0x0004d01801007387 */ /* 0x000fe80000100800 */
        /* <DEDUP_REMOVED lines=10> */
[----:B------:R2:W-:Y:S01]  /*bb00*/  STL [R1+0x344], R3 ;  /* 0x0003440301007387 */ /* 0x0005e20000100800 */
[----:B0-----:R-:W-:Y:S02]  /*bb10*/  IMAD R2, R5, c[0x0][0x190], RZ ;  /* 0x0000640005027a24 */ /* 0x001fe400078e02ff */
[----:B-1----:R-:W-:-:S03]  /*bb20*/  IMAD R0, R19, c[0x0][0x190], RZ ;  /* 0x0000640013007a24 */ /* 0x002fc600078e02ff */
[----:B------:R0:W-:Y:S01]  /*bb30*/  STL [R1+0x340], R2 ;  /* 0x0003400201007387 */ /* 0x0001e20000100800 */
[----:B--2---:R-:W-:-:S03]  /*bb40*/  IMAD R3, R16, c[0x0][0x190], RZ ;  /* 0x0000640010037a24 */ /* 0x004fc600078e02ff */
        /* <DEDUP_REMOVED lines=166> */
[----:B--2---:R-:W-:-:S05]  /*c5b0*/  IMAD R24, R24, c[0x0][0x190], RZ ;  /* 0x0000640018187a24 */ /* 0x004fca00078e02ff */
[----:B------:R0:W-:Y:S04]  /*c5c0*/  STL [R1+0xa0], R24 ;  /* 0x0000a01801007387 */ /* 0x0001e80000100800 */
[----:B0-----:R-:W2:Y:S02]  /*c5d0*/  LDL.LU R24, [R1+0x115c] ;  /* 0x00115c0001187983 */ /* 0x001ea40000300800 */
[----:B--2---:R-:W-:-:S05]  /*c5e0*/  IMAD R24, R24, c[0x0][0x190], RZ ;  /* 0x0000640018187a24 */ /* 0x004fca00078e02ff */
[----:B------:R0:W-:Y:S04]  /*c5f0*/  STL [R1+0x88], R24 ;  /* 0x0000881801007387 */ /* 0x0001e80000100800 */
[----:B0-----:R-:W2:Y:S01]  /*c600*/  LDL.LU R24, [R1+0x1158] ;  /* 0x0011580001187983 */ /* 0x001ea20000300800 */
[----:B---3--:R-:W-:Y:S02]  /*c610*/  IMAD R4, R4, c[0x0][0x190], RZ ;  /* 0x0000640004047a24 */ /* 0x008fe400078e02ff */
[----:B----4-:R-:W-:Y:S02]  /*c620*/  IMAD R22, R22, c[0x0][0x190], RZ ;  /* 0x0000640016167a24 */ /* 0x010fe400078e02ff */
[----:B------:R-:W-:Y:S02]  /*c630*/  IMAD R25, R25, c[0x0][0x190], RZ ;  /* 0x0000640019197a24 */ /* 0x000fe400078e02ff */
[----:B------:R-:W-:-:S02]  /*c640*/  IMAD R26, R26, c[0x0][0x190], RZ ;  /* 0x000064001a1a7a24 */ /* 0x000fc400078e02ff */
[----:B------:R-:W-:Y:S02]  /*c650*/  IMAD R27, R27, c[0x0][0x190], RZ ;  /* 0x000064001b1b7a24 */ /* 0x000fe400078e02ff */
[----:B------:R-:W-:Y:S02]  /*c660*/  IMAD R5, R5, c[0x0][0x190], RZ ;  /* 0x0000640005057a24 */ /* 0x000fe400078e02ff */
[----:B------:R-:W-:Y:S02]  /*c670*/  IMAD R19, R19, c[0x0][0x190], RZ ;  /* 0x0000640013137a24 */ /* 0x000fe400078e02ff */
[----:B------:R-:W-:Y:S02]  /*c680*/  IMAD R16, R16, c[0x0][0x190], RZ ;  /* 0x0000640010107a24 */ /* 0x000fe400078e02ff */
        /* <DEDUP_REMOVED lines=17> */
[----:B--2---:R-:W-:-:S05]  /*c7a0*/  IMAD R24, R24, c[0x0][0x190], RZ ;  /* 0x0000640018187a24 */ /* 0x004fca00078e02ff */
        /* <DEDUP_REMOVED lines=45> */
[----:B0-----:R-:W4:Y:S04]  /*ca80*/  LDL.LU R9, [R1+0x10fc] ;  /* 0x0010fc0001097983 */ /* 0x001f280000300800 */
[----:B------:R0:W-:Y:S04]  /*ca90*/  STL [R1+0x14], R23 ;  /* 0x0000141701007387 */ /* 0x0001e80000100800 */
[----:B0-----:R-:W4:Y:S04]  /*caa0*/  LDL.LU R23, [R1+0x10f8] ;  /* 0x0010f80001177983 */ /* 0x001f280000300800 */
[----:B------:R0:W-:Y:S04]  /*cab0*/  STL [R1+0x10], R28 ;  /* 0x0000101c01007387 */ /* 0x0001e80000100800 */
[----:B0-----:R-:W4:Y:S04]  /*cac0*/  LDL.LU R28, [R1+0x10f4] ;  /* 0x0010f400011c7983 */ /* 0x001f280000300800 */
[----:B------:R0:W-:Y:S04]  /*cad0*/  STL [R1+0xc], R29 ;  /* 0x00000c1d01007387 */ /* 0x0001e80000100800 */
[----:B0-----:R-:W4:Y:S01]  /*cae0*/  LDL.LU R29, [R1+0x10f0] ;  /* 0x0010f000011d7983 */ /* 0x001f220000300800 */
[----:B------:R-:W-:-:S02]  /*caf0*/  IMAD R3, R3, c[0x0][0x190], RZ ;  /* 0x0000640003037a24 */ /* 0x000fc400078e02ff */
[----:B------:R-:W-:-:S03]  /*cb00*/  IMAD R2, R2, c[0x0][0x190], RZ ;  /* 0x0000640002027a24 */ /* 0x000fc600078e02ff */
[----:B------:R0:W-:Y:S02]  /*cb10*/  STL [R1+0x8], R3 ;  /* 0x0000080301007387 */ /* 0x0001e40000100800 */
[----:B0-----:R-:W-:-:S05]  /*cb20*/  IMAD R3, R0, c[0x0][0x190], RZ ;  /* 0x0000640000037a24 */ /* 0x001fca00078e02ff */
[----:B------:R0:W-:Y:S04]  /*cb30*/  STL [R1+0x10b0], R3 ;  /* 0x0010b00301007387 */ /* 0x0001e80000100800 */
[----:B------:R1:W-:Y:S04]  /*cb40*/  STL [R1+0x4], R2 ;  /* 0x0000040201007387 */ /* 0x0003e80000100800 */
[----:B0-----:R-:W4:Y:S01]  /*cb50*/  LDL.LU R3, [R1+0x78] ;  /* 0x0000780001037983 */ /* 0x001f220000300800 */
[----:B--2---:R-:W-:Y:S02]  /*cb60*/  IMAD R12, R12, c[0x0][0x190], RZ ;  /* 0x000064000c0c7a24 */ /* 0x004fe400078e02ff */
[----:B---3--:R-:W-:-:S02]  /*cb70*/  IMAD R11, R11, c[0x0][0x190], RZ ;  /* 0x000064000b0b7a24 */ /* 0x008fc400078e02ff */
[----:B----4-:R-:W-:Y:S02]  /*cb80*/  IMAD R9, R9, c[0x0][0x190], RZ ;  /* 0x0000640009097a24 */ /* 0x010fe400078e02ff */
[----:B------:R-:W-:Y:S02]  /*cb90*/  IMAD R23, R23, c[0x0][0x190], RZ ;  /* 0x0000640017177a24 */ /* 0x000fe400078e02ff */
[----:B------:R-:W-:Y:S02]  /*cba0*/  IMAD R0, R28, c[0x0][0x190], RZ ;  /* 0x000064001c007a24 */ /* 0x000fe400078e02ff */
[----:B-1----:R-:W-:-:S05]  /*cbb0*/  IMAD R2, R29, c[0x0][0x190], RZ ;  /* 0x000064001d027a24 */ /* 0x002fca00078e02ff */
        /* <DEDUP_REMOVED lines=11> */
[----:B0-----:R-:W3:Y:S01]  /*cc70*/  LDL.LU R12, [R1+0x1c] ;  /* 0x00001c00010c7983 */ /* 0x001ee20000300800 */
[----:B------:R-:W-:-:S02]  /*cc80*/  IMAD R14, R14, c[0x0][0x190], RZ ;  /* 0x000064000e0e7a24 */ /* 0x000fc400078e02ff */
[----:B------:R-:W-:Y:S02]  /*cc90*/  IMAD R15, R15, c[0x0][0x190], RZ ;  /* 0x000064000f0f7a24 */ /* 0x000fe400078e02ff */
[----:B------:R-:W-:Y:S02]  /*cca0*/  IMAD R17, R17, c[0x0][0x190], RZ ;  /* 0x0000640011117a24 */ /* 0x000fe400078e02ff */
[----:B------:R-:W-:Y:S01]  /*ccb0*/  IMAD R18, R18, c[0x0][0x190], RZ ;  /* 0x0000640012127a24 */ /* 0x000fe200078e02ff */
[----:B------:R-:W-:Y:S01]  /*ccc0*/  STL [R1+0x10b8], R14 ;  /* 0x0010b80e01007387 */ /* 0x000fe20000100800 */
[----:B------:R-:W-:Y:S02]  /*ccd0*/  IMAD R21, R21, c[0x0][0x190], RZ ;  /* 0x0000640015157a24 */ /* 0x000fe400078e02ff */
[----:B------:R-:W-:Y:S01]  /*cce0*/  IMAD R20, R20, c[0x0][0x190], RZ ;  /* 0x0000640014147a24 */ /* 0x000fe200078e02ff */
[----:B------:R-:W-:Y:S01]  /*ccf0*/  STL [R1+0x10bc], R15 ;  /* 0x0010bc0f01007387 */ /* 0x000fe20000100800 */
[----:B------:R-:W-:-:S03]  /*cd00*/  IMAD R8, R8, c[0x0][0x190], RZ ;  /* 0x0000640008087a24 */ /* 0x000fc600078e02ff */
[----:B------:R-:W-:Y:S01]  /*cd10*/  STL [R1+0x10c0], R17 ;  /* 0x0010c01101007387 */ /* 0x000fe20000100800 */
[----:B------:R-:W-:-:S03]  /*cd20*/  IMAD R6, R6, c[0x0][0x190], RZ ;  /* 0x0000640006067a24 */ /* 0x000fc600078e02ff */
[----:B------:R-:W-:Y:S01]  /*cd30*/  STL [R1+0x10c4], R18 ;  /* 0x0010c41201007387 */ /* 0x000fe20000100800 */
[----:B------:R-:W-:-:S03]  /*cd40*/  IMAD R7, R7, c[0x0][0x190], RZ ;  /* 0x0000640007077a24 */ /* 0x000fc600078e02ff */
[----:B------:R-:W-:Y:S01]  /*cd50*/  STL [R1+0x10c8], R21 ;  /* 0x0010c81501007387 */ /* 0x000fe20000100800 */
[----:B------:R-:W-:-:S03]  /*cd60*/  IMAD R10, R10, c[0x0][0x190], RZ ;  /* 0x000064000a0a7a24 */ /* 0x000fc600078e02ff */
[----:B------:R0:W-:Y:S04]  /*cd70*/  STL [R1+0x10cc], R20 ;  /* 0x0010cc1401007387 */ /* 0x0001e80000100800 */
[----:B0-----:R-:W4:Y:S04]  /*cd80*/  LDL.LU R20, [R1+0xf8] ;  /* 0x0000f80001147983 */ /* 0x001f280000300800 */
        /* <DEDUP_REMOVED lines=9> */
[----:B------:R-:W-:Y:S02]  /*ce20*/  IMAD R16, R16, c[0x0][0x190], RZ ;  /* 0x0000640010107a24 */ /* 0x000fe400078e02ff */
[----:B------:R-:W-:Y:S02]  /*ce30*/  IMAD R19, R19, c[0x0][0x190], RZ ;  /* 0x0000640013137a24 */ /* 0x000fe400078e02ff */
[----:B------:R-:W-:Y:S01]  /*ce40*/  IMAD R5, R5, c[0x0][0x190], RZ ;  /* 0x0000640005057a24 */ /* 0x000fe200078e02ff */
[----:B------:R0:W-:Y:S04]  /*ce50*/  STL [R1+0x10e0], R13 ;  /* 0x0010e00d01007387 */ /* 0x0001e80000100800 */
[----:B------:R-:W-:Y:S04]  /*ce60*/  STL [R1+0x10e4], R16 ;  /* 0x0010e41001007387 */ /* 0x000fe80000100800 */
[----:B------:R-:W-:Y:S01]  /*ce70*/  STL [R1+0x10e8], R19 ;  /* 0x0010e81301007387 */ /* 0x000fe20000100800 */
[----:B0-----:R-:W-:-:S03]  /*ce80*/  LEA R13, P3, R24, c[0x0][0x168], 0x1 ;  /* 0x00005a00180d7a11 */ /* 0x001fc600078608ff */
[----:B------:R-:W-:Y:S04]  /*ce90*/  STL [R1+0x10ec], R5 ;  /* 0x0010ec0501007387 */ /* 0x000fe80000100800 */
[----:B------:R-:W4:Y:S04]  /*cea0*/  LDL.LU R21, [R1+0x4d0] ;  /* 0x0004d00001157983 */ /* 0x000f280000300800 */
[----:B------:R2:W-:Y:S04]  /*ceb0*/  STL [R1+0xd04], R13 ;  /* 0x000d040d01007387 */ /* 0x0005e80000100800 */
[----:B------:R-:W4:Y:S01]  /*cec0*/  LDL.LU R18, [R1+0x4bc] ;  /* 0x0004bc0001127983 */ /* 0x000f220000300800 */
[----:B--2---:R-:W-:-:S02]  /*ced0*/  LEA R13, P5, R11, c[0x0][0x168], 0x1 ;  /* 0x00005a000b0d7a11 */ /* 0x004fc400078a08ff */
[----:B---3--:R-:W-:-:S05]  /*cee0*/  LEA R5, P4, R12, c[0x0][0x168], 0x1 ;  /* 0x00005a000c057a11 */ /* 0x008fca00078808ff */
[----:B------:R0:W-:Y:S04]  /*cef0*/  STL [R1+0xe5c], R5 ;  /* 0x000e5c0501007387 */ /* 0x0001e80000100800 */
[----:B------:R1:W-:Y:S04]  /*cf00*/  STL [R1+0xfb4], R13 ;  /* 0x000fb40d01007387 */ /* 0x0003e80000100800 */
[----:B------:R-:W2:Y:S01]  /*cf10*/  LDL.LU R17, [R1+0x4b8] ;  /* 0x0004b80001117983 */ /* 0x000ea20000300800 */
[----:B0-----:R-:W-:Y:S01]  /*cf20*/  LEA R5, P6, R9, c[0x0][0x168], 0x1 ;  /* 0x00005a0009057a11 */ /* 0x001fe200078c08ff */
[----:B------:R-:W-:Y:S01]  /*cf30*/  IMAD R4, R4, c[0x0][0x184], RZ ;  /* 0x0000610004047a24 */ /* 0x000fe200078e02ff */
[----:B-1----:R-:W-:-:S03]  /*cf40*/  LEA R13, P0, R0, c[0x0][0x168], 0x1 ;  /* 0x00005a00000d7a11 */ /* 0x002fc600078008ff */
[----:B------:R0:W-:Y:S01]  /*cf50*/  STL [R1+0xd0c], R5 ;  /* 0x000d0c0501007387 */ /* 0x0001e20000100800 */
[----:B------:R-:W-:-:S03]  /*cf60*/  LEA R29, P2, R4, c[0x0][0x160], 0x1 ;  /* 0x00005800041d7a11 */ /* 0x000fc600078408ff */
[----:B------:R-:W-:Y:S04]  /*cf70*/  STL [R1+0xe64], R13 ;  /* 0x000e640d01007387 */ /* 0x000fe80000100800 */
[----:B------:R-:W3:Y:S01]  /*cf80*/  LDL.LU R15, [R1+0x4b4] ;  /* 0x0004b400010f7983 */ /* 0x000ee20000300800 */
[----:B0-----:R-:W-:Y:S02]  /*cf90*/  LEA R5, P1, R3, c[0x0][0x168], 0x1 ;  /* 0x00005a0003057a11 */ /* 0x001fe400078208ff */
[----:B------:R-:W-:Y:S02]  /*cfa0*/  LEA.HI.X.SX32 R28, R4, c[0x0][0x164], 0x1, P2 ;  /* 0x00005900041c7a11 */ /* 0x000fe400010f0eff */
[----:B------:R-:W-:Y:S01]  /*cfb0*/  LEA R4, P2, R2, c[0x0][0x168], 0x1 ;  /* 0x00005a0002047a11 */ /* 0x000fe200078408ff */
[----:B------:R0:W-:Y:S04]  /*cfc0*/  STL [R1+0xfb8], R5 ;  /* 0x000fb80501007387 */ /* 0x0001e80000100800 */
[----:B------:R-:W3:Y:S01]  /*cfd0*/  LDL.LU R14, [R1+0x4b0] ;  /* 0x0004b000010e7983 */ /* 0x000ee20000300800 */
[----:B0-----:R-:W-:-:S03]  /*cfe0*/  LEA.HI.X.SX32 R5, R24, c[0x0][0x16c], 0x1, P3 ;  /* 0x00005b0018057a11 */ /* 0x001fc600018f0eff */
[----:B------:R-:W-:Y:S04]  /*cff0*/  STL [R1+0xd14], R4 ;  /* 0x000d140401007387 */ /* 0x000fe80000100800 */
[----:B------:R0:W-:Y:S02]  /*d000*/  STL [R1+0xc5c], R5 ;  /* 0x000c5c0501007387 */ /* 0x0001e40000100800 */
[----:B0-----:R-:W-:Y:S02]  /*d010*/  LEA.HI.X.SX32 R5, R12, c[0x0][0x16c], 0x1, P4 ;  /* 0x00005b000c057a11 */ /* 0x001fe400020f0eff */
[----:B------:R-:W3:Y:S01]  /*d020*/  LDL.LU R12, [R1+0x34c] ;  /* 0x00034c00010c7983 */ /* 0x000ee20000300800 */
[----:B----4-:R-:W-:-:S05]  /*d030*/  LEA R4, P3, R10, c[0x0][0x168], 0x1 ;  /* 0x00005a000a047a11 */ /* 0x010fca00078608ff */
[----:B------:R0:W-:Y:S04]  /*d040*/  STL [R1+0xe6c], R4 ;  /* 0x000e6c0401007387 */ /* 0x0001e80000100800 */
[----:B------:R1:W-:Y:S01]  /*d050*/  STL [R1+0xd08], R5 ;  /* 0x000d080501007387 */ /* 0x0003e20000100800 */
[----:B0-----:R-:W-:Y:S02]  /*d060*/  LEA R4, P4, R23, c[0x0][0x168], 0x1 ;  /* 0x00005a0017047a11 */ /* 0x001fe400078808ff */
[----:B-1----:R-:W-:Y:S02]  /*d070*/  LEA.HI.X.SX32 R5, R11, c[0x0][0x16c], 0x1, P5 ;  /* 0x00005b000b057a11 */ /* 0x002fe400028f0eff */
[----:B------:R-:W4:Y:S04]  /*d080*/  LDL.LU R11, [R1+0x348] ;  /* 0x00034800010b7983 */ /* 0x000f280000300800 */
[----:B------:R0:W-:Y:S04]  /*d090*/  STL [R1+0xfbc], R4 ;  /* 0x000fbc0401007387 */ /* 0x0001e80000100800 */
[----:B------:R1:W-:Y:S01]  /*d0a0*/  STL [R1+0xe60], R5 ;  /* 0x000e600501007387 */ /* 0x0003e20000100800 */
[----:B0-----:R-:W-:-:S02]  /*d0b0*/  LEA R4, P5, R7, c[0x0][0x168], 0x1 ;  /* 0x00005a0007047a11 */ /* 0x001fc400078a08ff */
[----:B-1----:R-:W-:Y:S02]  /*d0c0*/  LEA.HI.X.SX32 R5, R9, c[0x0][0x16c], 0x1, P6 ;  /* 0x00005b0009057a11 */ /* 0x002fe400030f0eff */
[----:B------:R-:W4:Y:S04]  /*d0d0*/  LDL.LU R9, [R1+0x344] ;  /* 0x0003440001097983 */ /* 0x000f280000300800 */
[----:B------:R-:W-:Y:S04]  /*d0e0*/  STL [R1+0xd1c], R4 ;  /* 0x000d1c0401007387 */ /* 0x000fe80000100800 */
[----:B------:R0:W-:Y:S02]  /*d0f0*/  STL [R1+0xc60], R5 ;  /* 0x000c600501007387 */ /* 0x0001e40000100800 */
[----:B0-----:R-:W-:-:S02]  /*d100*/  LEA.HI.X.SX32 R5, R0, c[0x0][0x16c], 0x1, P0 ;  /* 0x00005b0000057a11 */ /* 0x001fc400000f0eff */
[----:B------:R-:W4:Y:S01]  /*d110*/  LDL.LU R0, [R1+0x340] ;  /* 0x0003400001007983 */ /* 0x000f220000300800 */
[----:B------:R-:W-:-:S05]  /*d120*/  LEA R4, P6, R6, c[0x0][0x168], 0x1 ;  /* 0x00005a0006047a11 */ /* 0x000fca00078c08ff */
[----:B------:R-:W-:Y:S04]  /*d130*/  STL [R1+0xe74], R4 ;  /* 0x000e740401007387 */ /* 0x000fe80000100800 */
[----:B------:R0:W-:Y:S02]  /*d140*/  STL [R1+0xd10], R5 ;  /* 0x000d100501007387 */ /* 0x0001e40000100800 */
[----:B0-----:R-:W-:Y:S02]  /*d150*/  LEA.HI.X.SX32 R5, R3, c[0x0][0x16c], 0x1, P1 ;  /* 0x00005b0003057a11 */ /* 0x001fe400008f0eff */
        /* <DEDUP_REMOVED lines=12> */
[----:B------:R0:W-:Y:S04]  /*d220*/  STL [R1+0xe7c], R4 ;  /* 0x000e7c0401007387 */ /* 0x0001e80000100800 */
[----:B------:R1:W-:Y:S01]  /*d230*/  STL [R1+0xd18], R5 ;  /* 0x000d180501007387 */ /* 0x0003e20000100800 */
[----:B0-----:R-:W-:Y:S02]  /*d240*/  LEA R4, P3, R18, c[0x0][0x168], 0x1 ;  /* 0x00005a0012047a11 */ /* 0x001fe400078608ff */
[----:B-1----:R-:W-:Y:S02]  /*d250*/  LEA.HI.X.SX32 R5, R23, c[0x0][0x16c], 0x1, P4 ;  /* 0x00005b0017057a11 */ /* 0x002fe400020f0eff */
[----:B------:R-:W4:Y:S04]  /*d260*/  LDL.LU R23, [R1+0x300] ;  /* 0x0003000001177983 */ /* 0x000f280000300800 */
[----:B------:R-:W-:Y:S04]  /*d270*/  STL [R1+0xfc4], R4 ;  /* 0x000fc40401007387 */ /* 0x000fe80000100800 */
[----:B------:R0:W-:Y:S02]  /*d280*/  STL [R1+0xe70], R5 ;  /* 0x000e700501007387 */ /* 0x0001e40000100800 */
[----:B0-----:R-:W-:-:S02]  /*d290*/  LEA.HI.X.SX32 R5, R7, c[0x0][0x16c], 0x1, P5 ;  /* 0x00005b0007057a11 */ /* 0x001fc400028f0eff */
[----:B------:R-:W4:Y:S01]  /*d2a0*/  LDL.LU R7, [R1+0x22c] ;  /* 0x00022c0001077983 */ /* 0x000f220000300800 */
[----:B--2---:R-:W-:-:S05]  /*d2b0*/  LEA R4, P4, R17, c[0x0][0x168], 0x1 ;  /* 0x00005a0011047a11 */ /* 0x004fca00078808ff */
[----:B------:R-:W-:Y:S04]  /*d2c0*/  STL [R1+0xd2c], R4 ;  /* 0x000d2c0401007387 */ /* 0x000fe80000100800 */
[----:B------:R0:W-:Y:S02]  /*d2d0*/  STL [R1+0xc68], R5 ;  /* 0x000c680501007387 */ /* 0x0001e40000100800 */
[----:B0-----:R-:W-:Y:S02]  /*d2e0*/  LEA.HI.X.SX32 R5, R6, c[0x0][0x16c], 0x1, P6 ;  /* 0x00005b0006057a11 */ /* 0x001fe400030f0eff */
[----:B------:R-:W2:Y:S01]  /*d2f0*/  LDL.LU R6, [R1+0x228] ;  /* 0x0002280001067983 */ /* 0x000ea20000300800 */
[----:B---3--:R-:W-:-:S05]  /*d300*/  LEA R4, P5, R15, c[0x0][0x168], 0x1 ;  /* 0x00005a000f047a11 */ /* 0x008fca00078a08ff */
[----:B------:R0:W-:Y:S04]  /*d310*/  STL [R1+0xe84], R4 ;  /* 0x000e840401007387 */ /* 0x0001e80000100800 */
[----:B------:R1:W-:Y:S01]  /*d320*/  STL [R1+0xd20], R5 ;  /* 0x000d200501007387 */ /* 0x0003e20000100800 */
[----:B0-----:R-:W-:Y:S02]  /*d330*/  LEA R4, P6, R14, c[0x0][0x168], 0x1 ;  /* 0x00005a000e047a11 */ /* 0x001fe400078c08ff */
[----:B-1----:R-:W-:Y:S02]  /*d340*/  LEA.HI.X.SX32 R5, R8, c[0x0][0x16c], 0x1, P0 ;  /* 0x00005b0008057a11 */ /* 0x002fe400000f0eff */
[----:B------:R-:W3:Y:S04]  /*d350*/  LDL.LU R8, [R1+0x224] ;  /* 0x0002240001087983 */ /* 0x000ee80000300800 */
[----:B------:R0:W-:Y:S04]  /*d360*/  STL [R1+0xfc8], R4 ;  /* 0x000fc80401007387 */ /* 0x0001e80000100800 */
[----:B------:R1:W-:Y:S01]  /*d370*/  STL [R1+0xe78], R5 ;  /* 0x000e780501007387 */ /* 0x0003e20000100800 */
[----:B0-----:R-:W-:-:S02]  /*d380*/  LEA R4, P0, R12, c[0x0][0x168], 0x1 ;  /* 0x00005a000c047a11 */ /* 0x001fc400078008ff */
[----:B-1----:R-:W-:Y:S02]  /*d390*/  LEA.HI.X.SX32 R5, R20, c[0x0][0x16c], 0x1, P1 ;  /* 0x00005b0014057a11 */ /* 0x002fe400008f0eff */
[----:B------:R-:W3:Y:S04]  /*d3a0*/  LDL.LU R20, [R1+0x220] ;  /* 0x0002200001147983 */ /* 0x000ee80000300800 */
[----:B------:R-:W-:Y:S04]  /*d3b0*/  STL [R1+0xd34], R4 ;  /* 0x000d340401007387 */ /* 0x000fe80000100800 */
[----:B------:R0:W-:Y:S02]  /*d3c0*/  STL [R1+0xc6c], R5 ;  /* 0x000c6c0501007387 */ /* 0x0001e40000100800 */
[----:B0-----:R-:W-:-:S02]  /*d3d0*/  LEA.HI.X.SX32 R5, R21, c[0x0][0x16c], 0x1, P2 ;  /* 0x00005b0015057a11 */ /* 0x001fc400010f0eff */
[----:B------:R-:W3:Y:S01]  /*d3e0*/  LDL.LU R21, [R1+0x1dc] ;  /* 0x0001dc0001157983 */ /* 0x000ee20000300800 */
[----:B----4-:R-:W-:-:S05]  /*d3f0*/  LEA R4, P1, R11, c[0x0][0x168], 0x1 ;  /* 0x00005a000b047a11 */ /* 0x010fca00078208ff */
        /* <DEDUP_REMOVED lines=45> */
[----:B------:R-:W-:Y:S04]  /*d6d0*/  STL [R1+0xea4], R4 ;  /* 0x000ea40401007387 */ /* 0x000fe80000100800 */
[----:B------:R0:W-:Y:S02]  /*d6e0*/  STL [R1+0xd40], R5 ;  /* 0x000d400501007387 */ /* 0x0001e40000100800 */
[----:B0-----:R-:W-:Y:S02]  /*d6f0*/  LEA.HI.X.SX32 R5, R2, c[0x0][0x16c], 0x1, P5 ;  /* 0x00005b0002057a11 */ /* 0x001fe400028f0eff */
[----:B------:R-:W-:Y:S01]  /*d700*/  LEA R4, P4, R20, c[0x0][0x168], 0x1 ;  /* 0x00005a0014047a11 */ /* 0x000fe200078808ff */
[----:B------:R-:W3:Y:S04]  /*d710*/  LDL.LU R2, [R1+0x128] ;  /* 0x0001280001027983 */ /* 0x000ee80000300800 */
[----:B------:R0:W-:Y:S04]  /*d720*/  STL [R1+0xfd8], R4 ;  /* 0x000fd80401007387 */ /* 0x0001e80000100800 */
[----:B------:R1:W-:Y:S04]  /*d730*/  STL [R1+0xe98], R5 ;  /* 0x000e980501007387 */ /* 0x0003e80000100800 */
[----:B------:R-:W3:Y:S01]  /*d740*/  LDL.LU R13, [R1+0x124] ;  /* 0x00012400010d7983 */ /* 0x000ee20000300800 */
[----:B0-----:R-:W-:-:S02]  /*d750*/  LEA R4, P5, R21, c[0x0][0x168], 0x1 ;  /* 0x00005a0015047a11 */ /* 0x001fc400078a08ff */
[----:B-1----:R-:W-:-:S03]  /*d760*/  LEA.HI.X.SX32 R5, R10, c[0x0][0x16c], 0x1, P6 ;  /* 0x00005b000a057a11 */ /* 0x002fc600030f0eff */
[----:B------:R-:W-:Y:S04]  /*d770*/  STL [R1+0xd54], R4 ;  /* 0x000d540401007387 */ /* 0x000fe80000100800 */
[----:B------:R0:W-:Y:S02]  /*d780*/  STL [R1+0xc7c], R5 ;  /* 0x000c7c0501007387 */ /* 0x0001e40000100800 */
[----:B0-----:R-:W-:Y:S02]  /*d790*/  LEA.HI.X.SX32 R5, R23, c[0x0][0x16c], 0x1, P0 ;  /* 0x00005b0017057a11 */ /* 0x001fe400000f0eff */
[----:B------:R-:W3:Y:S01]  /*d7a0*/  LDL.LU R23, [R1+0x120] ;  /* 0x0001200001177983 */ /* 0x000ee20000300800 */
[----:B----4-:R-:W-:-:S05]  /*d7b0*/  LEA R4, P6, R18, c[0x0][0x168], 0x1 ;  /* 0x00005a0012047a11 */ /* 0x010fca00078c08ff */
[----:B------:R-:W-:Y:S04]  /*d7c0*/  STL [R1+0xeac], R4 ;  /* 0x000eac0401007387 */ /* 0x000fe80000100800 */
[----:B------:R0:W-:Y:S04]  /*d7d0*/  STL [R1+0xd48], R5 ;  /* 0x000d480501007387 */ /* 0x0001e80000100800 */
[----:B------:R-:W4:Y:S01]  /*d7e0*/  LDL.LU R10, [R1+0x11c] ;  /* 0x00011c00010a7983 */ /* 0x000f220000300800 */
[----:B0-----:R-:W-:Y:S02]  /*d7f0*/  LEA.HI.X.SX32 R5, R7, c[0x0][0x16c], 0x1, P1 ;  /* 0x00005b0007057a11 */ /* 0x001fe400008f0eff */
[----:B------:R-:W-:-:S05]  /*d800*/  LEA R4, P0, R17, c[0x0][0x168], 0x1 ;  /* 0x00005a0011047a11 */ /* 0x000fca00078008ff */
        /* <DEDUP_REMOVED lines=34> */
[----:B--2---:R-:W-:-:S05]  /*da30*/  LEA R4, P0, R3, c[0x0][0x168], 0x1 ;  /* 0x00005a0003047a11 */ /* 0x004fca00078008ff */
[----:B------:R-:W-:Y:S04]  /*da40*/  STL [R1+0xd6c], R4 ;  /* 0x000d6c0401007387 */ /* 0x000fe80000100800 */
[----:B------:R0:W-:Y:S04]  /*da50*/  STL [R1+0xc88], R5 ;  /* 0x000c880501007387 */ /* 0x0001e80000100800 */
[----:B------:R-:W2:Y:S01]  /*da60*/  LDL.LU R15, [R1+0xfc] ;  /* 0x0000fc00010f7983 */ /* 0x000ea20000300800 */
[----:B0-----:R-:W-:Y:S02]  /*da70*/  LEA.HI.X.SX32 R5, R14, c[0x0][0x16c], 0x1, P2 ;  /* 0x00005b000e057a11 */ /* 0x001fe400010f0eff */
[----:B---3--:R-:W-:-:S05]  /*da80*/  LEA R4, P1, R2, c[0x0][0x168], 0x1 ;  /* 0x00005a0002047a11 */ /* 0x008fca00078208ff */
[----:B------:R0:W-:Y:S04]  /*da90*/  STL [R1+0xec4], R4 ;  /* 0x000ec40401007387 */ /* 0x0001e80000100800 */
[----:B------:R1:W-:Y:S04]  /*daa0*/  STL [R1+0xd60], R5 ;  /* 0x000d600501007387 */ /* 0x0003e80000100800 */
[----:B------:R-:W3:Y:S01]  /*dab0*/  LDL.LU R14, [R1+0xf4] ;  /* 0x0000f400010e7983 */ /* 0x000ee20000300800 */
[----:B0-----:R-:W-:Y:S02]  /*dac0*/  LEA R4, P2, R13, c[0x0][0x168], 0x1 ;  /* 0x00005a000d047a11 */ /* 0x001fe400078408ff */
[----:B-1----:R-:W-:-:S03]  /*dad0*/  LEA.HI.X.SX32 R5, R12, c[0x0][0x16c], 0x1, P3 ;  /* 0x00005b000c057a11 */ /* 0x002fc600018f0eff */
[----:B------:R-:W-:Y:S04]  /*dae0*/  STL [R1+0xfe8], R4 ;  /* 0x000fe80401007387 */ /* 0x000fe80000100800 */
[----:B------:R0:W-:Y:S04]  /*daf0*/  STL [R1+0xeb8], R5 ;  /* 0x000eb80501007387 */ /* 0x0001e80000100800 */
[----:B------:R-:W3:Y:S01]  /*db00*/  LDL.LU R12, [R1+0xf0] ;  /* 0x0000f000010c7983 */ /* 0x000ee20000300800 */
[----:B0-----:R-:W-:Y:S02]  /*db10*/  LEA.HI.X.SX32 R5, R11, c[0x0][0x16c], 0x1, P4 ;  /* 0x00005b000b057a11 */ /* 0x001fe400020f0eff */
[----:B------:R-:W-:-:S05]  /*db20*/  LEA R4, P3, R23, c[0x0][0x168], 0x1 ;  /* 0x00005a0017047a11 */ /* 0x000fca00078608ff */
[----:B------:R-:W-:Y:S04]  /*db30*/  STL [R1+0xd74], R4 ;  /* 0x000d740401007387 */ /* 0x000fe80000100800 */
[----:B------:R0:W-:Y:S04]  /*db40*/  STL [R1+0xc8c], R5 ;  /* 0x000c8c0501007387 */ /* 0x0001e80000100800 */
[----:B------:R-:W3:Y:S01]  /*db50*/  LDL.LU R11, [R1+0xec] ;  /* 0x0000ec00010b7983 */ /* 0x000ee20000300800 */
[----:B0-----:R-:W-:Y:S02]  /*db60*/  LEA.HI.X.SX32 R5, R9, c[0x0][0x16c], 0x1, P5 ;  /* 0x00005b0009057a11 */ /* 0x001fe400028f0eff */
[----:B----4-:R-:W-:-:S05]  /*db70*/  LEA R4, P4, R10, c[0x0][0x168], 0x1 ;  /* 0x00005a000a047a11 */ /* 0x010fca00078808ff */
[----:B------:R0:W-:Y:S04]  /*db80*/  STL [R1+0xecc], R4 ;  /* 0x000ecc0401007387 */ /* 0x0001e80000100800 */
[----:B------:R-:W4:Y:S04]  /*db90*/  LDL.LU R9, [R1+0xe8] ;  /* 0x0000e80001097983 */ /* 0x000f280000300800 */
[----:B------:R1:W-:Y:S01]  /*dba0*/  STL [R1+0xd68], R5 ;  /* 0x000d680501007387 */ /* 0x0003e20000100800 */
[----:B0-----:R-:W-:Y:S02]  /*dbb0*/  LEA R4, P5, R7, c[0x0][0x168], 0x1 ;  /* 0x00005a0007047a11 */ /* 0x001fe400078a08ff */
[----:B-1----:R-:W-:-:S03]  /*dbc0*/  LEA.HI.X.SX32 R5, R0, c[0x0][0x16c], 0x1, P6 ;  /* 0x00005b0000057a11 */ /* 0x002fc600030f0eff */
        /* <DEDUP_REMOVED lines=11> */
[----:B------:R-:W4:Y:S01]  /*dc80*/  LDL.LU R2, [R1+0xdc] ;  /* 0x0000dc0001027983 */ /* 0x000f220000300800 */
[----:B------:R-:W-:-:S03]  /*dc90*/  LEA.HI.X.SX32 R13, R13, c[0x0][0x16c], 0x1, P2 ;  /* 0x00005b000d0d7a11 */ /* 0x000fc600010f0eff */
[----:B------:R-:W-:Y:S01]  /*dca0*/  STL [R1+0xd70], R5 ;  /* 0x000d700501007387 */ /* 0x000fe20000100800 */
[----:B0-----:R-:W-:-:S05]  /*dcb0*/  LEA R4, P1, R20, c[0x0][0x168], 0x1 ;  /* 0x00005a0014047a11 */ /* 0x001fca00078208ff */
[----:B------:R0:W-:Y:S04]  /*dcc0*/  STL [R1+0xff0], R4 ;  /* 0x000ff00401007387 */ /* 0x0001e80000100800 */
[----:B------:R-:W-:Y:S01]  /*dcd0*/  STL [R1+0xec8], R13 ;  /* 0x000ec80d01007387 */ /* 0x000fe20000100800 */
[----:B0-----:R-:W-:-:S03]  /*dce0*/  LEA.HI.X.SX32 R4, R23, c[0x0][0x16c], 0x1, P3 ;  /* 0x00005b0017047a11 */ /* 0x001fc600018f0eff */
[----:B------:R-:W4:Y:S01]  /*dcf0*/  LDL.LU R23, [R1+0xd8] ;  /* 0x0000d80001177983 */ /* 0x000f220000300800 */
        /* <DEDUP_REMOVED lines=22> */
[----:B------:R-:W-:Y:S01]  /*de60*/  STL [R1+0xd80], R4 ;  /* 0x000d800401007387 */ /* 0x000fe20000100800 */
[----:B------:R-:W-:Y:S02]  /*de70*/  LEA R6, P0, R12, c[0x0][0x168], 0x1 ;  /* 0x00005a000c067a11 */ /* 0x000fe400078008ff */
[----:B0-----:R-:W-:-:S03]  /*de80*/  LEA.HI.X.SX32 R5, R20, c[0x0][0x16c], 0x1, P1 ;  /* 0x00005b0014057a11 */ /* 0x001fc600008f0eff */
[----:B------:R0:W-:Y:S04]  /*de90*/  STL [R1+0xff8], R6 ;  /* 0x000ff80601007387 */ /* 0x0001e80000100800 */
[----:B0-----:R-:W3:Y:S04]  /*dea0*/  LDL.LU R6, [R1+0xc4] ;  /* 0x0000c40001067983 */ /* 0x001ee80000300800 */
[----:B------:R0:W-:Y:S01]  /*deb0*/  STL [R1+0xed8], R5 ;  /* 0x000ed80501007387 */ /* 0x0001e20000100800 */
[----:B------:R-:W-:-:S05]  /*dec0*/  LEA R4, P1, R11, c[0x0][0x168], 0x1 ;  /* 0x00005a000b047a11 */ /* 0x000fca00078208ff */
[----:B------:R4:W-:Y:S04]  /*ded0*/  STL [R1+0xd94], R4 ;  /* 0x000d940401007387 */ /* 0x0009e80000100800 */
[----:B------:R-:W3:Y:S01]  /*dee0*/  LDL.LU R8, [R1+0xc0] ;  /* 0x0000c00001087983 */ /* 0x000ee20000300800 */
[----:B0-----:R-:W-:-:S05]  /*def0*/  LEA.HI.X.SX32 R5, R21, c[0x0][0x16c], 0x1, P2 ;  /* 0x00005b0015057a11 */ /* 0x001fca00010f0eff */
[----:B------:R0:W-:Y:S01]  /*df00*/  STL [R1+0xc9c], R5 ;  /* 0x000c9c0501007387 */ /* 0x0001e20000100800 */
[----:B----4-:R-:W-:-:S05]  /*df10*/  LEA R4, P2, R9, c[0x0][0x168], 0x1 ;  /* 0x00005a0009047a11 */ /* 0x010fca00078408ff */
[----:B------:R1:W-:Y:S04]  /*df20*/  STL [R1+0xeec], R4 ;  /* 0x000eec0401007387 */ /* 0x0003e80000100800 */
[----:B------:R-:W4:Y:S01]  /*df30*/  LDL.LU R20, [R1+0xbc] ;  /* 0x0000bc0001147983 */ /* 0x000f220000300800 */
[----:B0-----:R-:W-:-:S05]  /*df40*/  LEA.HI.X.SX32 R5, R18, c[0x0][0x16c], 0x1, P3 ;  /* 0x00005b0012057a11 */ /* 0x001fca00018f0eff */
[----:B------:R0:W-:Y:S01]  /*df50*/  STL [R1+0xd88], R5 ;  /* 0x000d880501007387 */ /* 0x0001e20000100800 */
[----:B-1----:R-:W-:Y:S02]  /*df60*/  LEA R4, P3, R0, c[0x0][0x168], 0x1 ;  /* 0x00005a0000047a11 */ /* 0x002fe400078608ff */
[----:B0-----:R-:W-:-:S03]  /*df70*/  LEA.HI.X.SX32 R5, R17, c[0x0][0x16c], 0x1, P4 ;  /* 0x00005b0011057a11 */ /* 0x001fc600020f0eff */
[----:B------:R0:W-:Y:S04]  /*df80*/  STL [R1+0xffc], R4 ;  /* 0x000ffc0401007387 */ /* 0x0001e80000100800 */
[----:B------:R-:W4:Y:S04]  /*df90*/  LDL.LU R21, [R1+0xb8] ;  /* 0x0000b80001157983 */ /* 0x000f280000300800 */
[----:B------:R1:W-:Y:S01]  /*dfa0*/  STL [R1+0xee0], R5 ;  /* 0x000ee00501007387 */ /* 0x0003e20000100800 */
[----:B0-----:R-:W-:-:S05]  /*dfb0*/  LEA R4, P4, R3, c[0x0][0x168], 0x1 ;  /* 0x00005a0003047a11 */ /* 0x001fca00078808ff */
[----:B------:R0:W-:Y:S04]  /*dfc0*/  STL [R1+0xd9c], R4 ;  /* 0x000d9c0401007387 */ /* 0x0001e80000100800 */
[----:B------:R-:W4:Y:S01]  /*dfd0*/  LDL.LU R18, [R1+0xb4] ;  /* 0x0000b40001127983 */ /* 0x000f220000300800 */
[----:B-1----:R-:W-:-:S05]  /*dfe0*/  LEA.HI.X.SX32 R5, R15, c[0x0][0x16c], 0x1, P5 ;  /* 0x00005b000f057a11 */ /* 0x002fca00028f0eff */
[----:B------:R1:W-:Y:S01]  /*dff0*/  STL [R1+0xca0], R5 ;  /* 0x000ca00501007387 */ /* 0x0003e20000100800 */
[----:B0-----:R-:W-:-:S05]  /*e000*/  LEA R4, P5, R2, c[0x0][0x168], 0x1 ;  /* 0x00005a0002047a11 */ /* 0x001fca00078a08ff */
[----:B------:R-:W-:Y:S04]  /*e010*/  STL [R1+0xef4], R4 ;  /* 0x000ef40401007387 */ /* 0x000fe80000100800 */
[----:B------:R-:W4:Y:S01]  /*e020*/  LDL.LU R17, [R1+0xb0] ;  /* 0x0000b00001117983 */ /* 0x000f220000300800 */
[----:B-1----:R-:W-:-:S05]  /*e030*/  LEA.HI.X.SX32 R5, R14, c[0x0][0x16c], 0x1, P6 ;  /* 0x00005b000e057a11 */ /* 0x002fca00030f0eff */
[----:B------:R0:W-:Y:S04]  /*e040*/  STL [R1+0xd90], R5 ;  /* 0x000d900501007387 */ /* 0x0001e80000100800 */
[----:B------:R-:W4:Y:S01]  /*e050*/  LDL.LU R15, [R1+0xac] ;  /* 0x0000ac00010f7983 */ /* 0x000f220000300800 */
[----:B0-----:R-:W-:Y:S02]  /*e060*/  LEA.HI.X.SX32 R5, R12, c[0x0][0x16c], 0x1, P0 ;  /* 0x00005b000c057a11 */ /* 0x001fe400000f0eff */
[----:B------:R-:W-:-:S05]  /*e070*/  LEA R4, P6, R23, c[0x0][0x168], 0x1 ;  /* 0x00005a0017047a11 */ /* 0x000fca00078c08ff */
[----:B------:R0:W-:Y:S04]  /*e080*/  STL [R1+0x1000], R4 ;  /* 0x0010000401007387 */ /* 0x0001e80000100800 */
[----:B------:R1:W-:Y:S04]  /*e090*/  STL [R1+0xee8], R5 ;  /* 0x000ee80501007387 */ /* 0x0003e80000100800 */
[----:B------:R-:W4:Y:S01]  /*e0a0*/  LDL.LU R14, [R1+0xa4] ;  /* 0x0000a400010e7983 */ /* 0x000f220000300800 */
[----:B0-----:R-:W-:Y:S02]  /*e0b0*/  LEA R4, P0, R16, c[0x0][0x168], 0x1 ;  /* 0x00005a0010047a11 */ /* 0x001fe400078008ff */
[----:B-1----:R-:W-:-:S03]  /*e0c0*/  LEA.HI.X.SX32 R5, R11, c[0x0][0x16c], 0x1, P1 ;  /* 0x00005b000b057a11 */ /* 0x002fc600008f0eff */
[----:B------:R0:W-:Y:S04]  /*e0d0*/  STL [R1+0xda4], R4 ;  /* 0x000da40401007387 */ /* 0x0001e80000100800 */
[----:B------:R1:W-:Y:S04]  /*e0e0*/  STL [R1+0xca4], R5 ;  /* 0x000ca40501007387 */ /* 0x0003e80000100800 */
[----:B------:R-:W4:Y:S01]  /*e0f0*/  LDL.LU R12, [R1+0xa0] ;  /* 0x0000a000010c7983 */ /* 0x000f220000300800 */
[----:B0-----:R-:W-:Y:S02]  /*e100*/  LEA R4, P1, R13, c[0x0][0x168], 0x1 ;  /* 0x00005a000d047a11 */ /* 0x001fe400078208ff */
[----:B-1----:R-:W-:-:S03]  /*e110*/  LEA.HI.X.SX32 R5, R9, c[0x0][0x16c], 0x1, P2 ;  /* 0x00005b0009057a11 */ /* 0x002fc600010f0eff */
[----:B------:R0:W-:Y:S04]  /*e120*/  STL [R1+0xefc], R4 ;  /* 0x000efc0401007387 */ /* 0x0001e80000100800 */
[----:B------:R-:W4:Y:S04]  /*e130*/  LDL.LU R9, [R1+0x88] ;  /* 0x0000880001097983 */ /* 0x000f280000300800 */
[----:B------:R1:W-:Y:S01]  /*e140*/  STL [R1+0xd98], R5 ;  /* 0x000d980501007387 */ /* 0x0003e20000100800 */
[----:B0-----:R-:W-:Y:S02]  /*e150*/  LEA R4, P2, R10, c[0x0][0x168], 0x1 ;  /* 0x00005a000a047a11 */ /* 0x001fe400078408ff */
[----:B-1----:R-:W-:-:S03]  /*e160*/  LEA.HI.X.SX32 R5, R0, c[0x0][0x16c], 0x1, P3 ;  /* 0x00005b0000057a11 */ /* 0x002fc600018f0eff */
[----:B------:R-:W-:Y:S04]  /*e170*/  STL [R1+0x1004], R4 ;  /* 0x0010040401007387 */ /* 0x000fe80000100800 */
[----:B------:R-:W4:Y:S04]  /*e180*/  LDL.LU R0, [R1+0x84] ;  /* 0x0000840001007983 */ /* 0x000f280000300800 */
[----:B------:R0:W-:Y:S02]  /*e190*/  STL [R1+0xef0], R5 ;  /* 0x000ef00501007387 */ /* 0x0001e40000100800 */
[----:B0-----:R-:W-:-:S02]  /*e1a0*/  LEA.HI.X.SX32 R5, R3, c[0x0][0x16c], 0x1, P4 ;  /* 0x00005b0003057a11 */ /* 0x001fc400020f0eff */
[----:B--2---:R-:W-:-:S05]  /*e1b0*/  LEA R4, P3, R7, c[0x0][0x168], 0x1 ;  /* 0x00005a0007047a11 */ /* 0x004fca00078608ff */
[----:B------:R-:W-:Y:S04]  /*e1c0*/  STL [R1+0xdac], R4 ;  /* 0x000dac0401007387 */ /* 0x000fe80000100800 */
[----:B------:R-:W2:Y:S04]  /*e1d0*/  LDL.LU R3, [R1+0x80] ;  /* 0x0000800001037983 */ /* 0x000ea80000300800 */
[----:B------:R0:W-:Y:S02]  /*e1e0*/  STL [R1+0xca8], R5 ;  /* 0x000ca80501007387 */ /* 0x0001e40000100800 */
[----:B0-----:R-:W-:-:S02]  /*e1f0*/  LEA.HI.X.SX32 R5, R2, c[0x0][0x16c], 0x1, P5 ;  /* 0x00005b0002057a11 */ /* 0x001fc400028f0eff */
[----:B------:R-:W2:Y:S01]  /*e200*/  LDL.LU R2, [R1+0x7c] ;  /* 0x00007c0001027983 */ /* 0x000ea20000300800 */
[----:B---3--:R-:W-:-:S05]  /*e210*/  LEA R4, P4, R6, c[0x0][0x168], 0x1 ;  /* 0x00005a0006047a11 */ /* 0x008fca00078808ff */
[----:B------:R-:W-:Y:S04]  /*e220*/  STL [R1+0xf04], R4 ;  /* 0x000f040401007387 */ /* 0x000fe80000100800 */
[----:B------:R0:W-:Y:S02]  /*e230*/  STL [R1+0xda0], R5 ;  /* 0x000da00501007387 */ /* 0x0001e40000100800 */
[----:B0-----:R-:W-:Y:S02]  /*e240*/  LEA.HI.X.SX32 R5, R23, c[0x0][0x16c], 0x1, P6 ;  /* 0x00005b0017057a11 */ /* 0x001fe400030f0eff */
[----:B------:R-:W3:Y:S01]  /*e250*/  LDL.LU R23, [R1+0x74] ;  /* 0x0000740001177983 */ /* 0x000ee20000300800 */
[----:B------:R-:W-:-:S05]  /*e260*/  LEA R4, P5, R8, c[0x0][0x168], 0x1 ;  /* 0x00005a0008047a11 */ /* 0x000fca00078a08ff */
[----:B------:R-:W-:Y:S04]  /*e270*/  STL [R1+0x1008], R4 ;  /* 0x0010080401007387 */ /* 0x000fe80000100800 */
[----:B------:R0:W-:Y:S04]  /*e280*/  STL [R1+0xef8], R5 ;  /* 0x000ef80501007387 */ /* 0x0001e80000100800 */
[----:B------:R-:W3:Y:S01]  /*e290*/  LDL.LU R11, [R1+0x68] ;  /* 0x00006800010b7983 */ /* 0x000ee20000300800 */
[----:B0-----:R-:W-:Y:S02]  /*e2a0*/  LEA.HI.X.SX32 R5, R16, c[0x0][0x16c], 0x1, P0 ;  /* 0x00005b0010057a11 */ /* 0x001fe400000f0eff */
[----:B----4-:R-:W-:-:S05]  /*e2b0*/  LEA R4, P6, R20, c[0x0][0x168], 0x1 ;  /* 0x00005a0014047a11 */ /* 0x010fca00078c08ff */
[----:B------:R-:W-:Y:S04]  /*e2c0*/  STL [R1+0xdb4], R4 ;  /* 0x000db40401007387 */ /* 0x000fe80000100800 */
[----:B------:R0:W-:Y:S04]  /*e2d0*/  STL [R1+0xcac], R5 ;  /* 0x000cac0501007387 */ /* 0x0001e80000100800 */
[----:B0-----:R-:W4:Y:S01]  /*e2e0*/  LDL.LU R5, [R1+0x64] ;  /* 0x0000640001057983 */ /* 0x001f220000300800 */
[----:B------:R-:W-:Y:S02]  /*e2f0*/  LEA.HI.X.SX32 R4, R13, c[0x0][0x16c], 0x1, P1 ;  /* 0x00005b000d047a11 */ /* 0x000fe400008f0eff */
[----:B------:R-:W-:-:S05]  /*e300*/  LEA R16, P0, R21, c[0x0][0x168], 0x1 ;  /* 0x00005a0015107a11 */ /* 0x000fca00078008ff */
[----:B------:R-:W-:Y:S04]  /*e310*/  STL [R1+0xf0c], R16 ;  /* 0x000f0c1001007387 */ /* 0x000fe80000100800 */
[----:B------:R0:W-:Y:S01]  /*e320*/  STL [R1+0xda8], R4 ;  /* 0x000da80401007387 */ /* 0x0001e20000100800 */
[----:B------:R-:W-:Y:S02]  /*e330*/  LEA.HI.X.SX32 R10, R10, c[0x0][0x16c], 0x1, P2 ;  /* 0x00005b000a0a7a11 */ /* 0x000fe400010f0eff */
[----:B------:R-:W-:-:S05]  /*e340*/  LEA R13, P1, R18, c[0x0][0x168], 0x1 ;  /* 0x00005a00120d7a11 */ /* 0x000fca00078208ff */
[----:B------:R-:W-:Y:S04]  /*e350*/  STL [R1+0x100c], R13 ;  /* 0x00100c0d01007387 */ /* 0x000fe80000100800 */
[----:B------:R-:W4:Y:S04]  /*e360*/  LDL.LU R19, [R1+0x60] ;  /* 0x0000600001137983 */ /* 0x000f280000300800 */
[----:B------:R1:W-:Y:S01]  /*e370*/  STL [R1+0xf00], R10 ;  /* 0x000f000a01007387 */ /* 0x0003e20000100800 */
[----:B0-----:R-:W-:Y:S02]  /*e380*/  LEA R4, P2, R17, c[0x0][0x168], 0x1 ;  /* 0x00005a0011047a11 */ /* 0x001fe400078408ff */
[----:B-1----:R-:W-:-:S03]  /*e390*/  LEA.HI.X.SX32 R10, R7, c[0x0][0x16c], 0x1, P3 ;  /* 0x00005b00070a7a11 */ /* 0x002fc600018f0eff */
[----:B------:R0:W-:Y:S04]  /*e3a0*/  STL [R1+0xdbc], R4 ;  /* 0x000dbc0401007387 */ /* 0x0001e80000100800 */
[----:B------:R-:W-:Y:S04]  /*e3b0*/  STL [R1+0xcb0], R10 ;  /* 0x000cb00a01007387 */ /* 0x000fe80000100800 */
[----:B------:R-:W4:Y:S01]  /*e3c0*/  LDL.LU R16, [R1+0x5c] ;  /* 0x00005c0001107983 */ /* 0x000f220000300800 */
[----:B------:R-:W-:Y:S02]  /*e3d0*/  LEA R7, P3, R15, c[0x0][0x168], 0x1 ;  /* 0x00005a000f077a11 */ /* 0x000fe400078608ff */
[----:B0-----:R-:W-:-:S03]  /*e3e0*/  LEA.HI.X.SX32 R4, R6, c[0x0][0x16c], 0x1, P4 ;  /* 0x00005b0006047a11 */ /* 0x001fc600020f0eff */
[----:B------:R0:W-:Y:S04]  /*e3f0*/  STL [R1+0xf14], R7 ;  /* 0x000f140701007387 */ /* 0x0001e80000100800 */
[----:B------:R-:W-:Y:S01]  /*e400*/  STL [R1+0xdb0], R4 ;  /* 0x000db00401007387 */ /* 0x000fe20000100800 */
[----:B0-----:R-:W-:-:S05]  /*e410*/  LEA R7, P4, R14, c[0x0][0x168], 0x1 ;  /* 0x00005a000e077a11 */ /* 0x001fca00078808ff */
[----:B------:R0:W-:Y:S04]  /*e420*/  STL [R1+0x1010], R7 ;  /* 0x0010100701007387 */ /* 0x0001e80000100800 */
[----:B------:R-:W4:Y:S01]  /*e430*/  LDL.LU R13, [R1+0x58] ;  /* 0x00005800010d7983 */ /* 0x000f220000300800 */
[----:B------:R-:W-:Y:S02]  /*e440*/  LEA.HI.X.SX32 R6, R8, c[0x0][0x16c], 0x1, P5 ;  /* 0x00005b0008067a11 */ /* 0x000fe400028f0eff */
[----:B0-----:R-:W-:Y:S02]  /*e450*/  LEA.HI.X.SX32 R7, R20, c[0x0][0x16c], 0x1, P6 ;  /* 0x00005b0014077a11 */ /* 0x001fe400030f0eff */
[----:B------:R-:W-:Y:S01]  /*e460*/  LEA R4, P5, R12, c[0x0][0x168], 0x1 ;  /* 0x00005a000c047a11 */ /* 0x000fe200078a08ff */
[----:B------:R-:W-:Y:S04]  /*e470*/  STL [R1+0xf08], R6 ;  /* 0x000f080601007387 */ /* 0x000fe80000100800 */
[----:B------:R0:W-:Y:S04]  /*e480*/  STL [R1+0xdc4], R4 ;  /* 0x000dc40401007387 */ /* 0x0001e80000100800 */
[----:B------:R1:W-:Y:S04]  /*e490*/  STL [R1+0xcb4], R7 ;  /* 0x000cb40701007387 */ /* 0x0003e80000100800 */
[----:B------:R-:W4:Y:S01]  /*e4a0*/  LDL.LU R10, [R1+0x54] ;  /* 0x00005400010a7983 */ /* 0x000f220000300800 */
[----:B0-----:R-:W-:-:S02]  /*e4b0*/  LEA.HI.X.SX32 R4, R21, c[0x0][0x16c], 0x1, P0 ;  /* 0x00005b0015047a11 */ /* 0x001fc400000f0eff */
[----:B------:R-:W-:-:S05]  /*e4c0*/  LEA R6, P6, R9, c[0x0][0x168], 0x1 ;  /* 0x00005a0009067a11 */ /* 0x000fca00078c08ff */
[----:B------:R0:W-:Y:S04]  /*e4d0*/  STL [R1+0xf1c], R6 ;  /* 0x000f1c0601007387 */ /* 0x0001e80000100800 */
[----:B------:R-:W-:Y:S01]  /*e4e0*/  STL [R1+0xdb8], R4 ;  /* 0x000db80401007387 */ /* 0x000fe20000100800 */
[----:B-1----:R-:W-:-:S05]  /*e4f0*/  LEA R7, P0, R0, c[0x0][0x168], 0x1 ;  /* 0x00005a0000077a11 */ /* 0x002fca00078008ff */
[----:B------:R1:W-:Y:S01]  /*e500*/  STL [R1+0x1014], R7 ;  /* 0x0010140701007387 */ /* 0x0003e20000100800 */
[----:B0-----:R-:W-:-:S03]  /*e510*/  LEA.HI.X.SX32 R6, R18, c[0x0][0x16c], 0x1, P1 ;  /* 0x00005b0012067a11 */ /* 0x001fc600008f0eff */
[----:B-1----:R-:W4:Y:S04]  /*e520*/  LDL.LU R7, [R1+0x50] ;  /* 0x0000500001077983 */ /* 0x002f280000300800 */
[----:B------:R0:W-:Y:S02]  /*e530*/  STL [R1+0xf10], R6 ;  /* 0x000f100601007387 */ /* 0x0001e40000100800 */
[----:B0-----:R-:W-:Y:S02]  /*e540*/  LEA.HI.X.SX32 R6, R17, c[0x0][0x16c], 0x1, P2 ;  /* 0x00005b0011067a11 */ /* 0x001fe400010f0eff */
[----:B--2---:R-:W-:-:S05]  /*e550*/  LEA R4, P1, R3, c[0x0][0x168], 0x1 ;  /* 0x00005a0003047a11 */ /* 0x004fca00078208ff */
[----:B------:R-:W-:Y:S04]  /*e560*/  STL [R1+0xdcc], R4 ;  /* 0x000dcc0401007387 */ /* 0x000fe80000100800 */
[----:B------:R0:W-:Y:S04]  /*e570*/  STL [R1+0xcb8], R6 ;  /* 0x000cb80601007387 */ /* 0x0001e80000100800 */
[----:B0-----:R-:W2:Y:S01]  /*e580*/  LDL.LU R6, [R1+0x4c] ;  /* 0x00004c0001067983 */ /* 0x001ea20000300800 */
[----:B------:R-:W-:Y:S02]  /*e590*/  LEA R8, P2, R2, c[0x0][0x168], 0x1 ;  /* 0x00005a0002087a11 */ /* 0x000fe400078408ff */
[----:B------:R-:W-:-:S03]  /*e5a0*/  LEA.HI.X.SX32 R4, R15, c[0x0][0x16c], 0x1, P3 ;  /* 0x00005b000f047a11 */ /* 0x000fc600018f0eff */
[----:B------:R3:W-:Y:S01]  /*e5b0*/  STL [R1+0xf24], R8 ;  /* 0x000f240801007387 */ /* 0x0007e20000100800 */
[----:B------:R-:W-:-:S03]  /*e5c0*/  LEA.HI.X.SX32 R14, R14, c[0x0][0x16c], 0x1, P4 ;  /* 0x00005b000e0e7a11 */ /* 0x000fc600020f0eff */
[----:B------:R-:W-:Y:S01]  /*e5d0*/  STL [R1+0xdc0], R4 ;  /* 0x000dc00401007387 */ /* 0x000fe20000100800 */
[----:B------:R-:W-:Y:S02]  /*e5e0*/  LEA.HI.X.SX32 R12, R12, c[0x0][0x16c], 0x1, P5 ;  /* 0x00005b000c0c7a11 */ /* 0x000fe400028f0eff */
[----:B---3--:R-:W-:-:S05]  /*e5f0*/  LEA R8, P3, R23, c[0x0][0x168], 0x1 ;  /* 0x00005a0017087a11 */ /* 0x008fca00078608ff */
[----:B------:R0:W-:Y:S04]  /*e600*/  STL [R1+0x1018], R8 ;  /* 0x0010180801007387 */ /* 0x0001e80000100800 */
[----:B0-----:R-:W3:Y:S01]  /*e610*/  LDL.LU R8, [R1+0x48] ;  /* 0x0000480001087983 */ /* 0x001ee20000300800 */
[----:B------:R-:W-:-:S03]  /*e620*/  LEA R4, P4, R11, c[0x0][0x168], 0x1 ;  /* 0x00005a000b047a11 */ /* 0x000fc600078808ff */
[----:B------:R-:W-:Y:S04]  /*e630*/  STL [R1+0xf18], R14 ;  /* 0x000f180e01007387 */ /* 0x000fe80000100800 */
[----:B------:R4:W-:Y:S04]  /*e640*/  STL [R1+0xdd4], R4 ;  /* 0x000dd40401007387 */ /* 0x0009e80000100800 */
[----:B------:R-:W3:Y:S04]  /*e650*/  LDL.LU R20, [R1+0x44] ;  /* 0x0000440001147983 */ /* 0x000ee80000300800 */
[----:B------:R-:W-:Y:S04]  /*e660*/  STL [R1+0xcbc], R12 ;  /* 0x000cbc0c01007387 */ /* 0x000fe80000100800 */
[----:B------:R-:W3:Y:S01]  /*e670*/  LDL.LU R21, [R1+0x40] ;  /* 0x0000400001157983 */ /* 0x000ee20000300800 */
[----:B------:R-:W-:-:S02]  /*e680*/  LEA.HI.X.SX32 R9, R9, c[0x0][0x16c], 0x1, P6 ;  /* 0x00005b0009097a11 */ /* 0x000fc400030f0eff */
[----:B----4-:R-:W-:-:S05]  /*e690*/  LEA R4, P5, R5, c[0x0][0x168], 0x1 ;  /* 0x00005a0005047a11 */ /* 0x010fca00078a08ff */
[----:B------:R0:W-:Y:S04]  /*e6a0*/  STL [R1+0xf2c], R4 ;  /* 0x000f2c0401007387 */ /* 0x0001e80000100800 */
[----:B------:R-:W4:Y:S04]  /*e6b0*/  LDL.LU R18, [R1+0x3c] ;  /* 0x00003c0001127983 */ /* 0x000f280000300800 */
[----:B------:R-:W-:Y:S04]  /*e6c0*/  STL [R1+0xdc8], R9 ;  /* 0x000dc80901007387 */ /* 0x000fe80000100800 */
[----:B------:R-:W4:Y:S01]  /*e6d0*/  LDL.LU R17, [R1+0x38] ;  /* 0x0000380001117983 */ /* 0x000f220000300800 */
[----:B------:R-:W-:-:S02]  /*e6e0*/  LEA.HI.X.SX32 R0, R0, c[0x0][0x16c], 0x1, P0 ;  /* 0x00005b0000007a11 */ /* 0x000fc400000f0eff */
[----:B0-----:R-:W-:-:S05]  /*e6f0*/  LEA R4, P6, R19, c[0x0][0x168], 0x1 ;  /* 0x00005a0013047a11 */ /* 0x001fca00078c08ff */
[----:B------:R0:W-:Y:S04]  /*e700*/  STL [R1+0x101c], R4 ;  /* 0x00101c0401007387 */ /* 0x0001e80000100800 */
[----:B------:R-:W4:Y:S04]  /*e710*/  LDL.LU R15, [R1+0x34] ;  /* 0x00003400010f7983 */ /* 0x000f280000300800 */
[----:B------:R1:W-:Y:S04]  /*e720*/  STL [R1+0xf20], R0 ;  /* 0x000f200001007387 */ /* 0x0003e80000100800 */
[----:B------:R-:W4:Y:S01]  /*e730*/  LDL.LU R14, [R1+0x2c] ;  /* 0x00002c00010e7983 */ /* 0x000f220000300800 */
[----:B0-----:R-:W-:-:S02]  /*e740*/  LEA R4, P0, R16, c[0x0][0x168], 0x1 ;  /* 0x00005a0010047a11 */ /* 0x001fc400078008ff */
[----:B-1----:R-:W-:-:S03]  /*e750*/  LEA.HI.X.SX32 R0, R3, c[0x0][0x16c], 0x1, P1 ;  /* 0x00005b0003007a11 */ /* 0x002fc600008f0eff */
[----:B------:R-:W-:Y:S04]  /*e760*/  STL [R1+0xddc], R4 ;  /* 0x000ddc0401007387 */ /* 0x000fe80000100800 */
[----:B------:R-:W4:Y:S04]  /*e770*/  LDL.LU R12, [R1+0x28] ;  /* 0x00002800010c7983 */ /* 0x000f280000300800 */
[----:B------:R0:W-:Y:S04]  /*e780*/  STL [R1+0xcc0], R0 ;  /* 0x000cc00001007387 */ /* 0x0001e80000100800 */
[----:B------:R-:W4:Y:S01]  /*e790*/  LDL.LU R3, [R1+0x24] ;  /* 0x0000240001037983 */ /* 0x000f220000300800 */
[----:B0-----:R-:W-:-:S02]  /*e7a0*/  LEA.HI.X.SX32 R0, R2, c[0x0][0x16c], 0x1, P2 ;  /* 0x00005b0002007a11 */ /* 0x001fc400010f0eff */
[----:B------:R-:W-:-:S05]  /*e7b0*/  LEA R4, P1, R13, c[0x0][0x168], 0x1 ;  /* 0x00005a000d047a11 */ /* 0x000fca00078208ff */
[----:B------:R-:W-:Y:S04]  /*e7c0*/  STL [R1+0xf34], R4 ;  /* 0x000f340401007387 */ /* 0x000fe80000100800 */
[----:B------:R-:W4:Y:S04]  /*e7d0*/  LDL.LU R2, [R1+0x20] ;  /* 0x0000200001027983 */ /* 0x000f280000300800 */
[----:B------:R0:W-:Y:S01]  /*e7e0*/  STL [R1+0xdd0], R0 ;  /* 0x000dd00001007387 */ /* 0x0001e20000100800 */
[----:B------:R-:W-:-:S03]  /*e7f0*/  LEA.HI.X.SX32 R9, R23, c[0x0][0x16c], 0x1, P3 ;  /* 0x00005b0017097a11 */ /* 0x000fc600018f0eff */
[----:B0-----:R-:W4:Y:S01]  /*e800*/  LDL.LU R0, [R1+0x18] ;  /* 0x0000180001007983 */ /* 0x001f220000300800 */
        /* <DEDUP_REMOVED lines=9> */
[----:B------:R0:W-:Y:S04]  /*e8a0*/  STL [R1+0xcc4], R24 ;  /* 0x000cc41801007387 */ /* 0x0001e80000100800 */
[----:B0-----:R-:W4:Y:S01]  /*e8b0*/  LDL.LU R24, [R1+0x8] ;  /* 0x0000080001187983 */ /* 0x001f220000300800 */
[----:B--2---:R-:W-:-:S05]  /*e8c0*/  LEA R4, P4, R6, c[0x0][0x168], 0x1 ;  /* 0x00005a0006047a11 */ /* 0x004fca00078808ff */
[----:B------:R0:W-:Y:S04]  /*e8d0*/  STL [R1+0xf3c], R4 ;  /* 0x000f3c0401007387 */ /* 0x0001e80000100800 */
[----:B0-----:R-:W2:Y:S01]  /*e8e0*/  LDL.LU R4, [R1+0x4] ;  /* 0x0000040001047983 */ /* 0x001ea20000300800 */
[----:B------:R-:W-:Y:S02]  /*e8f0*/  LEA.HI.X.SX32 R5, R5, c[0x0][0x16c], 0x1, P5 ;  /* 0x00005b0005057a11 */ /* 0x000fe400028f0eff */
[----:B------:R-:W-:-:S03]  /*e900*/  LEA.HI.X.SX32 R19, R19, c[0x0][0x16c], 0x1, P6 ;  /* 0x00005b0013137a11 */ /* 0x000fc600030f0eff */
[----:B------:R3:W-:Y:S01]  /*e910*/  STL [R1+0xdd8], R5 ;  /* 0x000dd80501007387 */ /* 0x0007e20000100800 */
[----:B------:R-:W-:Y:S02]  /*e920*/  LEA.HI.X.SX32 R16, R16, c[0x0][0x16c], 0x1, P0 ;  /* 0x00005b0010107a11 */ /* 0x000fe400000f0eff */
[----:B------:R-:W-:Y:S02]  /*e930*/  LEA.HI.X.SX32 R13, R13, c[0x0][0x16c], 0x1, P1 ;  /* 0x00005b000d0d7a11 */ /* 0x000fe400008f0eff */
[----:B---3--:R-:W-:-:S05]  /*e940*/  LEA R5, P5, R8, c[0x0][0x168], 0x1 ;  /* 0x00005a0008057a11 */ /* 0x008fca00078a08ff */
[----:B------:R0:W-:Y:S04]  /*e950*/  STL [R1+0x1024], R5 ;  /* 0x0010240501007387 */ /* 0x0001e80000100800 */
[----:B0-----:R-:W3:Y:S04]  /*e960*/  LDL.LU R5, [R1+0x10ec] ;  /* 0x0010ec0001057983 */ /* 0x001ee80000300800 */
[----:B------:R0:W-:Y:S02]  /*e970*/  STL [R1+0xf30], R19 ;  /* 0x000f301301007387 */ /* 0x0001e40000100800 */
[----:B0-----:R-:W-:-:S05]  /*e980*/  LEA R19, P6, R20, c[0x0][0x168], 0x1 ;  /* 0x00005a0014137a11 */ /* 0x001fca00078c08ff */
[----:B------:R0:W-:Y:S04]  /*e990*/  STL [R1+0xdec], R19 ;  /* 0x000dec1301007387 */ /* 0x0001e80000100800 */
[----:B0-----:R-:W2:Y:S04]  /*e9a0*/  LDL.LU R19, [R1+0x10e8] ;  /* 0x0010e80001137983 */ /* 0x001ea80000300800 */
[----:B------:R0:W-:Y:S02]  /*e9b0*/  STL [R1+0xcc8], R16 ;  /* 0x000cc81001007387 */ /* 0x0001e40000100800 */
[----:B0-----:R-:W-:-:S05]  /*e9c0*/  LEA R16, P0, R21, c[0x0][0x168], 0x1 ;  /* 0x00005a0015107a11 */ /* 0x001fca00078008ff */
[----:B------:R0:W-:Y:S01]  /*e9d0*/  STL [R1+0xf44], R16 ;  /* 0x000f441001007387 */ /* 0x0001e20000100800 */
[----:B------:R-:W-:-:S03]  /*e9e0*/  LEA.HI.X.SX32 R10, R10, c[0x0][0x16c], 0x1, P2 ;  /* 0x00005b000a0a7a11 */ /* 0x000fc600010f0eff */
[----:B0-----:R-:W2:Y:S04]  /*e9f0*/  LDL.LU R16, [R1+0x10e4] ;  /* 0x0010e40001107983 */ /* 0x001ea80000300800 */
[----:B------:R4:W-:Y:S02]  /*ea00*/  STL [R1+0xde0], R13 ;  /* 0x000de00d01007387 */ /* 0x0009e40000100800 */
[----:B----4-:R-:W-:-:S05]  /*ea10*/  LEA R13, P1, R18, c[0x0][0x168], 0x1 ;  /* 0x00005a00120d7a11 */ /* 0x010fca00078208ff */
[----:B------:R0:W-:Y:S01]  /*ea20*/  STL [R1+0x1028], R13 ;  /* 0x0010280d01007387 */ /* 0x0001e20000100800 */
[----:B------:R-:W-:-:S03]  /*ea30*/  LEA.HI.X.SX32 R7, R7, c[0x0][0x16c], 0x1, P3 ;  /* 0x00005b0007077a11 */ /* 0x000fc600018f0eff */
[----:B0-----:R-:W4:Y:S04]  /*ea40*/  LDL.LU R13, [R1+0x10e0] ;  /* 0x0010e000010d7983 */ /* 0x001f280000300800 */
[----:B------:R0:W-:Y:S02]  /*ea50*/  STL [R1+0xf38], R10 ;  /* 0x000f380a01007387 */ /* 0x0001e40000100800 */
[----:B0-----:R-:W-:-:S05]  /*ea60*/  LEA R10, P2, R17, c[0x0][0x168], 0x1 ;  /* 0x00005a00110a7a11 */ /* 0x001fca00078408ff */
[----:B------:R0:W-:Y:S01]  /*ea70*/  STL [R1+0xdf4], R10 ;  /* 0x000df40a01007387 */ /* 0x0001e20000100800 */
[----:B------:R-:W-:-:S03]  /*ea80*/  LEA.HI.X.SX32 R6, R6, c[0x0][0x16c], 0x1, P4 ;  /* 0x00005b0006067a11 */ /* 0x000fc600020f0eff */
[----:B0-----:R-:W2:Y:S04]  /*ea90*/  LDL.LU R10, [R1+0x10dc] ;  /* 0x0010dc00010a7983 */ /* 0x001ea80000300800 */
[----:B------:R0:W-:Y:S02]  /*eaa0*/  STL [R1+0xccc], R7 ;  /* 0x000ccc0701007387 */ /* 0x0001e40000100800 */
[----:B0-----:R-:W-:-:S05]  /*eab0*/  LEA R7, P3, R15, c[0x0][0x168], 0x1 ;  /* 0x00005a000f077a11 */ /* 0x001fca00078608ff */
[----:B------:R0:W-:Y:S01]  /*eac0*/  STL [R1+0xf4c], R7 ;  /* 0x000f4c0701007387 */ /* 0x0001e20000100800 */
[----:B------:R-:W-:-:S03]  /*ead0*/  LEA.HI.X.SX32 R8, R8, c[0x0][0x16c], 0x1, P5 ;  /* 0x00005b0008087a11 */ /* 0x000fc600028f0eff */
[----:B0-----:R-:W3:Y:S04]  /*eae0*/  LDL.LU R7, [R1+0x10d8] ;  /* 0x0010d80001077983 */ /* 0x001ee80000300800 */
        /* <DEDUP_REMOVED lines=42> */
[----:B------:R0:W-:Y:S04]  /*ed90*/  STL [R1+0xf64], R12 ;  /* 0x000f640c01007387 */ /* 0x0001e80000100800 */
[----:B0-----:R-:W3:Y:S04]  /*eda0*/  LDL.LU R12, [R1+0x10b4] ;  /* 0x0010b400010c7983 */ /* 0x001ee80000300800 */
[----:B------:R2:W-:Y:S02]  /*edb0*/  STL [R1+0xe00], R3 ;  /* 0x000e000301007387 */ /* 0x0005e40000100800 */
[----:B--2---:R-:W-:-:S05]  /*edc0*/  LEA R3, P6, R4, c[0x0][0x168], 0x1 ;  /* 0x00005a0004037a11 */ /* 0x004fca00078c08ff */
[----:B------:R0:W-:Y:S04]  /*edd0*/  STL [R1+0x1038], R3 ;  /* 0x0010380301007387 */ /* 0x0001e80000100800 */
[----:B0-----:R-:W2:Y:S01]  /*ede0*/  LDL.LU R3, [R1+0x10b0] ;  /* 0x0010b00001037983 */ /* 0x001ea20000300800 */
[----:B------:R-:W-:-:S05]  /*edf0*/  LEA.HI.X.SX32 R2, R2, c[0x0][0x16c], 0x1, P0 ;  /* 0x00005b0002027a11 */ /* 0x000fca00000f0eff */
        /* <DEDUP_REMOVED lines=25> */
[----:B------:R2:W-:Y:S01]  /*ef90*/  STL [R1+0xe10], R24 ;  /* 0x000e101801007387 */ /* 0x0005e20000100800 */
[----:B------:R-:W-:Y:S01]  /*efa0*/  IMAD R27, R27, c[0x0][0x190], RZ ;  /* 0x000064001b1b7a24 */ /* 0x000fe200078e02ff */
[----:B--2---:R-:W-:-:S05]  /*efb0*/  LEA R24, P5, R11, c[0x0][0x168], 0x1 ;  /* 0x00005a000b187a11 */ /* 0x004fca00078a08ff */
[----:B------:R0:W-:Y:S02]  /*efc0*/  STL [R1+0x1040], R24 ;  /* 0x0010401801007387 */ /* 0x0001e40000100800 */
[----:B0-----:R-:W-:-:S05]  /*efd0*/  LEA.HI.X.SX32 R24, R4, c[0x0][0x16c], 0x1, P6 ;  /* 0x00005b0004187a11 */ /* 0x001fca00030f0eff */
        /* <DEDUP_REMOVED lines=8> */
[----:B------:R0:W5:Y:S04]  /*f060*/  LDL.LU R2, [R1+0x1094] ;  /* 0x0010940001027983 */ /* 0x0001680000300800 */
[----:B------:R1:W-:Y:S04]  /*f070*/  STL [R1+0xf7c], R4 ;  /* 0x000f7c0401007387 */ /* 0x0003e80000100800 */
[----:B------:R3:W-:Y:S01]  /*f080*/  STL [R1+0xe18], R24 ;  /* 0x000e181801007387 */ /* 0x0007e20000100800 */
[----:B-1----:R-:W-:-:S02]  /*f090*/  LEA R4, P1, R15, c[0x0][0x168], 0x1 ;  /* 0x00005a000f047a11 */ /* 0x002fc400078208ff */
[----:B---3--:R-:W-:Y:S02]  /*f0a0*/  LEA.HI.X.SX32 R24, R0, c[0x0][0x16c], 0x1, P2 ;  /* 0x00005b0000187a11 */ /* 0x008fe400010f0eff */
[----:B------:R0:W5:Y:S04]  /*f0b0*/  LDL.LU R0, [R1+0x1090] ;  /* 0x0010900001007983 */ /* 0x0001680000300800 */
[----:B------:R1:W-:Y:S04]  /*f0c0*/  STL [R1+0x1044], R4 ;  /* 0x0010440401007387 */ /* 0x0003e80000100800 */
[----:B------:R3:W-:Y:S01]  /*f0d0*/  STL [R1+0xf70], R24 ;  /* 0x000f701801007387 */ /* 0x0007e20000100800 */
[----:B-1----:R-:W-:-:S02]  /*f0e0*/  LEA R4, P2, R17, c[0x0][0x168], 0x1 ;  /* 0x00005a0011047a11 */ /* 0x002fc400078408ff */
[----:B---3--:R-:W-:-:S03]  /*f0f0*/  LEA.HI.X.SX32 R24, R23, c[0x0][0x16c], 0x1, P3 ;  /* 0x00005b0017187a11 */ /* 0x008fc600018f0eff */
[----:B------:R1:W-:Y:S01]  /*f100*/  STL [R1+0xe2c], R4 ;  /* 0x000e2c0401007387 */ /* 0x0003e20000100800 */
[----:B------:R-:W-:-:S03]  /*f110*/  LEA R23, P3, R18, c[0x0][0x168], 0x1 ;  /* 0x00005a0012177a11 */ /* 0x000fc600078608ff */
[----:B------:R-:W-:Y:S01]  /*f120*/  STL [R1+0xce8], R24 ;  /* 0x000ce81801007387 */ /* 0x000fe20000100800 */
[----:B------:R-:W-:Y:S02]  /*f130*/  LEA.HI.X.SX32 R11, R11, c[0x0][0x16c], 0x1, P5 ;  /* 0x00005b000b0b7a11 */ /* 0x000fe400028f0eff */
[----:B-1----:R-:W-:Y:S01]  /*f140*/  LEA.HI.X.SX32 R4, R9, c[0x0][0x16c], 0x1, P4 ;  /* 0x00005b0009047a11 */ /* 0x002fe200020f0eff */
[----:B------:R-:W-:Y:S01]  /*f150*/  STL [R1+0xf84], R23 ;  /* 0x000f841701007387 */ /* 0x000fe20000100800 */
[----:B------:R-:W-:-:S03]  /*f160*/  LEA R9, P4, R21, c[0x0][0x168], 0x1 ;  /* 0x00005a0015097a11 */ /* 0x000fc600078808ff */
[----:B------:R1:W-:Y:S04]  /*f170*/  STL [R1+0xe20], R4 ;  /* 0x000e200401007387 */ /* 0x0003e80000100800 */
[----:B------:R3:W-:Y:S01]  /*f180*/  STL [R1+0x1048], R9 ;  /* 0x0010480901007387 */ /* 0x0007e20000100800 */
[----:B-1----:R-:W-:-:S03]  /*f190*/  LEA R4, P5, R20, c[0x0][0x168], 0x1 ;  /* 0x00005a0014047a11 */ /* 0x002fc600078a08ff */
[----:B------:R1:W-:Y:S01]  /*f1a0*/  STL [R1+0xf78], R11 ;  /* 0x000f780b01007387 */ /* 0x0003e20000100800 */
[----:B---3--:R-:W-:-:S03]  /*f1b0*/  LEA.HI.X.SX32 R9, R12, c[0x0][0x16c], 0x1, P6 ;  /* 0x00005b000c097a11 */ /* 0x008fc600030f0eff */
[----:B------:R3:W-:Y:S01]  /*f1c0*/  STL [R1+0xe34], R4 ;  /* 0x000e340401007387 */ /* 0x0007e20000100800 */
[----:B-1----:R-:W-:-:S03]  /*f1d0*/  LEA R11, P6, R8, c[0x0][0x168], 0x1 ;  /* 0x00005a00080b7a11 */ /* 0x002fc600078c08ff */
[----:B------:R1:W-:Y:S01]  /*f1e0*/  STL [R1+0xcec], R9 ;  /* 0x000cec0901007387 */ /* 0x0003e20000100800 */
[----:B---3--:R-:W-:-:S03]  /*f1f0*/  LEA.HI.X.SX32 R4, R14, c[0x0][0x16c], 0x1, P0 ;  /* 0x00005b000e047a11 */ /* 0x008fc600000f0eff */
[----:B------:R3:W-:Y:S04]  /*f200*/  STL [R1+0xf8c], R11 ;  /* 0x000f8c0b01007387 */ /* 0x0007e80000100800 */
[----:B------:R0:W-:Y:S01]  /*f210*/  STL [R1+0xe28], R4 ;  /* 0x000e280401007387 */ /* 0x0001e20000100800 */
[----:B-1----:R-:W-:Y:S02]  /*f220*/  LEA R9, P0, R6, c[0x0][0x168], 0x1 ;  /* 0x00005a0006097a11 */ /* 0x002fe400078008ff */
[----:B---3--:R-:W-:-:S03]  /*f230*/  LEA.HI.X.SX32 R11, R15, c[0x0][0x16c], 0x1, P1 ;  /* 0x00005b000f0b7a11 */ /* 0x008fc600008f0eff */
[----:B------:R1:W-:Y:S01]  /*f240*/  STL [R1+0x104c], R9 ;  /* 0x00104c0901007387 */ /* 0x0003e20000100800 */
[----:B0-----:R-:W-:-:S03]  /*f250*/  LEA R4, P1, R7, c[0x0][0x168], 0x1 ;  /* 0x00005a0007047a11 */ /* 0x001fc600078208ff */
[----:B------:R0:W-:Y:S04]  /*f260*/  STL [R1+0xf80], R11 ;  /* 0x000f800b01007387 */ /* 0x0001e80000100800 */
[----:B------:R3:W-:Y:S01]  /*f270*/  STL [R1+0xe3c], R4 ;  /* 0x000e3c0401007387 */ /* 0x0007e20000100800 */
[----:B-1----:R-:W-:Y:S02]  /*f280*/  LEA.HI.X.SX32 R9, R17, c[0x0][0x16c], 0x1, P2 ;  /* 0x00005b0011097a11 */ /* 0x002fe400010f0eff */
[----:B0-----:R-:W-:-:S03]  /*f290*/  LEA R11, P2, R10, c[0x0][0x168], 0x1 ;  /* 0x00005a000a0b7a11 */ /* 0x001fc600078408ff */
[----:B------:R4:W-:Y:S01]  /*f2a0*/  STL [R1+0xcf0], R9 ;  /* 0x000cf00901007387 */ /* 0x0009e20000100800 */
[----:B---3--:R-:W-:-:S03]  /*f2b0*/  LEA.HI.X.SX32 R4, R18, c[0x0][0x16c], 0x1, P3 ;  /* 0x00005b0012047a11 */ /* 0x008fc600018f0eff */
[----:B------:R0:W-:Y:S04]  /*f2c0*/  STL [R1+0xf94], R11 ;  /* 0x000f940b01007387 */ /* 0x0001e80000100800 */
[----:B------:R1:W-:Y:S01]  /*f2d0*/  STL [R1+0xe30], R4 ;  /* 0x000e300401007387 */ /* 0x0003e20000100800 */
[----:B----4-:R-:W-:Y:S02]  /*f2e0*/  LEA R9, P3, R13, c[0x0][0x168], 0x1 ;  /* 0x00005a000d097a11 */ /* 0x010fe400078608ff */
[----:B0-----:R-:W-:-:S03]  /*f2f0*/  LEA.HI.X.SX32 R11, R21, c[0x0][0x16c], 0x1, P4 ;  /* 0x00005b00150b7a11 */ /* 0x001fc600020f0eff */
[----:B------:R0:W-:Y:S01]  /*f300*/  STL [R1+0x1050], R9 ;  /* 0x0010500901007387 */ /* 0x0001e20000100800 */
[----:B-1----:R-:W-:-:S03]  /*f310*/  LEA R4, P4, R16, c[0x0][0x168], 0x1 ;  /* 0x00005a0010047a11 */ /* 0x002fc600078808ff */
[----:B------:R1:W-:Y:S04]  /*f320*/  STL [R1+0xf88], R11 ;  /* 0x000f880b01007387 */ /* 0x0003e80000100800 */
[----:B------:R3:W-:Y:S01]  /*f330*/  STL [R1+0xe44], R4 ;  /* 0x000e440401007387 */ /* 0x0007e20000100800 */
[----:B0-----:R-:W-:Y:S02]  /*f340*/  LEA.HI.X.SX32 R9, R20, c[0x0][0x16c], 0x1, P5 ;  /* 0x00005b0014097a11 */ /* 0x001fe400028f0eff */
[----:B-1----:R-:W-:-:S03]  /*f350*/  LEA R11, P5, R19, c[0x0][0x168], 0x1 ;  /* 0x00005a00130b7a11 */ /* 0x002fc600078a08ff */
[----:B------:R0:W-:Y:S01]  /*f360*/  STL [R1+0xcf4], R9 ;  /* 0x000cf40901007387 */ /* 0x0001e20000100800 */
[----:B---3--:R-:W-:-:S03]  /*f370*/  LEA.HI.X.SX32 R4, R8, c[0x0][0x16c], 0x1, P6 ;  /* 0x00005b0008047a11 */ /* 0x008fc600030f0eff */
[----:B------:R-:W-:Y:S01]  /*f380*/  STL [R1+0xf9c], R11 ;  /* 0x000f9c0b01007387 */ /* 0x000fe20000100800 */
[----:B------:R-:W-:Y:S01]  /*f390*/  LEA.HI.X.SX32 R8, R6, c[0x0][0x16c], 0x1, P0 ;  /* 0x00005b0006087a11 */ /* 0x000fe200000f0eff */
[----:B------:R-:W-:Y:S02]  /*f3a0*/  IMAD R26, R26, c[0x0][0x190], RZ ;  /* 0x000064001a1a7a24 */ /* 0x000fe400078e02ff */
[----:B------:R1:W-:Y:S01]  /*f3b0*/  STL [R1+0xe38], R4 ;  /* 0x000e380401007387 */ /* 0x0003e20000100800 */
[----:B0-----:R-:W-:Y:S01]  /*f3c0*/  LEA R9, P6, R5, c[0x0][0x168], 0x1 ;  /* 0x00005a0005097a11 */ /* 0x001fe200078c08ff */
[----:B------:R-:W-:Y:S01]  /*f3d0*/  IMAD R25, R25, c[0x0][0x190], RZ ;  /* 0x0000640019197a24 */ /* 0x000fe200078e02ff */
[----:B------:R-:W-:-:S03]  /*f3e0*/  LEA.HI.X.SX32 R6, R7, c[0x0][0x16c], 0x1, P1 ;  /* 0x00005b0007067a11 */ /* 0x000fc600008f0eff */
[----:B------:R-:W-:Y:S01]  /*f3f0*/  STL [R1+0x1054], R9 ;  /* 0x0010540901007387 */ /* 0x000fe20000100800 */
[----:B-1----:R-:W-:-:S03]  /*f400*/  LEA R4, P0, R27, c[0x0][0x168], 0x1 ;  /* 0x00005a001b047a11 */ /* 0x002fc600078008ff */
[----:B------:R-:W-:Y:S01]  /*f410*/  STL [R1+0xf90], R8 ;  /* 0x000f900801007387 */ /* 0x000fe20000100800 */
[----:B------:R-:W-:Y:S01]  /*f420*/  LEA R7, P1, R26, c[0x0][0x168], 0x1 ;  /* 0x00005a001a077a11 */ /* 0x000fe200078208ff */
[----:B------:R-:W-:Y:S02]  /*f430*/  IMAD R22, R22, c[0x0][0x190], RZ ;  /* 0x0000640016167a24 */ /* 0x000fe400078e02ff */
[----:B------:R0:W-:Y:S04]  /*f440*/  STL [R1+0xe4c], R4 ;  /* 0x000e4c0401007387 */ /* 0x0001e80000100800 */
[----:B------:R1:W-:Y:S01]  /*f450*/  STL [R1+0xcf8], R6 ;  /* 0x000cf80601007387 */ /* 0x0003e20000100800 */
[----:B0-----:R-:W-:-:S03]  /*f460*/  LEA.HI.X.SX32 R4, R10, c[0x0][0x16c], 0x1, P2 ;  /* 0x00005b000a047a11 */ /* 0x001fc600010f0eff */
[----:B------:R0:W-:Y:S01]  /*f470*/  STL [R1+0xfa4], R7 ;  /* 0x000fa40701007387 */ /* 0x0001e20000100800 */
[----:B-1----:R-:W-:-:S03]  /*f480*/  LEA R6, P2, R25, c[0x0][0x168], 0x1 ;  /* 0x00005a0019067a11 */ /* 0x002fc600078408ff */
[----:B------:R1:W-:Y:S04]  /*f490*/  STL [R1+0xe40], R4 ;  /* 0x000e400401007387 */ /* 0x0003e80000100800 */
[----:B------:R3:W-:Y:S01]  /*f4a0*/  STL [R1+0xfa8], R6 ;  /* 0x000fa80601007387 */ /* 0x0007e20000100800 */
[----:B0-----:R-:W-:Y:S02]  /*f4b0*/  LEA.HI.X.SX32 R7, R13, c[0x0][0x16c], 0x1, P3 ;  /* 0x00005b000d077a11 */ /* 0x001fe400018f0eff */
[----:B-1----:R-:W-:-:S03]  /*f4c0*/  LEA R4, P3, R22, c[0x0][0x168], 0x1 ;  /* 0x00005a0016047a11 */ /* 0x002fc600078608ff */
[----:B------:R-:W-:Y:S01]  /*f4d0*/  STL [R1+0xf98], R7 ;  /* 0x000f980701007387 */ /* 0x000fe20000100800 */
[----:B---3--:R-:W-:-:S03]  /*f4e0*/  LEA.HI.X.SX32 R6, R16, c[0x0][0x16c], 0x1, P4 ;  /* 0x00005b0010067a11 */ /* 0x008fc600020f0eff */
[----:B------:R0:W-:Y:S04]  /*f4f0*/  STL [R1+0xfac], R4 ;  /* 0x000fac0401007387 */ /* 0x0001e80000100800 */
[----:B------:R1:W-:Y:S01]  /*f500*/  STL [R1+0xcfc], R6 ;  /* 0x000cfc0601007387 */ /* 0x0003e20000100800 */
[----:B0-----:R-:W-:Y:S02]  /*f510*/  LEA.HI.X.SX32 R4, R19, c[0x0][0x16c], 0x1, P5 ;  /* 0x00005b0013047a11 */ /* 0x001fe400028f0eff */
[----:B-1----:R-:W-:Y:S02]  /*f520*/  LEA.HI.X.SX32 R6, R5, c[0x0][0x16c], 0x1, P6 ;  /* 0x00005b0005067a11 */ /* 0x002fe400030f0eff */
[----:B------:R-:W-:Y:S02]  /*f530*/  LEA.HI.X.SX32 R5, R27, c[0x0][0x16c], 0x1, P0 ;  /* 0x00005b001b057a11 */ /* 0x000fe400000f0eff */
[----:B--2---:R-:W-:-:S05]  /*f540*/  LEA R7, P4, R3, c[0x0][0x168], 0x1 ;  /* 0x00005a0003077a11 */ /* 0x004fca00078808ff */
[----:B------:R-:W-:Y:S04]  /*f550*/  STL [R1+0x1058], R7 ;  /* 0x0010580701007387 */ /* 0x000fe80000100800 */
[----:B------:R0:W-:Y:S04]  /*f560*/  STL [R1+0xe48], R4 ;  /* 0x000e480401007387 */ /* 0x0001e80000100800 */
[----:B------:R1:W-:Y:S01]  /*f570*/  STL [R1+0xfa0], R6 ;  /* 0x000fa00601007387 */ /* 0x0003e20000100800 */
[----:B0-----:R-:W-:-:S03]  /*f580*/  LEA.HI.X.SX32 R4, R26, c[0x0][0x16c], 0x1, P1 ;  /* 0x00005b001a047a11 */ /* 0x001fc600008f0eff */
[----:B------:R-:W-:Y:S01]  /*f590*/  STL [R1+0xd00], R5 ;  /* 0x000d000501007387 */ /* 0x000fe20000100800 */
[----:B-1----:R-:W-:-:S03]  /*f5a0*/  LEA.HI.X.SX32 R6, R25, c[0x0][0x16c], 0x1, P2 ;  /* 0x00005b0019067a11 */ /* 0x002fc600010f0eff */
[----:B------:R0:W-:Y:S04]  /*f5b0*/  STL [R1+0xe50], R4 ;  /* 0x000e500401007387 */ /* 0x0001e80000100800 */
[----:B------:R-:W-:Y:S01]  /*f5c0*/  STL [R1+0xe54], R6 ;  /* 0x000e540601007387 */ /* 0x000fe20000100800 */
[----:B0-----:R-:W-:-:S03]  /*f5d0*/  LEA.HI.X.SX32 R4, R3, c[0x0][0x16c], 0x1, P4 ;  /* 0x00005b0003047a11 */ /* 0x001fc600020f0eff */
[----:B------:R-:W2:Y:S01]  /*f5e0*/  LDL.LU R3, [R1+0x108c] ;  /* 0x00108c0001037983 */ /* 0x000ea20000300800 */
[----:B------:R-:W-:-:S05]  /*f5f0*/  LEA.HI.X.SX32 R5, R22, c[0x0][0x16c], 0x1, P3 ;  /* 0x00005b0016057a11 */ /* 0x000fca00018f0eff */
[----:B------:R-:W-:Y:S04]  /*f600*/  STL [R1+0xe58], R5 ;  /* 0x000e580501007387 */ /* 0x000fe80000100800 */
[----:B------:R-:W-:Y:S04]  /*f610*/  STL [R1+0x1dc], RZ ;  /* 0x0001dcff01007387 */ /* 0x000fe80000100800 */
[----:B------:R0:W-:Y:S04]  /*f620*/  STL [R1+0xfb0], R4 ;  /* 0x000fb00401007387 */ /* 0x0001e80000100800 */
[----:B------:R1:W-:Y:S04]  /*f630*/  STL [R1+0x220], RZ ;  /* 0x000220ff01007387 */ /* 0x0003e80000100800 */
[----:B------:R1:W-:Y:S04]  /*f640*/  STL [R1+0x224], RZ ;  /* 0x000224ff01007387 */ /* 0x0003e80000100800 */
[----:B0-----:R-:W0:Y:S04]  /*f650*/  S2R R4, SR_TID.X ;  /* 0x0000000000047919 */ /* 0x001e280000002100 */
        /* <DEDUP_REMOVED lines=11> */
[----:B------:R-:W3:Y:S04]  /*f710*/  S2R R23, SR_TID.X ;  /* 0x0000000000177919 */ /* 0x000ee80000002100 */
        /* <DEDUP_REMOVED lines=9> */
[----:B0-----:R-:W-:-:S03]  /*f7b0*/  LOP3.LUT R4, R4, 0x7f, RZ, 0xc0, !PT ;  /* 0x0000007f04047812 */ /* 0x001fc600078ec0ff */
[----:B------:R1:W-:Y:S04]  /*f7c0*/  STL [R1+0x8b8], RZ ;  /* 0x0008b8ff01007387 */ /* 0x0003e80000100800 */
[----:B------:R1:W-:Y:S04]  /*f7d0*/  STL [R1+0x8bc], RZ ;  /* 0x0008bcff01007387 */ /* 0x0003e80000100800 */
[----:B------:R1:W-:Y:S04]  /*f7e0*/  STL [R1+0x8a0], RZ ;  /* 0x0008a0ff01007387 */ /* 0x0003e80000100800 */
[----:B------:R1:W-:Y:S04]  /*f7f0*/  STL [R1+0x8a4], RZ ;  /* 0x0008a4ff01007387 */ /* 0x0003e80000100800 */
[----:B------:R1:W-:Y:S01]  /*f800*/  STL [R1+0x8a8], RZ ;  /* 0x0008a8ff01007387 */ /* 0x0003e20000100800 */
[----:B------:R-:W-:-:S03]  /*f810*/  IMAD.SHL.U32 R24, R4, 0x2, RZ ;  /* 0x0000000204187824 */ /* 0x000fc600078e00ff */
[----:B------:R1:W-:Y:S04]  /*f820*/  STL [R1+0x8ac], RZ ;  /* 0x0008acff01007387 */ /* 0x0003e80000100800 */
[----:B------:R1:W-:Y:S04]  /*f830*/  STL [R1+0x890], RZ ;  /* 0x000890ff01007387 */ /* 0x0003e80000100800 */
[----:B------:R1:W-:Y:S04]  /*f840*/  STL [R1+0x894], RZ ;  /* 0x000894ff01007387 */ /* 0x0003e80000100800 */
[----:B------:R1:W-:Y:S04]  /*f850*/  STL [R1+0x898], RZ ;  /* 0x000898ff01007387 */ /* 0x0003e80000100800 */
[----:B------:R1:W-:Y:S01]  /*f860*/  STL [R1+0x89c], RZ ;  /* 0x00089cff01007387 */ /* 0x0003e20000100800 */
[----:B------:R-:W-:-:S03]  /*f870*/  LOP3.LUT R4, R24, 0x10, RZ, 0x3c, !PT ;  /* 0x0000001018047812 */ /* 0x000fc600078e3cff */
[----:B------:R1:W-:Y:S01]  /*f880*/  STL [R1+0x130], RZ ;  /* 0x000130ff01007387 */ /* 0x0003e20000100800 */
[----:B---3--:R-:W-:-:S03]  /*f890*/  LOP3.LUT R4, R23, 0x7, RZ, 0xc0, !PT ;  /* 0x0000000717047812 */ /* 0x008fc600078ec0ff */
[----:B------:R1:W-:Y:S04]  /*f8a0*/  STL [R1+0x134], RZ ;  /* 0x000134ff01007387 */ /* 0x0003e80000100800 */
[----:B------:R1:W-:Y:S04]  /*f8b0*/  STL [R1+0x138], RZ ;  /* 0x000138ff01007387 */ /* 0x0003e80000100800 */
[----:B------:R1:W-:Y:S01]  /*f8c0*/  STL [R1+0x13c], RZ ;  /* 0x00013cff01007387 */ /* 0x0003e20000100800 */
[----:B------:R-:W-:Y:S02]  /*f8d0*/  IMAD R4, R4, 0x110, RZ ;  /* 0x0000011004047824 */ /* 0x000fe400078e02ff */
[----:B------:R-:W-:-:S02]  /*f8e0*/  IMAD.SHL.U32 R9, R23, 0x2, RZ ;  /* 0x0000000217097824 */ /* 0x000fc400078e00ff */
[----:B------:R-:W-:-:S03]  /*f8f0*/  IMAD.SHL.U32 R23, R23, 0x80, RZ ;  /* 0x0000008017177824 */ /* 0x000fc600078e00ff */
[----:B------:R-:W-:Y:S02]  /*f900*/  LOP3.LUT R4, R4, 0x10, R9, 0x78, !PT ;  /* 0x0000001004047812 */ /* 0x000fe400078e7809 */
[----:B------:R-:W-:Y:S02]  /*f910*/  LOP3.LUT R6, R24, 0x20, RZ, 0x3c, !PT ;  /* 0x0000002018067812 */ /* 0x000fe400078e3cff */
[----:B------:R-:W-:Y:S02]  /*f920*/  LOP3.LUT R4, R4, 0x800, R23, 0xf8, !PT ;  /* 0x0000080004047812 */ /* 0x000fe400078ef817 */
[C---:B------:R-:W-:Y:S02]  /*f930*/  LOP3.LUT R5, R24.reuse, 0x30, RZ, 0x3c, !PT ;  /* 0x0000003018057812 */ /* 0x040fe400078e3cff */
[C---:B------:R-:W-:Y:S02]  /*f940*/  LOP3.LUT R6, R24.reuse, 0x40, RZ, 0x3c, !PT ;  /* 0x0000004018067812 */ /* 0x040fe400078e3cff */
[----:B------:R-:W-:-:S02]  /*f950*/  LOP3.LUT R5, R24, 0x50, RZ, 0x3c, !PT ;  /* 0x0000005018057812 */ /* 0x000fc400078e3cff */
[C---:B------:R-:W-:Y:S02]  /*f960*/  LOP3.LUT R6, R24.reuse, 0x60, RZ, 0x3c, !PT ;  /* 0x0000006018067812 */ /* 0x040fe400078e3cff */
[----:B------:R-:W-:Y:S02]  /*f970*/  LOP3.LUT R5, R24, 0x70, RZ, 0x3c, !PT ;  /* 0x0000007018057812 */ /* 0x000fe400078e3cff */
[C---:B------:R-:W-:Y:S02]  /*f980*/  LOP3.LUT R6, R4.reuse, 0x20, RZ, 0x3c, !PT ;  /* 0x0000002004067812 */ /* 0x040fe400078e3cff */
[C---:B------:R-:W-:Y:S02]  /*f990*/  LOP3.LUT R5, R4.reuse, 0x40, RZ, 0x3c, !PT ;  /* 0x0000004004057812 */ /* 0x040fe400078e3cff */
[----:B------:R-:W-:Y:S02]  /*f9a0*/  LOP3.LUT R4, R4, 0x60, RZ, 0x3c, !PT ;  /* 0x0000006004047812 */ /* 0x000fe400078e3cff */
[----:B-12---:R-:W-:-:S02]  /*f9b0*/  LOP3.LUT R7, R3, 0x20, RZ, 0x3c, !PT ;  /* 0x0000002003077812 */ /* 0x006fc400078e3cff */
.L_x_2:
[----:B------:R-:W-:Y:S04]  /*f9c0*/  STL [R1+0x22fc], R17 ;  /* 0x0022fc1101007387 */ /* 0x000fe80000100800 */
[----:B------:R-:W-:Y:S04]  /*f9d0*/  STL [R1+0x22f8], R20 ;  /* 0x0022f81401007387 */ /* 0x000fe80000100800 */
[----:B------:R-:W-:Y:S04]  /*f9e0*/  STL [R1+0x22f4], R13 ;  /* 0x0022f40d01007387 */ /* 0x000fe80000100800 */
[----:B------:R-:W-:Y:S04]  /*f9f0*/  STL [R1+0x22f0], R16 ;  /* 0x0022f01001007387 */ /* 0x000fe80000100800 */
[----:B------:R-:W-:Y:S04]  /*fa00*/  STL [R1+0x22ec], R18 ;  /* 0x0022ec1201007387 */ /* 0x000fe80000100800 */
[----:B------:R-:W-:Y:S04]  /*fa10*/  STL [R1+0x22e8], R27 ;  /* 0x0022e81b01007387 */ /* 0x000fe80000100800 */
[----:B-----5:R-:W-:Y:S04]  /*fa20*/  STL [R1+0x22e4], R2 ;  /* 0x0022e40201007387 */ /* 0x020fe80000100800 */
[----:B------:R-:W-:Y:S04]  /*fa30*/  STL [R1+0x22e0], R0 ;  /* 0x0022e00001007387 */ /* 0x000fe80000100800 */
[----:B------:R-:W-:Y:S04]  /*fa40*/  STL [R1+0x22dc], R25 ;  /* 0x0022dc1901007387 */ /* 0x000fe80000100800 */
[----:B------:R-:W-:Y:S04]  /*fa50*/  STL [R1+0x22d8], R24 ;  /* 0x0022d81801007387 */ /* 0x000fe80000100800 */
[----:B------:R-:W-:Y:S04]  /*fa60*/  STL [R1+0x22d4], R23 ;  /* 0x0022d41701007387 */ /* 0x000fe80000100800 */
[----:B------:R-:W-:Y:S04]  /*fa70*/  STL [R1+0x22d0], R22 ;  /* 0x0022d01601007387 */ /* 0x000fe80000100800 */
[----:B0-----:R0:W-:Y:S04]  /*fa80*/  STL [R1+0x22cc], R21 ;  /* 0x0022cc1501007387 */ /* 0x0011e80000100800 */
[----:B0-----:R-:W2:Y:S01]  /*fa90*/  LDL R21, [R1+0x450] ;  /* 0x0004500001157983 */ /* 0x001ea20000100800 */
[-C--:B------:R-:W-:Y:S01]  /*faa0*/  LOP3.LUT R29, R29, R28.reuse, RZ, 0x3c, !PT ;  /* 0x0000001c1d1d7212 */ /* 0x080fe200078e3cff */
[----:B------:R-:W-:Y:S01]  /*fab0*/  IMAD.MOV.U32 R4, RZ, RZ, c[0x0][0x188] ;  /* 0x00006200ff047624 */ /* 0x000fe200078e00ff */
[----:B------:R-:W-:Y:S01]  /*fac0*/  PRMT R8, RZ, 0x7610, R8 ;  /* 0x00007610ff087816 */ /* 0x000fe20000000008 */
[----:B------:R-:W-:Y:S01]  /*fad0*/  IMAD.MOV.U32 R6, RZ, RZ, c[0x0][0x188] ;  /* 0x00006200ff067624 */ /* 0x000fe200078e00ff */
[C---:B------:R-:W-:Y:S01]  /*fae0*/  LOP3.LUT R28, R29.reuse, R28, RZ, 0x3c, !PT ;  /* 0x0000001c1d1c7212 */ /* 0x040fe200078e3cff */
[----:B------:R-:W-:Y:S01]  /*faf0*/  IMAD.SHL.U32 R4, R4, 0x2, RZ ;  /* 0x0000000204047824 */ /* 0x000fe200078e00ff */
[----:B------:R-:W-:Y:S01]  /*fb00*/  PRMT R9, RZ, 0x7610, R9 ;  /* 0x00007610ff097816 */ /* 0x000fe20000000009 */
[----:B------:R-:W-:Y:S01]  /*fb10*/  STL [R1+0x22c8], R26 ;  /* 0x0022c81a01007387 */ /* 0x000fe20000100800 */
[----:B------:R-:W-:-:S03]  /*fb20*/  LOP3.LUT R29, R29, R28, RZ, 0x3c, !PT ;  /* 0x0000001c1d1d7212 */ /* 0x000fc600078e3cff */
[----:B------:R-:W-:Y:S02]  /*fb30*/  STL [R1+0x21ec], R3 ;  /* 0x0021ec0301007387 */ /* 0x000fe40000100800 */
[--C-:B------:R-:W-:Y:S02]  /*fb40*/  IMAD.WIDE R4, R4, 0x2, R28.reuse ;  /* 0x0000000204047825 */ /* 0x100fe400078e021c */
[----:B------:R-:W-:Y:S02]  /*fb50*/  STL [R1+0x21f0], R3 ;  /* 0x0021f00301007387 */ /* 0x000fe40000100800 */
[----:B------:R-:W-:Y:S02]  /*fb60*/  IMAD.WIDE R6, R6, 0x2, R28 ;  /* 0x0000000206067825 */ /* 0x000fe400078e021c */
[----:B------:R-:W-:Y:S04]  /*fb70*/  STL [R1+0x21f4], R3 ;  /* 0x0021f40301007387 */ /* 0x000fe80000100800 */
        /* <DEDUP_REMOVED lines=25> */
[----:B------:R-:W-:Y:S01]  /*fd10*/  STL [R1+0x22c4], R3 ;  /* 0x0022c40301007387 */ /* 0x000fe20000100800 */
[----:B--2---:R-:W-:-:S02]  /*fd20*/  ISETP.GT.AND P1, PT, R21, 0x2, PT ;  /* 0x000000021500780c */ /* 0x004fc40003f24270 */
[C---:B------:R-:W-:Y:S02]  /*fd30*/  ISETP.GT.AND P0, PT, R21.reuse, 0x1, PT ;  /* 0x000000011500780c */ /* 0x040fe40003f04270 */
[----:B------:R-:W-:-:S09]  /*fd40*/  ISETP.GT.AND P2, PT, R21, 0x3, PT ;  /* 0x000000031500780c */ /* 0x000fd20003f44270 */
[----:B------:R-:W2:Y:S04]  /*fd50*/  @P1 LDG.E.U16 R8, [R4.64] ;  /* 0x0000000404081981 */ /* 0x000ea8000c1e1500 */
[----:B------:R-:W3:Y:S01]  /*fd60*/  @P0 LDG.E.U16 R9, [R6.64] ;  /* 0x0000000406090981 */ /* 0x000ee2000c1e1500 */
[C---:B------:R-:W-:Y:S02]  /*fd70*/  ISETP.GT.AND P3, PT, R21.reuse, 0x5, PT ;  /* 0x000000051500780c */ /* 0x040fe40003f64270 */
[----:B------:R-:W-:Y:S02]  /*fd80*/  ISETP.GT.AND P1, PT, R21, 0x4, PT ;  /* 0x000000041500780c */ /* 0x000fe40003f24270 */
[----:B------:R-:W-:Y:S02]  /*fd90*/  PRMT R17, RZ, 0x7610, R17 ;  /* 0x00007610ff117816 */ /* 0x000fe40000000011 */
[----:B------:R-:W-:-:S02]  /*fda0*/  PRMT R11, RZ, 0x7610, R11 ;  /* 0x00007610ff0b7816 */ /* 0x000fc4000000000b */
[----:B------:R-:W-:Y:S01]  /*fdb0*/  PRMT R20, RZ, 0x7610, R20 ;  /* 0x00007610ff147816 */ /* 0x000fe20000000014 */
[----:B--2---:R0:W-:Y:S02]  /*fdc0*/  STL [R1+0x40], R8 ;  /* 0x0000400801007387 */ /* 0x0041e40000100800 */
[----:B0-----:R-:W-:Y:S02]  /*fdd0*/  IMAD.MOV.U32 R8, RZ, RZ, c[0x0][0x188] ;  /* 0x00006200ff087624 */ /* 0x001fe400078e00ff */
[----:B---3--:R0:W-:Y:S02]  /*fde0*/  STL [R1+0x1c], R9 ;  /* 0x00001c0901007387 */ /* 0x0081e40000100800 */
[----:B------:R-:W-:-:S04]  /*fdf0*/  IMAD R8, R8, 0x3, RZ ;  /* 0x0000000308087824 */ /* 0x000fc800078e02ff */
[----:B------:R-:W-:-:S04]  /*fe00*/  IMAD.WIDE R4, R8, 0x2, R28 ;  /* 0x0000000208047825 */ /* 0x000fc800078e021c */
[----:B0-----:R-:W-:Y:S01]  /*fe10*/  IMAD.MOV.U32 R9, RZ, RZ, c[0x0][0x188] ;  /* 0x00006200ff097624 */ /* 0x001fe200078e00ff */
[----:B------:R0:W2:Y:S01]  /*fe20*/  @P2 LDG.E.U16 R17, [R4.64] ;  /* 0x0000000404112981 */ /* 0x0000a2000c1e1500 */
[----:B------:R-:W-:Y:S02]  /*fe30*/  IMAD.MOV.U32 R8, RZ, RZ, c[0x0][0x188] ;  /* 0x00006200ff087624 */ /* 0x000fe400078e00ff */
[----:B------:R-:W-:Y:S02]  /*fe40*/  IMAD.SHL.U32 R9, R9, 0x4, RZ ;  /* 0x0000000409097824 */ /* 0x000fe400078e00ff */
[----:B------:R-:W-:Y:S02]  /*fe50*/  IMAD R8, R8, 0x5, RZ ;  /* 0x0000000508087824 */ /* 0x000fe400078e02ff */
[----:B------:R-:W-:-:S04]  /*fe60*/  IMAD.WIDE R6, R9, 0x2, R28 ;  /* 0x0000000209067825 */ /* 0x000fc800078e021c */
[----:B------:R-:W-:-:S04]  /*fe70*/  IMAD.WIDE R8, R8, 0x2, R28 ;  /* 0x0000000208087825 */ /* 0x000fc800078e021c */
[----:B0-----:R-:W-:Y:S01]  /*fe80*/  IMAD.MOV.U32 R4, RZ, RZ, R11 ;  /* 0x000000ffff047224 */ /* 0x001fe200078e000b */
[----:B------:R-:W3:Y:S05]  /*fe90*/  @P3 LDG.E.U16 R20, [R8.64] ;  /* 0x0000000408143981 */ /* 0x000eea000c1e1500 */
[----:B------:R0:W4:Y:S01]  /*fea0*/  @P1 LDG.E.U16 R4, [R6.64] ;  /* 0x0000000406041981 */ /* 0x000122000c1e1500 */
[C---:B------:R-:W-:Y:S01]  /*feb0*/  ISETP.GT.AND P4, PT, R21.reuse, 0x6, PT ;  /* 0x000000061500780c */ /* 0x040fe20003f84270 */
[----:B------:R-:W-:Y:S01]  /*fec0*/  IMAD.MOV.U32 R10, RZ, RZ, c[0x0][0x188] ;  /* 0x00006200ff0a7624 */ /* 0x000fe200078e00ff */
[----:B------:R-:W-:Y:S01]  /*fed0*/  ISETP.GT.AND P0, PT, R21, 0x7, PT ;  /* 0x000000071500780c */ /* 0x000fe20003f04270 */
[----:B------:R-:W-:Y:S01]  /*fee0*/  IMAD.MOV.U32 R5, RZ, RZ, c[0x0][0x188] ;  /* 0x00006200ff057624 */ /* 0x000fe200078e00ff */
[----:B------:R1:W-:Y:S01]  /*fef0*/  STL.S16 [R1+0x54], R11 ;  /* 0x0000540b01007387 */ /* 0x0003e20000100600 */
[----:B------:R-:W-:Y:S01]  /*ff00*/  IMAD R10, R10, 0x6, RZ ;  /* 0x000000060a0a7824 */ /* 0x000fe200078e02ff */
[----:B------:R-:W-:Y:S01]  /*ff10*/  PRMT R13, RZ, 0x7610, R13 ;  /* 0x00007610ff0d7816 */ /* 0x000fe2000000000d */
[----:B------:R-:W-:Y:S01]  /*ff20*/  IMAD R5, R5, 0x7, RZ ;  /* 0x0000000705057824 */ /* 0x000fe200078e02ff */
[----:B0-----:R-:W-:Y:S01]  /*ff30*/  PRMT R6, RZ, 0x7610, R6 ;  /* 0x00007610ff067816 */ /* 0x001fe20000000006 */
[----:B-1----:R-:W-:-:S05]  /*ff40*/  IMAD.WIDE R10, R10, 0x2, R28 ;  /* 0x000000020a0a7825 */ /* 0x002fca00078e021c */
[----:B------:R-:W4:Y:S04]  /*ff50*/  @P4 LDG.E.U16 R13, [R10.64] ;  /* 0x000000040a0d4981 */ /* 0x000f28000c1e1500 */
[----:B--2---:R0:W-:Y:S04]  /*ff60*/  STL [R1+0x4c], R17 ;  /* 0x00004c1101007387 */ /* 0x0041e80000100800 */
[----:B0-----:R-:W2:Y:S04]  /*ff70*/  LDL.LU R17, [R1+0x22fc] ;  /* 0x0022fc0001117983 */ /* 0x001ea80000300800 */
[----:B---3--:R0:W-:Y:S04]  /*ff80*/  STL [R1+0x5c], R20 ;  /* 0x00005c1401007387 */ /* 0x0081e80000100800 */
[----:B0-----:R-:W3:Y:S04]  /*ff90*/  LDL.LU R20, [R1+0x22f8] ;  /* 0x0022f80001147983 */ /* 0x001ee80000300800 */
[----:B----4-:R0:W-:Y:S02]  /*ffa0*/  @P1 STL [R1+0x54], R4 ;  /* 0x0000540401001387 */ /* 0x0101e40000100800 */
[----:B0-----:R-:W-:-:S05]  /*ffb0*/  IMAD.WIDE R4, R5, 0x2, R28 ;  /* 0x0000000205047825 */ /* 0x001fca00078e021c */
[----:B------:R-:W4:Y:S01]  /*ffc0*/  @P0 LDG.E.U16 R6, [R4.64] ;  /* 0x0000000404060981 */ /* 0x000f22000c1e1500 */
[----:B------:R-:W-:-:S03]  /*ffd0*/  ISETP.GT.AND P1, PT, R21, 0x8, PT ;  /* 0x000000081500780c */ /* 0x000fc60003f24270 */
[----:B------:R0:W-:Y:S01]  /*ffe0*/  STL [R1+0x60], R13 ;  /* 0x0000600d01007387 */ /* 0x0001e20000100800 */
[C---:B------:R-:W-:Y:S01]  /*fff0*/  ISETP.GT.AND P2, PT, R21.reuse, 0x9, PT ;  /* 0x000000091500780c */ /* 0x040fe20003f44270 */
[----:B------:R-:W-:Y:S02]  /*10000*/  IMAD.MOV.U32 R7, RZ, RZ, c[0x0][0x188] ;  /* 0x00006200ff077624 */ /* 0x000fe400078e00ff */
[----:B0-----:R-:W2:Y:S01]  /*10010*/  LDL.LU R13, [R1+0x22f4] ;  /* 0x0022f400010d7983 */ /* 0x001ea20000300800 */
[----:B------:R-:W-:Y:S01]  /*10020*/  PRMT R15, RZ, 0x7610, R15 ;  /* 0x00007610ff0f7816 */ /* 0x000fe2000000000f */
[----:B------:R-:W-:Y:S01]  /*10030*/  IMAD.MOV.U32 R9, RZ, RZ, c[0x0][0x188] ;  /* 0x00006200ff097624 */ /* 0x000fe200078e00ff */
[----:B------:R-:W-:Y:S01]  /*10040*/  ISETP.GT.AND P3, PT, R21, 0xa, PT ;  /* 0x0000000a1500780c */ /* 0x000fe20003f64270 */
[----:B------:R-:W-:Y:S01]  /*10050*/  IMAD R7, R7, 0x9, RZ ;  /* 0x0000000907077824 */ /* 0x000fe200078e02ff */
[----:B------:R-:W-:Y:S01]  /*10060*/  PRMT R19, RZ, 0x7610, R19 ;  /* 0x00007610ff137816 */ /* 0x000fe20000000013 */
[----:B------:R-:W-:Y:S01]  /*10070*/  IMAD R9, R9, 0xa, RZ ;  /* 0x0000000a09097824 */ /* 0x000fe200078e02ff */
[----:B------:R-:W-:-:S02]  /*10080*/  ISETP.GT.AND P0, PT, R21, 0xb, PT ;  /* 0x0000000b1500780c */ /* 0x000fc40003f04270 */
[----:B------:R-:W-:Y:S01]  /*10090*/  PRMT R16, RZ, 0x7610, R16 ;  /* 0x00007610ff107816 */ /* 0x000fe20000000010 */
[----:B------:R-:W-:Y:S01]  /*100a0*/  IMAD.WIDE R8, R9, 0x2, R28 ;  /* 0x0000000209087825 */ /* 0x000fe200078e021c */
[----:B------:R-:W-:-:S05]  /*100b0*/  PRMT R18, RZ, 0x7610, R18 ;  /* 0x00007610ff127816 */ /* 0x000fca0000000012 */
[----:B------:R-:W2:Y:S01]  /*100c0*/  @P3 LDG.E.U16 R16, [R8.64] ;  /* 0x0000000408103981 */ /* 0x000ea2000c1e1500 */
[----:B------:R-:W-:Y:S02]  /*100d0*/  PRMT R2, RZ, 0x7610, R2 ;  /* 0x00007610ff027816 */ /* 0x000fe40000000002 */
[----:B------:R-:W-:Y:S02]  /*100e0*/  PRMT R25, RZ, 0x7610, R25 ;  /* 0x00007610ff197816 */ /* 0x000fe40000000019 */
[----:B------:R-:W-:Y:S02]  /*100f0*/  PRMT R10, RZ, 0x7610, R10 ;  /* 0x00007610ff0a7816 */ /* 0x000fe4000000000a */
[----:B------:R-:W-:Y:S02]  /*10100*/  PRMT R12, RZ, 0x7610, R12 ;  /* 0x00007610ff0c7816 */ /* 0x000fe4000000000c */
[----:B------:R-:W-:Y:S02]  /*10110*/  ISETP.GT.AND P4, PT, R21, 0xc, PT ;  /* 0x0000000c1500780c */ /* 0x000fe40003f84270 */
[----:B------:R-:W-:-:S02]  /*10120*/  PRMT R14, RZ, 0x7610, R14 ;  /* 0x00007610ff0e7816 */ /* 0x000fc4000000000e */
[----:B------:R-:W-:Y:S02]  /*10130*/  PRMT R27, RZ, 0x7610, R27 ;  /* 0x00007610ff1b7816 */ /* 0x000fe4000000001b */
[----:B------:R-:W-:Y:S01]  /*10140*/  PRMT R0, RZ, 0x7610, R0 ;  /* 0x00007610ff007816 */ /* 0x000fe20000000000 */
[----:B----4-:R0:W-:Y:S02]  /*10150*/  STL [R1+0x64], R6 ;  /* 0x0000640601007387 */ /* 0x0101e40000100800 */
[----:B0-----:R-:W-:-:S04]  /*10160*/  IMAD.MOV.U32 R6, RZ, RZ, c[0x0][0x188] ;  /* 0x00006200ff067624 */ /* 0x001fc800078e00ff */
[----:B------:R-:W-:-:S04]  /*10170*/  IMAD.SHL.U32 R6, R6, 0x8, RZ ;  /* 0x0000000806067824 */ /* 0x000fc800078e00ff */
[----:B------:R-:W-:-:S04]  /*10180*/  IMAD.WIDE R4, R6, 0x2, R28 ;  /* 0x0000000206047825 */ /* 0x000fc800078e021c */
[----:B------:R-:W-:Y:S01]  /*10190*/  IMAD.WIDE R6, R7, 0x2, R28 ;  /* 0x0000000207067825 */ /* 0x000fe200078e021c */
[----:B------:R0:W4:Y:S04]  /*101a0*/  @P1 LDG.E.U16 R15, [R4.64] ;  /* 0x00000004040f1981 */ /* 0x000128000c1e1500 */
[----:B------:R1:W4:Y:S01]  /*101b0*/  @P2 LDG.E.U16 R19, [R6.64] ;  /* 0x0000000406132981 */ /* 0x000322000c1e1500 */
[----:B0-----:R-:W-:-:S04]  /*101c0*/  IMAD.MOV.U32 R5, RZ, RZ, c[0x0][0x188] ;  /* 0x00006200ff057624 */ /* 0x001fc800078e00ff */
[----:B------:R-:W-:-:S04]  /*101d0*/  IMAD R5, R5, 0xb, RZ ;  /* 0x0000000b05057824 */ /* 0x000fc800078e02ff */
[----:B------:R-:W-:-:S05]  /*101e0*/  IMAD.WIDE R4, R5, 0x2, R28 ;  /* 0x0000000205047825 */ /* 0x000fca00078e021c */
[----:B------:R0:W4:Y:S01]  /*101f0*/  @P0 LDG.E.U16 R18, [R4.64] ;  /* 0x0000000404120981 */ /* 0x000122000c1e1500 */
[----:B------:R-:W-:Y:S01]  /*10200*/  ISETP.GT.AND P1, PT, R21, 0xd, PT ;  /* 0x0000000d1500780c */ /* 0x000fe20003f24270 */
[----:B0-----:R-:W-:-:S04]  /*10210*/  IMAD.MOV.U32 R5, RZ, RZ, c[0x0][0x188] ;  /* 0x00006200ff057624 */ /* 0x001fc800078e00ff */
[----:B------:R-:W-:-:S04]  /*10220*/  IMAD R5, R5, 0xd, RZ ;  /* 0x0000000d05057824 */ /* 0x000fc800078e02ff */
[----:B------:R-:W-:Y:S01]  /*10230*/  IMAD.WIDE R4, R5, 0x2, R28 ;  /* 0x0000000205047825 */ /* 0x000fe200078e021c */
[----:B------:R-:W-:-:S04]  /*10240*/  ISETP.GT.AND P0, PT, R21, 0xf, PT ;  /* 0x0000000f1500780c */ /* 0x000fc80003f04270 */
[----:B------:R0:W4:Y:S02]  /*10250*/  @P1 LDG.E.U16 R2, [R4.64] ;  /* 0x0000000404021981 */ /* 0x000124000c1e1500 */
[----:B0-----:R-:W-:-:S04]  /*10260*/  IMAD.MOV.U32 R5, RZ, RZ, c[0x0][0x188] ;  /* 0x00006200ff057624 */ /* 0x001fc800078e00ff */
[----:B------:R-:W-:-:S04]  /*10270*/  IMAD R5, R5, 0xf, RZ ;  /* 0x0000000f05057824 */ /* 0x000fc800078e02ff */
[----:B------:R-:W-:Y:S01]  /*10280*/  IMAD.WIDE R4, R5, 0x2, R28 ;  /* 0x0000000205047825 */ /* 0x000fe200078e021c */
[----:B------:R-:W-:-:S04]  /*10290*/  ISETP.GT.AND P1, PT, R21, 0x10, PT ;  /* 0x000000101500780c */ /* 0x000fc80003f24270 */
[----:B------:R0:W4:Y:S02]  /*102a0*/  @P0 LDG.E.U16 R25, [R4.64] ;  /* 0x0000000404190981 */ /* 0x000124000c1e1500 */
[----:B0-----:R-:W-:-:S04]  /*102b0*/  IMAD.MOV.U32 R5, RZ, RZ, c[0x0][0x188] ;  /* 0x00006200ff057624 */ /* 0x001fc800078e00ff */
[----:B------:R-:W-:-:S04]  /*102c0*/  IMAD.SHL.U32 R5, R5, 0x10, RZ ;  /* 0x0000001005057824 */ /* 0x000fc800078e00ff */
[----:B------:R-:W-:Y:S01]  /*102d0*/  IMAD.WIDE R4, R5, 0x2, R28 ;  /* 0x0000000205047825 */ /* 0x000fe200078e021c */
[----:B------:R-:W-:-:S04]  /*102e0*/  ISETP.GT.AND P0, PT, R21, 0x11, PT ;  /* 0x000000111500780c */ /* 0x000fc80003f04270 */
[----:B------:R0:W4:Y:S02]  /*102f0*/  @P1 LDG.E.U16 R10, [R4.64] ;  /* 0x00000004040a1981 */ /* 0x000124000c1e1500 */
[----:B0-----:R-:W-:-:S04]  /*10300*/  IMAD.MOV.U32 R5, RZ, RZ, c[0x0][0x188] ;  /* 0x00006200ff057624 */ /* 0x001fc800078e00ff */
[----:B------:R-:W-:-:S04]  /*10310*/  IMAD R5, R5, 0x11, RZ ;  /* 0x0000001105057824 */ /* 0x000fc800078e02ff */
[----:B------:R-:W-:Y:S01]  /*10320*/  IMAD.WIDE R4, R5, 0x2, R28 ;  /* 0x0000000205047825 */ /* 0x000fe200078e021c */
[----:B------:R-:W-:-:S04]  /*10330*/  ISETP.GT.AND P1, PT, R21, 0x12, PT ;  /* 0x000000121500780c */ /* 0x000fc80003f24270 */
[----:B------:R0:W4:Y:S01]  /*10340*/  @P0 LDG.E.U16 R12, [R4.64] ;  /* 0x00000004040c0981 */ /* 0x000122000c1e1500 */
[----:B-1----:R-:W-:Y:S02]  /*10350*/  IMAD.MOV.U32 R7, RZ, RZ, c[0x0][0x188] ;  /* 0x00006200ff077624 */ /* 0x002fe400078e00ff */
[----:B0-----:R-:W-:-:S04]  /*10360*/  IMAD.MOV.U32 R5, RZ, RZ, c[0x0][0x188] ;  /* 0x00006200ff057624 */ /* 0x001fc800078e00ff */
[----:B------:R-:W-:Y:S02]  /*10370*/  IMAD R5, R5, 0x12, RZ ;  /* 0x0000001205057824 */ /* 0x000fe400078e02ff */
[----:B------:R-:W-:Y:S02]  /*10380*/  IMAD R7, R7, 0xc, RZ ;  /* 0x0000000c07077824 */ /* 0x000fe400078e02ff */
[----:B------:R-:W-:Y:S01]  /*10390*/  IMAD.WIDE R4, R5, 0x2, R28 ;  /* 0x0000000205047825 */ /* 0x000fe200078e021c */
[----:B------:R-:W-:-:S03]  /*103a0*/  ISETP.GT.AND P0, PT, R21, 0x13, PT ;  /* 0x000000131500780c */ /* 0x000fc60003f04270 */
[----:B------:R-:W-:Y:S01]  /*103b0*/  IMAD.WIDE R6, R7, 0x2, R28 ;  /* 0x0000000207067825 */ /* 0x000fe200078e021c */
[----:B------:R0:W4:Y:S01]  /*103c0*/  @P1 LDG.E.U16 R14, [R4.64] ;  /* 0x00000004040e1981 */ /* 0x000122000c1e1500 */
[----:B------:R-:W-:-:S03]  /*103d0*/  ISETP.GT.AND P2, PT, R21, 0xe, PT ;  /* 0x0000000e1500780c */ /* 0x000fc60003f44270 */
[----:B------:R1:W4:Y:S01]  /*103e0*/  @P4 LDG.E.U16 R27, [R6.64] ;  /* 0x00000004061b4981 */ /* 0x000322000c1e1500 */
[----:B0-----:R-:W-:Y:S02]  /*103f0*/  IMAD.MOV.U32 R5, RZ, RZ, c[0x0][0x188] ;  /* 0x00006200ff057624 */ /* 0x001fe400078e00ff */
[----:B-1----:R-:W-:Y:S02]  /*10400*/  IMAD.MOV.U32 R7, RZ, RZ, c[0x0][0x188] ;  /* 0x00006200ff077624 */ /* 0x002fe400078e00ff */
[----:B------:R-:W-:Y:S01]  /*10410*/  IMAD R5, R5, 0x13, RZ ;  /* 0x0000001305057824 */ /* 0x000fe200078e02ff */
[----:B--2---:R-:W-:Y:S01]  /*10420*/  PRMT R17, RZ, 0x7610, R17 ;  /* 0x00007610ff117816 */ /* 0x004fe20000000011 */
[----:B------:R-:W-:Y:S02]  /*10430*/  IMAD R7, R7, 0xe, RZ ;  /* 0x0000000e07077824 */ /* 0x000fe400078e02ff */
[----:B------:R-:W-:Y:S01]  /*10440*/  IMAD.WIDE R4, R5, 0x2, R28 ;  /* 0x0000000205047825 */ /* 0x000fe200078e021c */
[----:B------:R-:W-:-:S03]  /*10450*/  ISETP.GT.AND P1, PT, R21, 0x14, PT ;  /* 0x000000141500780c */ /* 0x000fc60003f24270 */
[----:B------:R-:W-:Y:S01]  /*10460*/  IMAD.WIDE R6, R7, 0x2, R28 ;  /* 0x0000000207067825 */ /* 0x000fe200078e021c */
[----:B------:R0:W2:Y:S04]  /*10470*/  @P0 LDG.E.U16 R17, [R4.64] ;  /* 0x0000000404110981 */ /* 0x0000a8000c1e1500 */
[----:B------:R1:W2:Y:S01]  /*10480*/  @P2 LDG.E.U16 R0, [R6.64] ;  /* 0x0000000406002981 */ /* 0x0002a2000c1e1500 */
[----:B0-----:R-:W-:Y:S01]  /*10490*/  IMAD.MOV.U32 R5, RZ, RZ, c[0x0][0x188] ;  /* 0x00006200ff057624 */ /* 0x001fe200078e00ff */
[----:B---3--:R-:W-:-:S03]  /*104a0*/  PRMT R20, RZ, 0x7610, R20 ;  /* 0x00007610ff147816 */ /* 0x008fc60000000014 */
[----:B------:R-:W-:-:S04]  /*104b0*/  IMAD R5, R5, 0x14, RZ ;  /* 0x0000001405057824 */ /* 0x000fc800078e02ff */
[----:B------:R-:W-:-:S05]  /*104c0*/  IMAD.WIDE R4, R5, 0x2, R28 ;  /* 0x0000000205047825 */ /* 0x000fca00078e021c */
[----:B------:R0:W3:Y:S04]  /*104d0*/  @P1 LDG.E.U16 R20, [R4.64] ;  /* 0x0000000404141981 */ /* 0x0000e8000c1e1500 */
[----:B----4-:R-:W-:Y:S04]  /*104e0*/  STL [R1+0x2250], R15 ;  /* 0x0022500f01007387 */ /* 0x010fe80000100800 */
[----:B------:R-:W-:Y:S04]  /*104f0*/  STL [R1+0x2254], R15 ;  /* 0x0022540f01007387 */ /* 0x000fe80000100800 */
[----:B------:R-:W-:Y:S04]  /*10500*/  STL [R1+0x2258], R15 ;  /* 0x0022580f01007387 */ /* 0x000fe80000100800 */
[----:B------:R-:W-:Y:S04]  /*10510*/  STL [R1+0x225c], R15 ;  /* 0x00225c0f01007387 */ /* 0x000fe80000100800 */
[----:B------:R-:W-:Y:S04]  /*10520*/  STL [R1+0x2240], R19 ;  /* 0x0022401301007387 */ /* 0x000fe80000100800 */
[----:B------:R-:W-:Y:S04]  /*10530*/  STL [R1+0x2244], R19 ;  /* 0x0022441301007387 */ /* 0x000fe80000100800 */
[----:B------:R4:W-:Y:S04]  /*10540*/  STL [R1+0x8], R16 ;  /* 0x0000081001007387 */ /* 0x0009e80000100800 */
[----:B----4-:R-:W4:Y:S04]  /*10550*/  LDL.LU R16, [R1+0x22f0] ;  /* 0x0022f00001107983 */ /* 0x010f280000300800 */
[----:B------:R0:W-:Y:S04]  /*10560*/  STL [R1+0x14], R18 ;  /* 0x0000141201007387 */ /* 0x0001e80000100800 */
[----:B0-----:R-:W4:Y:S01]  /*10570*/  LDL.LU R18, [R1+0x22ec] ;  /* 0x0022ec0001127983 */ /* 0x001f220000300800 */
[----:B------:R-:W-:Y:S01]  /*10580*/  ISETP.GT.AND P0, PT, R21, 0x15, PT ;  /* 0x000000151500780c */ /* 0x000fe20003f04270 */
[----:B------:R-:W-:Y:S01]  /*10590*/  IMAD.MOV.U32 R5, RZ, RZ, c[0x0][0x188] ;  /* 0x00006200ff057624 */ /* 0x000fe200078e00ff */
[----:B------:R-:W-:-:S03]  /*105a0*/  PRMT R24, RZ, 0x7610, R24 ;  /* 0x00007610ff187816 */ /* 0x000fc60000000018 */
[----:B------:R-:W-:Y:S01]  /*105b0*/  IMAD R5, R5, 0x15, RZ ;  /* 0x0000001505057824 */ /* 0x000fe200078e02ff */
[----:B------:R-:W-:-:S03]  /*105c0*/  ISETP.GT.AND P1, PT, R21, 0x16, PT ;  /* 0x000000161500780c */ /* 0x000fc60003f24270 */
[----:B------:R-:W-:Y:S01]  /*105d0*/  IMAD.WIDE R4, R5, 0x2, R28 ;  /* 0x0000000205047825 */ /* 0x000fe200078e021c */
[----:B------:R-:W-:-:S04]  /*105e0*/  PRMT R23, RZ, 0x7610, R23 ;  /* 0x00007610ff177816 */ /* 0x000fc80000000017 */
[----:B------:R0:W4:Y:S01]  /*105f0*/  @P0 LDG.E.U16 R24, [R4.64] ;  /* 0x0000000404180981 */ /* 0x000122000c1e1500 */
[----:B------:R-:W-:Y:S02]  /*10600*/  ISETP.GT.AND P0, PT, R21, 0x17, PT ;  /* 0x000000171500780c */ /* 0x000fe40003f04270 */
[----:B------:R-:W-:Y:S02]  /*10610*/  PRMT R22, RZ, 0x7610, R22 ;  /* 0x00007610ff167816 */ /* 0x000fe40000000016 */
[----:B-1----:R-:W-:Y:S02]  /*10620*/  PRMT R7, RZ, 0x7610, R7 ;  /* 0x00007610ff077816 */ /* 0x002fe40000000007 */
[----:B------:R-:W-:Y:S02]  /*10630*/  PRMT R8, RZ, 0x7610, R8 ;  /* 0x00007610ff087816 */ /* 0x000fe40000000008 */
[----:B------:R-:W-:Y:S01]  /*10640*/  PRMT R9, RZ, 0x7610, R9 ;  /* 0x00007610ff097816 */ /* 0x000fe20000000009 */
[----:B------:R1:W-:Y:S04]  /*10650*/  STL [R1+0x34], R27 ;  /* 0x0000341b01007387 */ /* 0x0003e80000100800 */
[----:B-1----:R-:W4:Y:S04]  /*10660*/  LDL.LU R27, [R1+0x22e8] ;  /* 0x0022e800011b7983 */ /* 0x002f280000300800 */
[----:B------:R1:W-:Y:S04]  /*10670*/  STL [R1+0x48], R2 ;  /* 0x0000480201007387 */ /* 0x0003e80000100800 */
[----:B-1----:R-:W4:Y:S04]  /*10680*/  LDL.LU R2, [R1+0x22e4] ;  /* 0x0022e40001027983 */ /* 0x002f280000300800 */
[----:B--2---:R1:W-:Y:S04]  /*10690*/  STL [R1+0x50], R0 ;  /* 0x0000500001007387 */ /* 0x0043e80000100800 */
[----:B-1----:R-:W2:Y:S04]  /*106a0*/  LDL.LU R0, [R1+0x22e0] ;  /* 0x0022e00001007983 */ /* 0x002ea80000300800 */
[----:B------:R1:W-:Y:S04]  /*106b0*/  STL [R1+0x58], R25 ;  /* 0x0000581901007387 */ /* 0x0003e80000100800 */
[----:B-1----:R-:W2:Y:S04]  /*106c0*/  LDL.LU R25, [R1+0x22dc] ;  /* 0x0022dc0001197983 */ /* 0x002ea80000300800 */
[----:B------:R-:W-:Y:S04]  /*106d0*/  STL [R1+0x2248], R12 ;  /* 0x0022480c01007387 */ /* 0x000fe80000100800 */
[----:B------:R-:W-:Y:S04]  /*106e0*/  STL [R1+0x224c], R12 ;  /* 0x00224c0c01007387 */ /* 0x000fe80000100800 */
[----:B------:R-:W-:Y:S04]  /*106f0*/  STL [R1+0x2234], R14 ;  /* 0x0022340e01007387 */ /* 0x000fe80000100800 */
[----:B------:R-:W-:Y:S04]  /*10700*/  STL [R1+0x2238], R14 ;  /* 0x0022380e01007387 */ /* 0x000fe80000100800 */
[----:B------:R-:W-:Y:S04]  /*10710*/  STL [R1+0x223c], R14 ;  /* 0x00223c0e01007387 */ /* 0x000fe80000100800 */
[----:B------:R-:W-:Y:S04]  /*10720*/  STL [R1+0x222c], R17 ;  /* 0x00222c1101007387 */ /* 0x000fe80000100800 */
[----:B------:R-:W-:Y:S04]  /*10730*/  STL [R1+0x2230], R17 ;  /* 0x0022301101007387 */ /* 0x000fe80000100800 */
[----:B---3--:R1:W-:Y:S02]  /*10740*/  STL [R1+0x2228], R20 ;  /* 0x0022281401007387 */ /* 0x0083e40000100800 */
[----:B-1----:R-:W-:-:S04]  /*10750*/  IMAD.MOV.U32 R20, RZ, RZ, c[0x0][0x188] ;  /* 0x00006200ff147624 */ /* 0x002fc800078e00ff */
[----:B------:R-:W-:-:S04]  /*10760*/  IMAD R20, R20, 0x16, RZ ;  /* 0x0000001614147824 */ /* 0x000fc800078e02ff */
[----:B0-----:R-:W-:-:S04]  /*10770*/  IMAD.WIDE R4, R20, 0x2, R28 ;  /* 0x0000000214047825 */ /* 0x001fc800078e021c */
[----:B------:R-:W-:Y:S01]  /*10780*/  IMAD.MOV.U32 R20, RZ, RZ, c[0x0][0x188] ;  /* 0x00006200ff147624 */ /* 0x000fe200078e00ff */
[----:B------:R0:W3:Y:S03]  /*10790*/  @P1 LDG.E.U16 R23, [R4.64] ;  /* 0x0000000404171981 */ /* 0x0000e6000c1e1500 */
[----:B------:R-:W-:Y:S01]  /*107a0*/  IMAD R20, R20, 0x17, RZ ;  /* 0x0000001714147824 */ /* 0x000fe200078e02ff */
[----:B------:R-:W-:-:S03]  /*107b0*/  ISETP.GT.AND P1, PT, R21, 0x18, PT ;  /* 0x000000181500780c */ /* 0x000fc60003f24270 */
[----:B0-----:R-:W-:-:S04]  /*107c0*/  IMAD.WIDE R4, R20, 0x2, R28 ;  /* 0x0000000214047825 */ /* 0x001fc800078e021c */
[----:B------:R-:W-:Y:S01]  /*107d0*/  IMAD.MOV.U32 R20, RZ, RZ, c[0x0][0x188] ;  /* 0x00006200ff147624 */ /* 0x000fe200078e00ff */
[----:B------:R0:W2:Y:S03]  /*107e0*/  @P0 LDG.E.U16 R22, [R4.64] ;  /* 0x0000000404160981 */ /* 0x0000a6000c1e1500 */
        /* <DEDUP_REMOVED lines=16> */
[----:B------:R-:W-:Y:S02]  /*108f0*/  PRMT R11, RZ, 0x7610, R11 ;  /* 0x00007610ff0b7816 */ /* 0x000fe4000000000b */
[----:B------:R-:W-:Y:S01]  /*10900*/  ISETP.GT.AND P1, PT, R21, 0x1c, PT ;  /* 0x0000001c1500780c */ /* 0x000fe20003f24270 */
        /* <DEDUP_REMOVED lines=10> */
[----:B------:R-:W-:Y:S02]  /*109b0*/  ISETP.GT.AND P1, PT, R21, 0x1e, PT ;  /* 0x0000001e1500780c */ /* 0x000fe40003f24270 */
[----:B----4-:R-:W-:Y:S01]  /*109c0*/  PRMT R16, RZ, 0x7610, R16 ;  /* 0x00007610ff107816 */ /* 0x010fe20000000010 */
[----:B0-----:R-:W-:-:S04]  /*109d0*/  IMAD.WIDE R4, R20, 0x2, R28 ;  /* 0x0000000214047825 */ /* 0x001fc800078e021c */
[----:B------:R-:W-:Y:S01]  /*109e0*/  IMAD.MOV.U32 R20, RZ, RZ, c[0x0][0x188] ;  /* 0x00006200ff147624 */ /* 0x000fe200078e00ff */
[----:B------:R0:W4:Y:S03]  /*109f0*/  @P0 LDG.E.U16 R16, [R4.64] ;  /* 0x0000000404100981 */ /* 0x000126000c1e1500 */
[----:B------:R-:W-:Y:S01]  /*10a00*/  IMAD R20, R20, 0x1e, RZ ;  /* 0x0000001e14147824 */ /* 0x000fe200078e02ff */
[----:B------:R-:W-:-:S03]  /*10a10*/  PRMT R18, RZ, 0x7610, R18 ;  /* 0x00007610ff127816 */ /* 0x000fc60000000012 */
[----:B0-----:R-:W-:-:S05]  /*10a20*/  IMAD.WIDE R4, R20, 0x2, R28 ;  /* 0x0000000214047825 */ /* 0x001fca00078e021c */
[----:B------:R0:W4:Y:S01]  /*10a30*/  @P1 LDG.E.U16 R18, [R4.64] ;  /* 0x0000000404121981 */ /* 0x000122000c1e1500 */
[----:B------:R-:W-:Y:S01]  /*10a40*/  ISETP.GT.AND P0, PT, R21, 0x1f, PT ;  /* 0x0000001f1500780c */ /* 0x000fe20003f04270 */
[----:B------:R-:W-:-:S04]  /*10a50*/  IMAD.MOV.U32 R20, RZ, RZ, c[0x0][0x188] ;  /* 0x00006200ff147624 */ /* 0x000fc800078e00ff */
[----:B------:R-:W-:Y:S01]  /*10a60*/  IMAD R20, R20, 0x1f, RZ ;  /* 0x0000001f14147824 */ /* 0x000fe200078e02ff */
[----:B------:R1:W-:Y:S03]  /*10a70*/  STL [R1+0x4], R24 ;  /* 0x0000041801007387 */ /* 0x0003e60000100800 */
[----:B0-----:R-:W-:Y:S01]  /*10a80*/  IMAD.WIDE R4, R20, 0x2, R28 ;  /* 0x0000000214047825 */ /* 0x001fe200078e021c */
[----:B-1----:R-:W4:Y:S01]  /*10a90*/  LDL.LU R24, [R1+0x22d8] ;  /* 0x0022d80001187983 */ /* 0x002f220000300800 */
[----:B------:R-:W-:-:S06]  /*10aa0*/  PRMT R27, RZ, 0x7610, R27 ;  /* 0x00007610ff1b7816 */ /* 0x000fcc000000001b */
[----:B------:R0:W4:Y:S04]  /*10ab0*/  @P0 LDG.E.U16 R27, [R4.64] ;  /* 0x00000004041b0981 */ /* 0x000128000c1e1500 */
[----:B---3--:R1:W-:Y:S04]  /*10ac0*/  STL [R1+0x24], R23 ;  /* 0x0000241701007387 */ /* 0x0083e80000100800 */
[----:B-1----:R-:W3:Y:S04]  /*10ad0*/  LDL.LU R23, [R1+0x22d4] ;  /* 0x0022d40001177983 */ /* 0x002ee80000300800 */
[----:B--2---:R1:W-:Y:S04]  /*10ae0*/  STL [R1+0x3c], R22 ;  /* 0x00003c1601007387 */ /* 0x0043e80000100800 */
[----:B-1----:R-:W2:Y:S04]  /*10af0*/  LDL.LU R22, [R1+0x22d0] ;  /* 0x0022d00001167983 */ /* 0x002ea80000300800 */
[----:B----4-:R-:W-:Y:S04]  /*10b00*/  STL [R1+0x2214], R16 ;  /* 0x0022141001007387 */ /* 0x010fe80000100800 */
[----:B------:R-:W-:Y:S04]  /*10b10*/  STL [R1+0x2218], R16 ;  /* 0x0022181001007387 */ /* 0x000fe80000100800 */
[----:B------:R-:W-:Y:S04]  /*10b20*/  STL [R1+0x2204], R18 ;  /* 0x0022041201007387 */ /* 0x000fe80000100800 */
[----:B------:R1:W-:Y:S04]  /*10b30*/  STL [R1+0x2208], R18 ;  /* 0x0022081201007387 */ /* 0x0003e80000100800 */
[----:B0-----:R-:W4:Y:S04]  /*10b40*/  LDL R5, [R1+0xd04] ;  /* 0x000d040001057983 */ /* 0x001f280000100800 */
[----:B------:R-:W0:Y:S04]  /*10b50*/  S2R R4, SR_TID.X ;  /* 0x0000000000047919 */ /* 0x000e280000002100 */
[----:B------:R-:W2:Y:S04]  /*10b60*/  LDL R20, [R1+0x1058] ;  /* 0x0010580001147983 */ /* 0x000ea80000100800 */
[----:B-1----:R-:W2:Y:S01]  /*10b70*/  LDL R18, [R1+0xfb0] ;  /* 0x000fb00001127983 */ /* 0x002ea20000100800 */
[----:B------:R-:W-:-:S02]  /*10b80*/  ISETP.GT.AND P1, PT, R21, RZ, PT ;  /* 0x000000ff1500720c */ /* 0x000fc40003f24270 */
[----:B0-----:R-:W-:-:S04]  /*10b90*/  LOP3.LUT R4, R4, 0x1f, RZ, 0xc0, !PT ;  /* 0x0000001f04047812 */ /* 0x001fc800078ec0ff */
[----:B------:R-:W-:Y:S01]  /*10ba0*/  ISETP.GE.AND P0, PT, R4, R21, PT ;  /* 0x000000150400720c */ /* 0x000fe20003f06270 */
        /* <DEDUP_REMOVED lines=8> */
[----:B------:R-:W2:Y:S01]  /*10c30*/  LDL.LU R21, [R1+0x22cc] ;  /* 0x0022cc0001157983 */ /* 0x000ea20000300800 */
[----:B----4-:R-:W-:-:S03]  /*10c40*/  IADD3 R4, P2, R5, R2, RZ ;  /* 0x0000000205047210 */ /* 0x010fc60007f5e0ff */
[----:B------:R-:W4:Y:S01]  /*10c50*/  LDL R5, [R1+0xc5c] ;  /* 0x000c5c0001057983 */ /* 0x000f220000100800 */
[----:B------:R-:W-:-:S06]  /*10c60*/  PRMT R6, RZ, 0x7610, R6 ;  /* 0x00007610ff067816 */ /* 0x000fcc0000000006 */
[----:B------:R0:W2:Y:S01]  /*10c70*/  @P1 LDG.E.U16 R6, [R28.64] ;  /* 0x000000041c061981 */ /* 0x0000a2000c1e1500 */
[----:B------:R-:W-:-:S03]  /*10c80*/  PRMT R26, RZ, 0x7610, R26 ;  /* 0x00007610ff1a7816 */ /* 0x000fc6000000001a */
[----:B------:R0:W-:Y:S04]  /*10c90*/  STL [R1+0x109c], R28 ;  /* 0x00109c1c01007387 */ /* 0x0001e80000100800 */
[----:B0-----:R-:W3:Y:S04]  /*10ca0*/  LDL.LU R28, [R1+0xe54] ;  /* 0x000e5400011c7983 */ /* 0x001ee80000300800 */
[----:B------:R0:W-:Y:S04]  /*10cb0*/  STL [R1+0x1098], R29 ;  /* 0x0010981d01007387 */ /* 0x0001e80000100800 */
[----:B0-----:R-:W3:Y:S04]  /*10cc0*/  LDL.LU R29, [R1+0xfa8] ;  /* 0x000fa800011d7983 */ /* 0x001ee80000300800 */
[----:B------:R-:W-:Y:S01]  /*10cd0*/  BAR.SYNC.DEFER_BLOCKING 0x0 ;  /* 0x0000000000007b1d */ /* 0x000fe20000010000 */
[----:B----4-:R-:W-:-:S05]  /*10ce0*/  IMAD.X R5, R5, 0x1, R0, P2 ;  /* 0x0000000105057824 */ /* 0x010fca00010e0600 */
[----:B------:R2:W4:Y:S01]  /*10cf0*/  @!P0 LDG.E.U16 R26, [R4.64] ;  /* 0x00000004041a8981 */ /* 0x000522000c1e1500 */
[----:B------:R-:W-:Y:S02]  /*10d00*/  PRMT R25, RZ, 0x7610, R25 ;  /* 0x00007610ff197816 */ /* 0x000fe40000000019 */
[----:B--2---:R-:W-:-:S05]  /*10d10*/  IADD3 R4, P1, R20, R2, RZ ;  /* 0x0000000214047210 */ /* 0x004fca0007f3e0ff */
[----:B------:R-:W-:-:S05]  /*10d20*/  IMAD.X R5, R18, 0x1, R0, P1 ;  /* 0x0000000112057824 */ /* 0x000fca00008e0600 */
[----:B------:R3:W2:Y:S01]  /*10d30*/  @!P0 LDG.E.U16 R25, [R4.64] ;  /* 0x0000000404198981 */ /* 0x0006a2000c1e1500 */
[----:B------:R-:W-:Y:S02]  /*10d40*/  PRMT R24, RZ, 0x7610, R24 ;  /* 0x00007610ff187816 */ /* 0x000fe40000000018 */
[----:B---3--:R-:W-:-:S05]  /*10d50*/  IADD3 R4, P1, R29, R2, RZ ;  /* 0x000000021d047210 */ /* 0x008fca0007f3e0ff */
[----:B------:R-:W-:-:S05]  /*10d60*/  IMAD.X R5, R28, 0x1, R0, P1 ;  /* 0x000000011c057824 */ /* 0x000fca00008e0600 */
[----:B------:R0:W3:Y:S04]  /*10d70*/  @!P0 LDG.E.U16 R24, [R4.64] ;  /* 0x0000000404188981 */ /* 0x0000e8000c1e1500 */
[----:B----4-:R1:W-:Y:S04]  /*10d80*/  STL [R1+0x4e0], R26 ;  /* 0x0004e01a01007387 */ /* 0x0103e80000100800 */
[----:B-1----:R-:W4:Y:S04]  /*10d90*/  LDL.LU R26, [R1+0x22c8] ;  /* 0x0022c800011a7983 */ /* 0x002f280000300800 */
[----:B------:R-:W2:Y:S04]  /*10da0*/  LDL R20, [R1+0xf98] ;  /* 0x000f980001147983 */ /* 0x000ea80000100800 */
[----:B------:R-:W2:Y:S04]  /*10db0*/  LDL R18, [R1+0xcf8] ;  /* 0x000cf80001127983 */ /* 0x000ea80000100800 */
[----:B------:R-:W-:Y:S04]  /*10dc0*/  STL [R1+0x10c0], R29 ;  /* 0x0010c01d01007387 */ /* 0x000fe80000100800 */
[----:B------:R-:W-:Y:S04]  /*10dd0*/  STL [R1+0x10c4], R28 ;  /* 0x0010c41c01007387 */ /* 0x000fe80000100800 */
[----:B0-----:R-:W2:Y:S04]  /*10de0*/  LDL R5, [R1+0xe4c] ;  /* 0x000e4c0001057983 */ /* 0x001ea80000100800 */
[----:B---3--:R-:W-:Y:S01]  /*10df0*/  STL [R1+0x21e8], R24 ;  /* 0x0021e81801007387 */ /* 0x008fe20000100800 */
[----:B--2---:R-:W-:-:S03]  /*10e00*/  IADD3 R4, P1, R5, R2, RZ ;  /* 0x0000000205047210 */ /* 0x004fc60007f3e0ff */
[----:B------:R-:W2:Y:S01]  /*10e10*/  LDL R5, [R1+0xd00] ;  /* 0x000d000001057983 */ /* 0x000ea20000100800 */
[----:B------:R-:W-:Y:S01]  /*10e20*/  PRMT R23, RZ, 0x7610, R23 ;  /* 0x00007610ff177816 */ /* 0x000fe20000000017 */
[----:B--2---:R-:W-:-:S05]  /*10e30*/  IMAD.X R5, R5, 0x1, R0, P1 ;  /* 0x0000000105057824 */ /* 0x004fca00008e0600 */
[----:B------:R0:W2:Y:S04]  /*10e40*/  @!P0 LDG.E.U16 R23, [R4.64] ;  /* 0x0000000404178981 */ /* 0x0000a8000c1e1500 */
[----:B0-----:R-:W3:Y:S02]  /*10e50*/  LDL R5, [R1+0xf9c] ;  /* 0x000f9c0001057983 */ /* 0x001ee40000100800 */
[----:B---3--:R-:W-:Y:S02]  /*10e60*/  IADD3 R4, P1, R5, R2, RZ ;  /* 0x0000000205047210 */ /* 0x008fe40007f3e0ff */
[----:B------:R-:W3:Y:S01]  /*10e70*/  LDL R5, [R1+0xe48] ;  /* 0x000e480001057983 */ /* 0x000ee20000100800 */
[----:B------:R-:W-:Y:S02]  /*10e80*/  PRMT R22, RZ, 0x7610, R22 ;  /* 0x00007610ff167816 */ /* 0x000fe40000000016 */
[----:B---3--:R-:W-:-:S05]  /*10e90*/  IMAD.X R5, R5, 0x1, R0, P1 ;  /* 0x0000000105057824 */ /* 0x008fca00008e0600 */
[----:B------:R0:W3:Y:S04]  /*10ea0*/  @!P0 LDG.E.U16 R22, [R4.64] ;  /* 0x0000000404168981 */ /* 0x0000e8000c1e1500 */
[----:B0-----:R-:W2:Y:S01]  /*10eb0*/  LDL R5, [R1+0x1050] ;  /* 0x0010500001057983 */ /* 0x001ea20000100800 */
[----:B------:R-:W-:-:S03]  /*10ec0*/  PRMT R21, RZ, 0x7610, R21 ;  /* 0x00007610ff157816 */ /* 0x000fc60000000015 */
[----:B---3--:R-:W-:Y:S01]  /*10ed0*/  STL [R1+0x21e4], R22 ;  /* 0x0021e41601007387 */ /* 0x008fe20000100800 */
[----:B--2---:R-:W-:-:S05]  /*10ee0*/  IADD3 R4, P1, R5, R2, RZ ;  /* 0x0000000205047210 */ /* 0x004fca0007f3e0ff */
[----:B------:R-:W-:Y:S01]  /*10ef0*/  IMAD.X R5, R20, 0x1, R0, P1 ;  /* 0x0000000114057824 */ /* 0x000fe200008e0600 */
[----:B----4-:R-:W-:Y:S01]  /*10f00*/  PRMT R26, RZ, 0x7610, R26 ;  /* 0x00007610ff1a7816 */ /* 0x010fe2000000001a */
[----:B------:R-:W2:Y:S04]  /*10f10*/  LDL R20, [R1+0xcf0] ;  /* 0x000cf00001147983 */ /* 0x000ea80000100800 */
[----:B------:R0:W3:Y:S04]  /*10f20*/  @!P0 LDG.E.U16 R21, [R4.64] ;  /* 0x0000000404158981 */ /* 0x0000e8000c1e1500 */
[----:B0-----:R-:W4:Y:S04]  /*10f30*/  LDL R5, [R1+0xe3c] ;  /* 0x000e3c0001057983 */ /* 0x001f280000100800 */
[----:B---3--:R-:W-:Y:S01]  /*10f40*/  STL [R1+0x21e0], R21 ;  /* 0x0021e01501007387 */ /* 0x008fe20000100800 */
[----:B----4-:R-:W-:-:S05]  /*10f50*/  IADD3 R4, P1, R5, R2, RZ ;  /* 0x0000000205047210 */ /* 0x010fca0007f3e0ff */
[----:B------:R-:W-:Y:S02]  /*10f60*/  IMAD.X R5, R18, 0x1, R0, P1 ;  /* 0x0000000112057824 */ /* 0x000fe400008e0600 */
[----:B------:R-:W3:Y:S04]  /*10f70*/  LDL R18, [R1+0xe28] ;  /* 0x000e280001127983 */ /* 0x000ee80000100800 */
[----:B------:R0:W4:Y:S04]  /*10f80*/  @!P0 LDG.E.U16 R26, [R4.64] ;  /* 0x00000004041a8981 */ /* 0x000128000c1e1500 */
[----:B0-----:R-:W2:Y:S04]  /*10f90*/  LDL R5, [R1+0xf8c] ;  /* 0x000f8c0001057983 */ /* 0x001ea80000100800 */
[----:B----4-:R-:W-:Y:S01]  /*10fa0*/  STL [R1+0x21dc], R26 ;  /* 0x0021dc1a01007387 */ /* 0x010fe20000100800 */
[----:B--2---:R-:W-:-:S03]  /*10fb0*/  IADD3 R4, P1, R5, R2, RZ ;  /* 0x0000000205047210 */ /* 0x004fc60007f3e0ff */
[----:B------:R-:W2:Y:S01]  /*10fc0*/  LDL R5, [R1+0xe38] ;  /* 0x000e380001057983 */ /* 0x000ea20000100800 */
[----:B------:R-:W-:Y:S01]  /*10fd0*/  PRMT R3, RZ, 0x7610, R3 ;  /* 0x00007610ff037816 */ /* 0x000fe20000000003 */
[----:B--2---:R-:W-:-:S05]  /*10fe0*/  IMAD.X R5, R5, 0x1, R0, P1 ;  /* 0x0000000105057824 */ /* 0x004fca00008e0600 */
[----:B------:R-:W2:Y:S04]  /*10ff0*/  @!P0 LDG.E.U16 R3, [R4.64] ;  /* 0x0000000404038981 */ /* 0x000ea8000c1e1500 */
[----:B--2---:R0:W-:Y:S04]  /*11000*/  STL [R1], R3 ;  /* 0x0000000301007387 */ /* 0x0041e80000100800 */
[----:B0-----:R-:W2:Y:S04]  /*11010*/  LDL.LU R3, [R1+0x22c4] ;  /* 0x0022c40001037983 */ /* 0x001ea80000300800 */
[----:B------:R-:W4:Y:S02]  /*11020*/  LDL R5, [R1+0x1048] ;  /* 0x0010480001057983 */ /* 0x000f240000100800 */
[----:B----4-:R-:W-:-:S02]  /*11030*/  IADD3 R4, P1, R5, R2, RZ ;  /* 0x0000000205047210 */ /* 0x010fc40007f3e0ff */
[----:B------:R-:W4:Y:S01]  /*11040*/  LDL R5, [R1+0xf88] ;  /* 0x000f880001057983 */ /* 0x000f220000100800 */
[----:B--2---:R-:W-:Y:S02]  /*11050*/  PRMT R3, RZ, 0x7610, R3 ;  /* 0x00007610ff037816 */ /* 0x004fe40000000003 */
[----:B----4-:R-:W-:-:S05]  /*11060*/  IMAD.X R5, R5, 0x1, R0, P1 ;  /* 0x0000000105057824 */ /* 0x010fca00008e0600 */
[----:B------:R-:W2:Y:S04]  /*11070*/  @!P0 LDG.E.U16 R3, [R4.64] ;  /* 0x0000000404038981 */ /* 0x000ea8000c1e1500 */
[----:B--2---:R0:W-:Y:S04]  /*11080*/  STL [R1+0xc], R3 ;  /* 0x00000c0301007387 */ /* 0x0041e80000100800 */
[----:B0-----:R-:W2:Y:S04]  /*11090*/  LDL.LU R3, [R1+0x22c0] ;  /* 0x0022c00001037983 */ /* 0x001ea80000300800 */
[----:B------:R-:W4:Y:S01]  /*110a0*/  LDL R5, [R1+0xe2c] ;  /* 0x000e2c0001057983 */ /* 0x000f220000100800 */
[----:B--2---:R-:W-:-:S02]  /*110b0*/  PRMT R3, RZ, 0x7610, R3 ;  /* 0x00007610ff037816 */ /* 0x004fc40000000003 */
[----:B----4-:R-:W-:-:S05]  /*110c0*/  IADD3 R4, P1, R5, R2, RZ ;  /* 0x0000000205047210 */ /* 0x010fca0007f3e0ff */
[----:B------:R-:W-:Y:S02]  /*110d0*/  IMAD.X R5, R20, 0x1, R0, P1 ;  /* 0x0000000114057824 */ /* 0x000fe400008e0600 */
[----:B------:R-:W2:Y:S04]  /*110e0*/  LDL R20, [R1+0xe18] ;  /* 0x000e180001147983 */ /* 0x000ea80000100800 */
[----:B------:R-:W4:Y:S04]  /*110f0*/  @!P0 LDG.E.U16 R3, [R4.64] ;  /* 0x0000000404038981 */ /* 0x000f28000c1e1500 */
[----:B----4-:R0:W-:Y:S04]  /*11100*/  STL [R1+0x10], R3 ;  /* 0x0000100301007387 */ /* 0x0101e80000100800 */
[----:B0-----:R-:W4:Y:S04]  /*11110*/  LDL.LU R3, [R1+0x22bc] ;  /* 0x0022bc0001037983 */ /* 0x001f280000300800 */
[----:B------:R-:W2:Y:S01]  /*11120*/  LDL R5, [R1+0xf7c] ;  /* 0x000f7c0001057983 */ /* 0x000ea20000100800 */
[----:B----4-:R-:W-:-:S02]  /*11130*/  PRMT R3, RZ, 0x7610, R3 ;  /* 0x00007610ff037816 */ /* 0x010fc40000000003 */
[----:B--2---:R-:W-:-:S05]  /*11140*/  IADD3 R4, P1, R5, R2, RZ ;  /* 0x0000000205047210 */ /* 0x004fca0007f3e0ff */
[----:B---3--:R-:W-:Y:S02]  /*11150*/  IMAD.X R5, R18, 0x1, R0, P1 ;  /* 0x0000000112057824 */ /* 0x008fe400008e0600 */
[----:B------:R-:W2:Y:S04]  /*11160*/  LDL R18, [R1+0xf68] ;  /* 0x000f680001127983 */ /* 0x000ea80000100800 */
[----:B------:R-:W3:Y:S04]  /*11170*/  @!P0 LDG.E.U16 R3, [R4.64] ;  /* 0x0000000404038981 */ /* 0x000ee8000c1e1500 */
[----:B---3--:R0:W-:Y:S04]  /*11180*/  STL [R1+0x18], R3 ;  /* 0x0000180301007387 */ /* 0x0081e80000100800 */
[----:B0-----:R-:W3:Y:S04]  /*11190*/  LDL.LU R3, [R1+0x22b8] ;  /* 0x0022b80001037983 */ /* 0x001ee80000300800 */
[----:B------:R-:W4:Y:S02]  /*111a0*/  LDL R5, [R1+0x1040] ;  /* 0x0010400001057983 */ /* 0x000f240000100800 */
[----:B----4-:R-:W-:-:S02]  /*111b0*/  IADD3 R4, P1, R5, R2, RZ ;  /* 0x0000000205047210 */ /* 0x010fc40007f3e0ff */
[----:B------:R-:W4:Y:S01]  /*111c0*/  LDL R5, [R1+0xf78] ;  /* 0x000f780001057983 */ /* 0x000f220000100800 */
[----:B---3--:R-:W-:Y:S02]  /*111d0*/  PRMT R3, RZ, 0x7610, R3 ;  /* 0x00007610ff037816 */ /* 0x008fe40000000003 */
[----:B----4-:R-:W-:-:S05]  /*111e0*/  IMAD.X R5, R5, 0x1, R0, P1 ;  /* 0x0000000105057824 */ /* 0x010fca00008e0600 */
        /* <DEDUP_REMOVED lines=11> */
[----:B------:R-:W4:Y:S01]  /*112a0*/  LDL R5, [R1+0xf6c] ;  /* 0x000f6c0001057983 */ /* 0x000f220000100800 */
[----:B---3--:R-:W-:-:S02]  /*112b0*/  PRMT R3, RZ, 0x7610, R3 ;  /* 0x00007610ff037816 */ /* 0x008fc40000000003 */
[----:B----4-:R-:W-:-:S05]  /*112c0*/  IADD3 R4, P1, R5, R2, RZ ;  /* 0x0000000205047210 */ /* 0x010fca0007f3e0ff */
[----:B------:R-:W-:Y:S02]  /*112d0*/  IMAD.X R5, R20, 0x1, R0, P1 ;  /* 0x0000000114057824 */ /* 0x000fe400008e0600 */
[----:B------:R-:W3:Y:S04]  /*112e0*/  LDL R20, [R1+0xf58] ;  /* 0x000f580001147983 */ /* 0x000ee80000100800 */
[----:B------:R-:W4:Y:S04]  /*112f0*/  @!P0 LDG.E.U16 R3, [R4.64] ;  /* 0x0000000404038981 */ /* 0x000f28000c1e1500 */
[----:B----4-:R0:W-:Y:S04]  /*11300*/  STL [R1+0x2c], R3 ;  /* 0x00002c0301007387 */ /* 0x0101e80000100800 */
[----:B0-----:R-:W4:Y:S04]  /*11310*/  LDL.LU R3, [R1+0x22ac] ;  /* 0x0022ac0001037983 */ /* 0x001f280000300800 */
[----:B------:R-:W2:Y:S01]  /*11320*/  LDL R5, [R1+0x1038] ;  /* 0x0010380001057983 */ /* 0x000ea20000100800 */
[----:B----4-:R-:W-:-:S02]  /*11330*/  PRMT R3, RZ, 0x7610, R3 ;  /* 0x00007610ff037816 */ /* 0x010fc40000000003 */
[----:B--2---:R-:W-:-:S05]  /*11340*/  IADD3 R4, P1, R5, R2, RZ ;  /* 0x0000000205047210 */ /* 0x004fca0007f3e0ff */
[----:B------:R-:W-:Y:S02]  /*11350*/  IMAD.X R5, R18, 0x1, R0, P1 ;  /* 0x0000000112057824 */ /* 0x000fe400008e0600 */
[----:B------:R-:W2:Y:S04]  /*11360*/  LDL R18, [R1+0xcd8] ;  /* 0x000cd80001127983 */ /* 0x000ea80000100800 */
[----:B------:R-:W4:Y:S04]  /*11370*/  @!P0 LDG.E.U16 R3, [R4.64] ;  /* 0x0000000404038981 */ /* 0x000f28000c1e1500 */
[----:B----4-:R0:W-:Y:S04]  /*11380*/  STL [R1+0x30], R3 ;  /* 0x0000300301007387 */ /* 0x0101e80000100800 */
[----:B0-----:R-:W4:Y:S04]  /*11390*/  LDL.LU R3, [R1+0x22a8] ;  /* 0x0022a80001037983 */ /* 0x001f280000300800 */
[----:B------:R-:W2:Y:S02]  /*113a0*/  LDL R5, [R1+0xe0c] ;  /* 0x000e0c0001057983 */ /* 0x000ea40000100800 */
[----:B--2---:R-:W-:-:S02]  /*113b0*/  IADD3 R4, P1, R5, R2, RZ ;  /* 0x0000000205047210 */ /* 0x004fc40007f3e0ff */
[----:B------:R-:W2:Y:S01]  /*113c0*/  LDL R5, [R1+0xce0] ;  /* 0x000ce00001057983 */ /* 0x000ea20000100800 */
[----:B----4-:R-:W-:Y:S02]  /*113d0*/  PRMT R3, RZ, 0x7610, R3 ;  /* 0x00007610ff037816 */ /* 0x010fe40000000003 */
[----:B--2---:R-:W-:-:S05]  /*113e0*/  IMAD.X R5, R5, 0x1, R0, P1 ;  /* 0x0000000105057824 */ /* 0x004fca00008e0600 */
[----:B------:R-:W2:Y:S04]  /*113f0*/  @!P0 LDG.E.U16 R3, [R4.64] ;  /* 0x0000000404038981 */ /* 0x000ea8000c1e1500 */
[----:B--2---:R0:W-:Y:S04]  /*11400*/  STL [R1+0x38], R3 ;  /* 0x0000380301007387 */ /* 0x0041e80000100800 */
        /* <DEDUP_REMOVED lines=12> */
[----:B---3--:R-:W-:Y:S02]  /*114d0*/  IMAD.X R5, R20, 0x1, R0, P1 ;  /* 0x0000000114057824 */ /* 0x008fe400008e0600 */
[----:B------:R-:W2:Y:S04]  /*114e0*/  LDL R20, [R1+0xcd0] ;  /* 0x000cd00001147983 */ /* 0x000ea80000100800 */
        /* <DEDUP_REMOVED lines=118> */
[----:B------:R-:W-:Y:S02]  /*11c50*/  PRMT R16, RZ, 0x7610, R16 ;  /* 0x00007610ff107816 */ /* 0x000fe40000000010 */
[----:B----4-:R-:W-:-:S05]  /*11c60*/  IMAD.X R5, R5, 0x1, R0, P1 ;  /* 0x0000000105057824 */ /* 0x010fca00008e0600 */
[----:B------:R0:W4:Y:S04]  /*11c70*/  @!P0 LDG.E.U16 R16, [R4.64] ;  /* 0x0000000404108981 */ /* 0x000128000c1e1500 */
[----:B0-----:R-:W3:Y:S01]  /*11c80*/  LDL R5, [R1+0xdac] ;  /* 0x000dac0001057983 */ /* 0x001ee20000100800 */
[----:B--2---:R-:W-:Y:S02]  /*11c90*/  PRMT R3, RZ, 0x7610, R3 ;  /* 0x00007610ff037816 */ /* 0x004fe40000000003 */
[----:B---3--:R-:W-:-:S05]  /*11ca0*/  IADD3 R4, P1, R5, R2, RZ ;  /* 0x0000000205047210 */ /* 0x008fca0007f3e0ff */
[----:B------:R-:W-:-:S05]  /*11cb0*/  IMAD.X R5, R20, 0x1, R0, P1 ;  /* 0x0000000114057824 */ /* 0x000fca00008e0600 */
[----:B------:R-:W2:Y:S04]  /*11cc0*/  @!P0 LDG.E.U16 R3, [R4.64] ;  /* 0x0000000404038981 */ /* 0x000ea8000c1e1500 */
[----:B----4-:R0:W-:Y:S04]  /*11cd0*/  STL [R1+0xf4], R16 ;  /* 0x0000f41001007387 */ /* 0x0101e80000100800 */
[----:B------:R-:W3:Y:S04]  /*11ce0*/  LDL R20, [R1+0xeec] ;  /* 0x000eec0001147983 */ /* 0x000ee80000100800 */
[----:B0-----:R-:W4:Y:S04]  /*11cf0*/  LDL R16, [R1+0xca8] ;  /* 0x000ca80001107983 */ /* 0x001f280000100800 */
[----:B--2---:R0:W-:Y:S04]  /*11d00*/  STL [R1+0xf8], R3 ;  /* 0x0000f80301007387 */ /* 0x0041e80000100800 */
[----:B0-----:R-:W2:Y:S04]  /*11d10*/  LDL.LU R3, [R1+0x2260] ;  /* 0x0022600001037983 */ /* 0x001ea80000300800 */
[----:B------:R-:W3:Y:S01]  /*11d20*/  LDL R5, [R1+0xda8] ;  /* 0x000da80001057983 */ /* 0x000ee20000100800 */
[----:B------:R-:W-:-:S03]  /*11d30*/  IADD3 R4, P1, R18, R2, RZ ;  /* 0x0000000212047210 */ /* 0x000fc60007f3e0ff */
[----:B------:R-:W4:Y:S01]  /*11d40*/  LDL R18, [R1+0xd98] ;  /* 0x000d980001127983 */ /* 0x000f220000100800 */
[----:B--2---:R-:W-:Y:S01]  /*11d50*/  PRMT R3, RZ, 0x7610, R3 ;  /* 0x00007610ff037816 */ /* 0x004fe20000000003 */
[----:B---3--:R-:W-:-:S05]  /*11d60*/  IMAD.X R5, R5, 0x1, R0, P1 ;  /* 0x0000000105057824 */ /* 0x008fca00008e0600 */
[----:B------:R0:W2:Y:S04]  /*11d70*/  @!P0 LDG.E.U16 R3, [R4.64] ;  /* 0x0000000404038981 */ /* 0x0000a8000c1e1500 */
[----:B0-----:R-:W3:Y:S04]  /*11d80*/  LDL R5, [R1+0x1000] ;  /* 0x0010000001057983 */ /* 0x001ee80000100800 */
[----:B--2---:R0:W-:Y:S01]  /*11d90*/  STL [R1+0xfc], R3 ;  /* 0x0000fc0301007387 */ /* 0x0041e20000100800 */
[----:B---3--:R-:W-:-:S03]  /*11da0*/  IADD3 R4, P1, R5, R2, RZ ;  /* 0x0000000205047210 */ /* 0x008fc60007f3e0ff */
[----:B0-----:R-:W2:Y:S04]  /*11db0*/  LDL R3, [R1+0xff8] ;  /* 0x000ff80001037983 */ /* 0x001ea80000100800 */
[----:B------:R-:W3:Y:S01]  /*11dc0*/  LDL R5, [R1+0xef8] ;  /* 0x000ef80001057983 */ /* 0x000ee20000100800 */
[----:B------:R-:W-:Y:S01]  /*11dd0*/  PRMT R15, RZ, 0x7610, R15 ;  /* 0x00007610ff0f7816 */ /* 0x000fe2000000000f */
[----:B---3--:R-:W-:-:S05]  /*11de0*/  IMAD.X R5, R5, 0x1, R0, P1 ;  /* 0x0000000105057824 */ /* 0x008fca00008e0600 */
[----:B------:R-:W3:Y:S04]  /*11df0*/  @!P0 LDG.E.U16 R15, [R4.64] ;  /* 0x00000004040f8981 */ /* 0x000ee8000c1e1500 */
[----:B---3--:R0:W-:Y:S04]  /*11e00*/  STL [R1+0x104], R15 ;  /* 0x0001040f01007387 */ /* 0x0081e80000100800 */
[----:B0-----:R-:W3:Y:S04]  /*11e10*/  LDL.LU R15, [R1+0x225c] ;  /* 0x00225c00010f7983 */ /* 0x001ee80000300800 */
[----:B------:R-:W2:Y:S01]  /*11e20*/  LDL R5, [R1+0xd9c] ;  /* 0x000d9c0001057983 */ /* 0x000ea20000100800 */
[----:B------:R-:W-:-:S02]  /*11e30*/  PRMT R29, RZ, 0x7610, R29 ;  /* 0x00007610ff1d7816 */ /* 0x000fc4000000001d */
[----:B--2---:R-:W-:-:S05]  /*11e40*/  IADD3 R4, P1, R5, R2, RZ ;  /* 0x0000000205047210 */ /* 0x004fca0007f3e0ff */
[----:B----4-:R-:W-:-:S05]  /*11e50*/  IMAD.X R5, R16, 0x1, R0, P1 ;  /* 0x0000000110057824 */ /* 0x010fca00008e0600 */
[----:B------:R0:W2:Y:S01]  /*11e60*/  @!P0 LDG.E.U16 R29, [R4.64] ;  /* 0x00000004041d8981 */ /* 0x0000a2000c1e1500 */
[----:B---3--:R-:W-:Y:S02]  /*11e70*/  PRMT R15, RZ, 0x7610, R15 ;  /* 0x00007610ff0f7816 */ /* 0x008fe4000000000f */
[----:B0-----:R-:W-:-:S05]  /*11e80*/  IADD3 R4, P1, R20, R2, RZ ;  /* 0x0000000214047210 */ /* 0x001fca0007f3e0ff */
[----:B------:R-:W-:-:S05]  /*11e90*/  IMAD.X R5, R18, 0x1, R0, P1 ;  /* 0x0000000112057824 */ /* 0x000fca00008e0600 */
[----:B------:R-:W3:Y:S04]  /*11ea0*/  @!P0 LDG.E.U16 R15, [R4.64] ;  /* 0x00000004040f8981 */ /* 0x000ee8000c1e1500 */
[----:B--2---:R0:W-:Y:S04]  /*11eb0*/  STL [R1+0x108], R29 ;  /* 0x0001081d01007387 */ /* 0x0041e80000100800 */
[----:B------:R-:W2:Y:S04]  /*11ec0*/  LDL R20, [R1+0xd88] ;  /* 0x000d880001147983 */ /* 0x000ea80000100800 */
[----:B0-----:R-:W4:Y:S04]  /*11ed0*/  LDL R29, [R1+0xedc] ;  /* 0x000edc00011d7983 */ /* 0x001f280000100800 */
[----:B---3--:R0:W-:Y:S04]  /*11ee0*/  STL [R1+0x10c], R15 ;  /* 0x00010c0f01007387 */ /* 0x0081e80000100800 */
[----:B0-----:R-:W3:Y:S04]  /*11ef0*/  LDL.LU R15, [R1+0x2258] ;  /* 0x00225800010f7983 */ /* 0x001ee80000300800 */
[----:B------:R-:W2:Y:S01]  /*11f00*/  LDL R5, [R1+0xee8] ;  /* 0x000ee80001057983 */ /* 0x000ea20000100800 */
[----:B------:R-:W-:-:S02]  /*11f10*/  IADD3 R4, P1, R3, R2, RZ ;  /* 0x0000000203047210 */ /* 0x000fc40007f3e0ff */
[----:B---3--:R-:W-:-:S03]  /*11f20*/  PRMT R15, RZ, 0x7610, R15 ;  /* 0x00007610ff0f7816 */ /* 0x008fc6000000000f */
[----:B--2---:R-:W-:-:S05]  /*11f30*/  IMAD.X R5, R5, 0x1, R0, P1 ;  /* 0x0000000105057824 */ /* 0x004fca00008e0600 */
[----:B------:R-:W2:Y:S04]  /*11f40*/  @!P0 LDG.E.U16 R15, [R4.64] ;  /* 0x00000004040f8981 */ /* 0x000ea8000c1e1500 */
[----:B--2---:R0:W-:Y:S04]  /*11f50*/  STL [R1+0x4dc], R15 ;  /* 0x0004dc0f01007387 */ /* 0x0041e80000100800 */
[----:B0-----:R-:W2:Y:S04]  /*11f60*/  LDL.LU R15, [R1+0x2254] ;  /* 0x00225400010f7983 */ /* 0x001ea80000300800 */
[----:B------:R-:W3:Y:S02]  /*11f70*/  LDL R5, [R1+0xd8c] ;  /* 0x000d8c0001057983 */ /* 0x000ee40000100800 */
[----:B---3--:R-:W-:-:S02]  /*11f80*/  IADD3 R4, P1, R5, R2, RZ ;  /* 0x0000000205047210 */ /* 0x008fc40007f3e0ff */
[----:B------:R-:W3:Y:S01]  /*11f90*/  LDL R5, [R1+0xca0] ;  /* 0x000ca00001057983 */ /* 0x000ee20000100800 */
[----:B--2---:R-:W-:Y:S02]  /*11fa0*/  PRMT R15, RZ, 0x7610, R15 ;  /* 0x00007610ff0f7816 */ /* 0x004fe4000000000f */
[----:B---3--:R-:W-:-:S05]  /*11fb0*/  IMAD.X R5, R5, 0x1, R0, P1 ;  /* 0x0000000105057824 */ /* 0x008fca00008e0600 */
[----:B------:R4:W2:Y:S01]  /*11fc0*/  @!P0 LDG.E.U16 R15, [R4.64] ;  /* 0x00000004040f8981 */ /* 0x0008a2000c1e1500 */
[----:B------:R-:W-:Y:S02]  /*11fd0*/  PRMT R19, RZ, 0x7610, R19 ;  /* 0x00007610ff137816 */ /* 0x000fe40000000013 */
[----:B----4-:R-:W-:-:S05]  /*11fe0*/  IADD3 R4, P1, R29, R2, RZ ;  /* 0x000000021d047210 */ /* 0x010fca0007f3e0ff */
[----:B------:R-:W-:-:S05]  /*11ff0*/  IMAD.X R5, R20, 0x1, R0, P1 ;  /* 0x0000000114057824 */ /* 0x000fca00008e0600 */
[----:B------:R0:W3:Y:S04]  /*12000*/  @!P0 LDG.E.U16 R19, [R4.64] ;  /* 0x0000000404138981 */ /* 0x0000e8000c1e1500 */
[----:B--2---:R1:W-:Y:S04]  /*12010*/  STL [R1+0x4d8], R15 ;  /* 0x0004d80f01007387 */ /* 0x0043e80000100800 */
[----:B-1----:R-:W2:Y:S04]  /*12020*/  LDL.LU R15, [R1+0x2250] ;  /* 0x00225000010f7983 */ /* 0x002ea80000300800 */
[----:B0-----:R-:W4:Y:S04]  /*12030*/  LDL R5, [R1+0xff0] ;  /* 0x000ff00001057983 */ /* 0x001f280000100800 */
[----:B------:R-:W2:Y:S04]  /*12040*/  LDL R29, [R1+0xfe8] ;  /* 0x000fe800011d7983 */ /* 0x000ea80000100800 */
[----:B------:R-:W2:Y:S04]  /*12050*/  LDL R20, [R1+0xec8] ;  /* 0x000ec80001147983 */ /* 0x000ea80000100800 */
[----:B---3--:R-:W-:Y:S01]  /*12060*/  STL [R1+0x4d4], R19 ;  /* 0x0004d41301007387 */ /* 0x008fe20000100800 */
[----:B----4-:R-:W-:-:S03]  /*12070*/  IADD3 R4, P1, R5, R2, RZ ;  /* 0x0000000205047210 */ /* 0x010fc60007f3e0ff */
[----:B------:R-:W3:Y:S01]  /*12080*/  LDL R5, [R1+0xed8] ;  /* 0x000ed80001057983 */ /* 0x000ee20000100800 */
[----:B------:R-:W-:Y:S01]  /*12090*/  PRMT R12, RZ, 0x7610, R12 ;  /* 0x00007610ff0c7816 */ /* 0x000fe2000000000c */
[----:B---3--:R-:W-:-:S05]  /*120a0*/  IMAD.X R5, R5, 0x1, R0, P1 ;  /* 0x0000000105057824 */ /* 0x008fca00008e0600 */
        /* <DEDUP_REMOVED lines=9> */
[----:B------:R-:W0:Y:S04]  /*12140*/  S2R R19, SR_TID.X ;  /* 0x0000000000137919 */ /* 0x000e280000002100 */
[----:B------:R-:W1:Y:S04]  /*12150*/  S2R R16, SR_TID.X ;  /* 0x0000000000107919 */ /* 0x000e680000002100 */
[----:B---3--:R3:W-:Y:S04]  /*12160*/  STL [R1+0x4bc], R12 ;  /* 0x0004bc0c01007387 */ /* 0x0087e80000100800 */
[----:B---3--:R-:W3:Y:S04]  /*12170*/  LDL.LU R12, [R1+0x2248] ;  /* 0x00224800010c7983 */ /* 0x008ee80000300800 */
[----:B------:R-:W4:Y:S04]  /*12180*/  LDL.LU R4, [R1+0x1c] ;  /* 0x00001c0001047983 */ /* 0x000f280000300800 */
[----:B------:R-:W3:Y:S01]  /*12190*/  LDL R5, [R1+0xecc] ;  /* 0x000ecc0001057983 */ /* 0x000ee20000100800 */
[----:B0-----:R-:W-:-:S02]  /*121a0*/  LOP3.LUT R19, R19, 0x7f, RZ, 0xc0, !PT ;  /* 0x0000007f13137812 */ /* 0x001fc400078ec0ff */
[----:B-1----:R-:W-:-:S03]  /*121b0*/  LOP3.LUT R18, R16, 0x7f, RZ, 0xc0, !PT ;  /* 0x0000007f10127812 */ /* 0x002fc600078ec0ff */
[----:B------:R-:W-:Y:S02]  /*121c0*/  IMAD.SHL.U32 R19, R19, 0x2, RZ ;  /* 0x0000000213137824 */ /* 0x000fe400078e00ff */
[----:B------:R-:W-:-:S03]  /*121d0*/  IMAD.SHL.U32 R3, R18, 0x2, RZ ;  /* 0x0000000212037824 */ /* 0x000fc600078e00ff */
[----:B------:R-:W-:Y:S02]  /*121e0*/  LOP3.LUT R19, R19, 0x10, RZ, 0x3c, !PT ;  /* 0x0000001013137812 */ /* 0x000fe400078e3cff */
[----:B------:R-:W-:Y:S04]  /*121f0*/  STS.U16 [R3+0x8000], R6 ;  /* 0x0080000603007388 */ /* 0x000fe80000000400 */
[----:B--2---:R-:W-:Y:S04]  /*12200*/  STS.U16 [R3+0x8800], R15 ;  /* 0x0088000f03007388 */ /* 0x004fe80000000400 */
[----:B------:R-:W-:Y:S04]  /*12210*/  STS.U16 [R3+0x9000], R10 ;  /* 0x0090000a03007388 */ /* 0x000fe80000000400 */
[----:B------:R-:W-:Y:S04]  /*12220*/  STS.U16 [R3+0x9800], R7 ;  /* 0x0098000703007388 */ /* 0x000fe80000000400 */
[----:B----4-:R0:W-:Y:S04]  /*12230*/  STS.U16 [R19+0x8100], R4 ;  /* 0x0081000413007388 */ /* 0x0101e80000000400 */
[----:B0-----:R-:W2:Y:S01]  /*12240*/  LDL.LU R19, [R1+0x2244] ;  /* 0x0022440001137983 */ /* 0x001ea20000300800 */
[----:B---3--:R-:W-:-:S03]  /*12250*/  IADD3 R4, P1, R5, R2, RZ ;  /* 0x0000000205047210 */ /* 0x008fc60007f3e0ff */
[----:B------:R-:W3:Y:S01]  /*12260*/  LDL R5, [R1+0xd78] ;  /* 0x000d780001057983 */ /* 0x000ee20000100800 */
[----:B--2---:R-:W-:Y:S01]  /*12270*/  PRMT R19, RZ, 0x7610, R19 ;  /* 0x00007610ff137816 */ /* 0x004fe20000000013 */
[----:B---3--:R-:W-:-:S05]  /*12280*/  IMAD.X R5, R5, 0x1, R0, P1 ;  /* 0x0000000105057824 */ /* 0x008fca00008e0600 */
[----:B------:R0:W2:Y:S04]  /*12290*/  @!P0 LDG.E.U16 R19, [R4.64] ;  /* 0x0000000404138981 */ /* 0x0000a8000c1e1500 */
[----:B0-----:R-:W0:Y:S04]  /*122a0*/  S2R R5, SR_TID.X ;  /* 0x0000000000057919 */ /* 0x001e280000002100 */
[----:B--2---:R1:W-:Y:S04]  /*122b0*/  STL [R1+0x4b8], R19 ;  /* 0x0004b81301007387 */ /* 0x0043e80000100800 */
[----:B-1----:R-:W2:Y:S01]  /*122c0*/  LDL.LU R19, [R1+0x2240] ;  /* 0x0022400001137983 */ /* 0x002ea20000300800 */
[----:B0-----:R-:W-:-:S05]  /*122d0*/  LOP3.LUT R5, R5, 0x7f, RZ, 0xc0, !PT ;  /* 0x0000007f05057812 */ /* 0x001fca00078ec0ff */
[----:B------:R-:W-:Y:S01]  /*122e0*/  IMAD.SHL.U32 R5, R5, 0x2, RZ ;  /* 0x0000000205057824 */ /* 0x000fe200078e00ff */
[----:B------:R-:W-:Y:S02]  /*122f0*/  IADD3 R4, P1, R29, R2, RZ ;  /* 0x000000021d047210 */ /* 0x000fe40007f3e0ff */
[----:B------:R-:W3:Y:S02]  /*12300*/  LDL R29, [R1+0xc90] ;  /* 0x000c9000011d7983 */ /* 0x000ee40000100800 */
[----:B------:R-:W-:-:S05]  /*12310*/  LOP3.LUT R5, R5, 0x10, RZ, 0x3c, !PT ;  /* 0x0000001005057812 */ /* 0x000fca00078e3cff */
[----:B--2---:R0:W-:Y:S02]  /*12320*/  STS.U16 [R5+0x8900], R19 ;  /* 0x0089001305007388 */ /* 0x0041e40000000400 */
[----:B0-----:R-:W-:Y:S01]  /*12330*/  PRMT R19, RZ, 0x7610, R19 ;  /* 0x00007610ff137816 */ /* 0x001fe20000000013 */
[----:B------:R-:W-:-:S05]  /*12340*/  IMAD.X R5, R20, 0x1, R0, P1 ;  /* 0x0000000114057824 */ /* 0x000fca00008e0600 */
[----:B------:R0:W2:Y:S04]  /*12350*/  @!P0 LDG.E.U16 R19, [R4.64] ;  /* 0x0000000404138981 */ /* 0x0000a8000c1e1500 */
[----:B0-----:R-:W4:Y:S04]  /*12360*/  LDL R5, [R1+0xd6c] ;  /* 0x000d6c0001057983 */ /* 0x001f280000100800 */
[----:B------:R-:W0:Y:S01]  /*12370*/  S2R R20, SR_TID.X ;  /* 0x0000000000147919 */ /* 0x000e220000002100 */
[----:B------:R-:W-:Y:S02]  /*12380*/  PRMT R14, RZ, 0x7610, R14 ;  /* 0x00007610ff0e7816 */ /* 0x000fe4000000000e */
[----:B0-----:R-:W-:-:S05]  /*12390*/  LOP3.LUT R20, R20, 0x7f, RZ, 0xc0, !PT ;  /* 0x0000007f14147812 */ /* 0x001fca00078ec0ff */
[----:B------:R-:W-:-:S05]  /*123a0*/  IMAD.SHL.U32 R20, R20, 0x2, RZ ;  /* 0x0000000214147824 */ /* 0x000fca00078e00ff */
[----:B------:R-:W-:-:S05]  /*123b0*/  LOP3.LUT R4, R20, 0x10, RZ, 0x3c, !PT ;  /* 0x0000001014047812 */ /* 0x000fca00078e3cff */
[----:B------:R4:W-:Y:S02]  /*123c0*/  STS.U16 [R4+0x9100], R12 ;  /* 0x0091000c04007388 */ /* 0x0009e40000000400 */
[----:B----4-:R-:W-:-:S05]  /*123d0*/  IADD3 R4, P1, R5, R2, RZ ;  /* 0x0000000205047210 */ /* 0x010fca0007f3e0ff */
[----:B---3--:R-:W-:-:S05]  /*123e0*/  IMAD.X R5, R29, 0x1, R0, P1 ;  /* 0x000000011d057824 */ /* 0x008fca00008e0600 */
[----:B------:R-:W3:Y:S04]  /*123f0*/  @!P0 LDG.E.U16 R14, [R4.64] ;  /* 0x00000004040e8981 */ /* 0x000ee8000c1e1500 */
[----:B--2---:R-:W-:Y:S04]  /*12400*/  STL [R1+0x2168], R19 ;  /* 0x0021681301007387 */ /* 0x004fe80000100800 */
        /* <DEDUP_REMOVED lines=28> */
[----:B---3--:R0:W-:Y:S04]  /*125d0*/  STL [R1+0x4b4], R14 ;  /* 0x0004b40e01007387 */ /* 0x0081e80000100800 */
[----:B0-----:R-:W2:Y:S04]  /*125e0*/  LDL.LU R14, [R1+0x223c] ;  /* 0x00223c00010e7983 */ /* 0x001ea80000300800 */
[----:B------:R-:W3:Y:S04]  /*125f0*/  LDL R5, [R1+0xebc] ;  /* 0x000ebc0001057983 */ /* 0x000ee80000100800 */
[----:B------:R-:W0:Y:S02]  /*12600*/  S2R R20, SR_TID.X ;  /* 0x0000000000147919 */ /* 0x000e240000002100 */
[----:B0-----:R-:W-:-:S05]  /*12610*/  LOP3.LUT R20, R20, 0x7f, RZ, 0xc0, !PT ;  /* 0x0000007f14147812 */ /* 0x001fca00078ec0ff */
[----:B------:R-:W-:-:S05]  /*12620*/  IMAD.SHL.U32 R20, R20, 0x2, RZ ;  /* 0x0000000214147824 */ /* 0x000fca00078e00ff */
[----:B------:R-:W-:Y:S02]  /*12630*/  LOP3.LUT R4, R20, 0x10, RZ, 0x3c, !PT ;  /* 0x0000001014047812 */ /* 0x000fe400078e3cff */
[----:B------:R-:W4:Y:S04]  /*12640*/  LDL R20, [R1+0xeac] ;  /* 0x000eac0001147983 */ /* 0x000f280000100800 */
[----:B------:R3:W-:Y:S02]  /*12650*/  STS.U16 [R4+0x9900], R8 ;  /* 0x0099000804007388 */ /* 0x0007e40000000400 */
[----:B---3--:R-:W-:Y:S02]  /*12660*/  IADD3 R4, P1, R5, R2, RZ ;  /* 0x0000000205047210 */ /* 0x008fe40007f3e0ff */
[----:B------:R-:W3:Y:S01]  /*12670*/  LDL R5, [R1+0xd68] ;  /* 0x000d680001057983 */ /* 0x000ee20000100800 */
[----:B--2---:R-:W-:-:S02]  /*12680*/  PRMT R14, RZ, 0x7610, R14 ;  /* 0x00007610ff0e7816 */ /* 0x004fc4000000000e */
[----:B---3--:R-:W-:-:S05]  /*12690*/  IMAD.X R5, R5, 0x1, R0, P1 ;  /* 0x0000000105057824 */ /* 0x008fca00008e0600 */
[----:B------:R-:W2:Y:S04]  /*126a0*/  @!P0 LDG.E.U16 R14, [R4.64] ;  /* 0x00000004040e8981 */ /* 0x000ea8000c1e1500 */
[----:B------:R-:W0:Y:S04]  /*126b0*/  S2R R29, SR_TID.X ;  /* 0x00000000001d7919 */ /* 0x000e280000002100 */
[----:B--2---:R1:W-:Y:S04]  /*126c0*/  STL [R1+0x4b0], R14 ;  /* 0x0004b00e01007387 */ /* 0x0043e80000100800 */
[----:B-1----:R-:W2:Y:S04]  /*126d0*/  LDL.LU R14, [R1+0x2238] ;  /* 0x00223800010e7983 */ /* 0x002ea80000300800 */
[----:B------:R-:W3:Y:S04]  /*126e0*/  LDL.LU R4, [R1+0x40] ;  /* 0x0000400001047983 */ /* 0x000ee80000300800 */
[----:B------:R-:W2:Y:S01]  /*126f0*/  LDL R5, [R1+0xfe0] ;  /* 0x000fe00001057983 */ /* 0x000ea20000100800 */
[----:B0-----:R-:W-:-:S05]  /*12700*/  LOP3.LUT R29, R29, 0x7f, RZ, 0xc0, !PT ;  /* 0x0000007f1d1d7812 */ /* 0x001fca00078ec0ff */
[----:B------:R-:W-:-:S05]  /*12710*/  IMAD.SHL.U32 R29, R29, 0x2, RZ ;  /* 0x000000021d1d7824 */ /* 0x000fca00078e00ff */
[----:B------:R-:W-:-:S05]  /*12720*/  LOP3.LUT R29, R29, 0x20, RZ, 0x3c, !PT ;  /* 0x000000201d1d7812 */ /* 0x000fca00078e3cff */
[----:B---3--:R2:W-:Y:S02]  /*12730*/  STS.U16 [R29+0x8200], R4 ;  /* 0x008200041d007388 */ /* 0x0085e40000000400 */
[----:B--2---:R-:W-:Y:S02]  /*12740*/  IADD3 R4, P1, R5, R2, RZ ;  /* 0x0000000205047210 */ /* 0x004fe40007f3e0ff */
[----:B------:R-:W2:Y:S01]  /*12750*/  LDL R5, [R1+0xeb8] ;  /* 0x000eb80001057983 */ /* 0x000ea20000100800 */
[----:B------:R-:W-:Y:S02]  /*12760*/  PRMT R14, RZ, 0x7610, R14 ;  /* 0x00007610ff0e7816 */ /* 0x000fe4000000000e */
[----:B--2---:R-:W-:-:S05]  /*12770*/  IMAD.X R5, R5, 0x1, R0, P1 ;  /* 0x0000000105057824 */ /* 0x004fca00008e0600 */
[----:B------:R-:W2:Y:S04]  /*12780*/  @!P0 LDG.E.U16 R14, [R4.64] ;  /* 0x00000004040e8981 */ /* 0x000ea8000c1e1500 */
[----:B--2---:R0:W-:Y:S04]  /*12790*/  STL [R1+0x1bc], R14 ;  /* 0x0001bc0e01007387 */ /* 0x0041e80000100800 */
[----:B0-----:R-:W2:Y:S04]  /*127a0*/  LDL.LU R14, [R1+0x2234] ;  /* 0x00223400010e7983 */ /* 0x001ea80000300800 */
[----:B------:R-:W3:Y:S04]  /*127b0*/  LDL.LU R4, [R1+0x8] ;  /* 0x0000080001047983 */ /* 0x000ee80000300800 */
[----:B------:R-:W2:Y:S04]  /*127c0*/  LDL R5, [R1+0xd5c] ;  /* 0x000d5c0001057983 */ /* 0x000ea80000100800 */
[----:B---3--:R2:W-:Y:S02]  /*127d0*/  STS.U16 [R29+0x8a00], R4 ;  /* 0x008a00041d007388 */ /* 0x0085e40000000400 */
[----:B--2---:R-:W-:-:S02]  /*127e0*/  IADD3 R4, P1, R5, R2, RZ ;  /* 0x0000000205047210 */ /* 0x004fc40007f3e0ff */
[----:B------:R-:W2:Y:S01]  /*127f0*/  LDL R5, [R1+0xc88] ;  /* 0x000c880001057983 */ /* 0x000ea20000100800 */
[----:B------:R-:W-:Y:S02]  /*12800*/  PRMT R15, RZ, 0x7610, R15 ;  /* 0x00007610ff0f7816 */ /* 0x000fe4000000000f */
[----:B--2---:R-:W-:-:S05]  /*12810*/  IMAD.X R5, R5, 0x1, R0, P1 ;  /* 0x0000000105057824 */ /* 0x004fca00008e0600 */
[----:B------:R0:W2:Y:S04]  /*12820*/  @!P0 LDG.E.U16 R15, [R4.64] ;  /* 0x00000004040f8981 */ /* 0x0000a8000c1e1500 */
[----:B0-----:R-:W3:Y:S01]  /*12830*/  LDL R5, [R1+0xd58] ;  /* 0x000d580001057983 */ /* 0x001ee20000100800 */
[----:B----4-:R-:W-:-:S03]  /*12840*/  IADD3 R4, P1, R20, R2, RZ ;  /* 0x0000000214047210 */ /* 0x010fc60007f3e0ff */
[----:B------:R0:W-:Y:S02]  /*12850*/  STS.U16 [R29+0x9200], R14 ;  /* 0x0092000e1d007388 */ /* 0x0001e40000000400 */
[----:B0-----:R-:W-:Y:S02]  /*12860*/  PRMT R14, RZ, 0x7610, R14 ;  /* 0x00007610ff0e7816 */ /* 0x001fe4000000000e */
[----:B------:R-:W4:Y:S01]  /*12870*/  LDL.LU R29, [R1+0x54] ;  /* 0x00005400011d7983 */ /* 0x000f220000300800 */
[----:B---3--:R-:W-:-:S05]  /*12880*/  IMAD.X R5, R5, 0x1, R0, P1 ;  /* 0x0000000105057824 */ /* 0x008fca00008e0600 */
[----:B------:R0:W3:Y:S04]  /*12890*/  @!P0 LDG.E.U16 R14, [R4.64] ;  /* 0x00000004040e8981 */ /* 0x0000e8000c1e1500 */
[----:B0-----:R-:W0:Y:S02]  /*128a0*/  S2R R5, SR_TID.X ;  /* 0x0000000000057919 */ /* 0x001e240000002100 */
[----:B0-----:R-:W-:-:S05]  /*128b0*/  LOP3.LUT R5, R5, 0x7f, RZ, 0xc0, !PT ;  /* 0x0000007f05057812 */ /* 0x001fca00078ec0ff */
[----:B------:R-:W-:-:S05]  /*128c0*/  IMAD.SHL.U32 R5, R5, 0x2, RZ ;  /* 0x0000000205057824 */ /* 0x000fca00078e00ff */
[----:B------:R-:W-:Y:S02]  /*128d0*/  LOP3.LUT R4, R5, 0x20, RZ, 0x3c, !PT ;  /* 0x0000002005047812 */ /* 0x000fe400078e3cff */
[----:B------:R-:W2:Y:S04]  /*128e0*/  LDL R5, [R1+0xfd8] ;  /* 0x000fd80001057983 */ /* 0x000ea80000100800 */
[----:B------:R2:W-:Y:S02]  /*128f0*/  STS.U16 [R4+0x9a00], R9 ;  /* 0x009a000904007388 */ /* 0x0005e40000000400 */
[----:B--2---:R-:W-:Y:S02]  /*12900*/  IADD3 R4, P1, R5, R2, RZ ;  /* 0x0000000205047210 */ /* 0x004fe40007f3e0ff */
[----:B------:R-:W2:Y:S01]  /*12910*/  LDL R5, [R1+0xea8] ;  /* 0x000ea80001057983 */ /* 0x000ea20000100800 */
[----:B------:R-:W-:-:S02]  /*12920*/  PRMT R17, RZ, 0x7610, R17 ;  /* 0x00007610ff117816 */ /* 0x000fc40000000011 */
[----:B--2---:R-:W-:-:S05]  /*12930*/  IMAD.X R5, R5, 0x1, R0, P1 ;  /* 0x0000000105057824 */ /* 0x004fca00008e0600 */
[----:B------:R-:W2:Y:S04]  /*12940*/  @!P0 LDG.E.U16 R17, [R4.64] ;  /* 0x0000000404118981 */ /* 0x000ea8000c1e1500 */
[----:B------:R-:W0:Y:S04]  /*12950*/  S2R R20, SR_TID.X ;  /* 0x0000000000147919 */ /* 0x000e280000002100 */
[----:B--2---:R1:W-:Y:S04]  /*12960*/  STL [R1+0x1b8], R17 ;  /* 0x0001b81101007387 */ /* 0x0043e80000100800 */
[----:B-1----:R-:W2:Y:S04]  /*12970*/  LDL.LU R17, [R1+0x2230] ;  /* 0x0022300001117983 */ /* 0x002ea80000300800 */
[----:B------:R-:W2:Y:S04]  /*12980*/  LDL.LU R4, [R1+0x4c] ;  /* 0x00004c0001047983 */ /* 0x000ea80000300800 */
[----:B------:R-:W3:Y:S01]  /*12990*/  LDL R5, [R1+0xd4c] ;  /* 0x000d4c0001057983 */ /* 0x000ee20000100800 */
[----:B0-----:R-:W-:-:S05]  /*129a0*/  LOP3.LUT R20, R20, 0x7f, RZ, 0xc0, !PT ;  /* 0x0000007f14147812 */ /* 0x001fca00078ec0ff */
[----:B------:R-:W-:-:S05]  /*129b0*/  IMAD.SHL.U32 R20, R20, 0x2, RZ ;  /* 0x0000000214147824 */ /* 0x000fca00078e00ff */
[----:B------:R-:W-:-:S05]  /*129c0*/  LOP3.LUT R20, R20, 0x30, RZ, 0x3c, !PT ;  /* 0x0000003014147812 */ /* 0x000fca00078e3cff */
[----:B--2---:R3:W-:Y:S02]  /*129d0*/  STS.U16 [R20+0x8300], R4 ;  /* 0x0083000414007388 */ /* 0x0047e40000000400 */
[----:B---3--:R-:W-:Y:S02]  /*129e0*/  IADD3 R4, P1, R5, R2, RZ ;  /* 0x0000000205047210 */ /* 0x008fe40007f3e0ff */
[----:B------:R-:W2:Y:S01]  /*129f0*/  LDL R5, [R1+0xc80] ;  /* 0x000c800001057983 */ /* 0x000ea20000100800 */
[----:B------:R-:W-:Y:S02]  /*12a00*/  PRMT R12, RZ, 0x7610, R12 ;  /* 0x00007610ff0c7816 */ /* 0x000fe4000000000c */
[----:B--2---:R-:W-:-:S05]  /*12a10*/  IMAD.X R5, R5, 0x1, R0, P1 ;  /* 0x0000000105057824 */ /* 0x004fca00008e0600 */
[----:B------:R0:W2:Y:S04]  /*12a20*/  @!P0 LDG.E.U16 R12, [R4.64] ;  /* 0x00000004040c8981 */ /* 0x0000a8000c1e1500 */
[----:B0-----:R-:W3:Y:S04]  /*12a30*/  LDL.LU R4, [R1+0x14] ;  /* 0x0000140001047983 */ /* 0x001ee80000300800 */
[----:B------:R-:W2:Y:S04]  /*12a40*/  LDL R5, [R1+0xe9c] ;  /* 0x000e9c0001057983 */ /* 0x000ea80000100800 */
[----:B---3--:R2:W-:Y:S02]  /*12a50*/  STS.U16 [R20+0x8b00], R4 ;  /* 0x008b000414007388 */ /* 0x0085e40000000400 */
[----:B--2---:R-:W-:-:S02]  /*12a60*/  IADD3 R4, P1, R5, R2, RZ ;  /* 0x0000000205047210 */ /* 0x004fc40007f3e0ff */
[----:B------:R-:W2:Y:S01]  /*12a70*/  LDL R5, [R1+0xd48] ;  /* 0x000d480001057983 */ /* 0x000ea20000100800 */
[----:B------:R-:W-:Y:S02]  /*12a80*/  PRMT R17, RZ, 0x7610, R17 ;  /* 0x00007610ff117816 */ /* 0x000fe40000000011 */
[----:B--2---:R-:W-:-:S05]  /*12a90*/  IMAD.X R5, R5, 0x1, R0, P1 ;  /* 0x0000000105057824 */ /* 0x004fca00008e0600 */
[----:B------:R-:W2:Y:S04]  /*12aa0*/  @!P0 LDG.E.U16 R17, [R4.64] ;  /* 0x0000000404118981 */ /* 0x000ea8000c1e1500 */
[----:B--2---:R0:W-:Y:S04]  /*12ab0*/  STL [R1+0x1b4], R17 ;  /* 0x0001b41101007387 */ /* 0x0041e80000100800 */
[----:B0-----:R-:W2:Y:S04]  /*12ac0*/  LDL.LU R17, [R1+0x222c] ;  /* 0x00222c0001117983 */ /* 0x001ea80000300800 */
[----:B------:R-:W3:Y:S02]  /*12ad0*/  LDL R5, [R1+0xfd0] ;  /* 0x000fd00001057983 */ /* 0x000ee40000100800 */
[----:B---3--:R-:W-:-:S02]  /*12ae0*/  IADD3 R4, P1, R5, R2, RZ ;  /* 0x0000000205047210 */ /* 0x008fc40007f3e0ff */
[----:B------:R-:W3:Y:S01]  /*12af0*/  LDL R5, [R1+0xe98] ;  /* 0x000e980001057983 */ /* 0x000ee20000100800 */
[----:B------:R-:W-:Y:S02]  /*12b00*/  PRMT R10, RZ, 0x7610, R10 ;  /* 0x00007610ff0a7816 */ /* 0x000fe4000000000a */
[----:B---3--:R-:W-:-:S05]  /*12b10*/  IMAD.X R5, R5, 0x1, R0, P1 ;  /* 0x0000000105057824 */ /* 0x008fca00008e0600 */
[----:B------:R0:W3:Y:S04]  /*12b20*/  @!P0 LDG.E.U16 R10, [R4.64] ;  /* 0x00000004040a8981 */ /* 0x0000e8000c1e1500 */
[----:B0-----:R-:W0:Y:S02]  /*12b30*/  S2R R5, SR_TID.X ;  /* 0x0000000000057919 */ /* 0x001e240000002100 */
[----:B0-----:R-:W-:-:S05]  /*12b40*/  LOP3.LUT R5, R5, 0x7f, RZ, 0xc0, !PT ;  /* 0x0000007f05057812 */ /* 0x001fca00078ec0ff */
[----:B------:R-:W-:-:S05]  /*12b50*/  IMAD.SHL.U32 R5, R5, 0x2, RZ ;  /* 0x0000000205057824 */ /* 0x000fca00078e00ff */
[----:B------:R-:W-:Y:S02]  /*12b60*/  LOP3.LUT R4, R5, 0x30, RZ, 0x3c, !PT ;  /* 0x0000003005047812 */ /* 0x000fe400078e3cff */
[----:B------:R-:W3:Y:S04]  /*12b70*/  LDL R5, [R1+0xd3c] ;  /* 0x000d3c0001057983 */ /* 0x000ee80000100800 */
[----:B--2---:R-:W-:Y:S04]  /*12b80*/  STS.U16 [R20+0x9300], R17 ;  /* 0x0093001114007388 */ /* 0x004fe80000000400 */
[----:B------:R3:W-:Y:S02]  /*12b90*/  STS.U16 [R4+0x9b00], R11 ;  /* 0x009b000b04007388 */ /* 0x0007e40000000400 */
[----:B---3--:R-:W-:-:S02]  /*12ba0*/  IADD3 R4, P1, R5, R2, RZ ;  /* 0x0000000205047210 */ /* 0x008fc40007f3e0ff */
[----:B------:R-:W2:Y:S01]  /*12bb0*/  LDL R5, [R1+0xc78] ;  /* 0x000c780001057983 */ /* 0x000ea20000100800 */
[----:B------:R-:W-:Y:S02]  /*12bc0*/  PRMT R9, RZ, 0x7610, R9 ;  /* 0x00007610ff097816 */ /* 0x000fe40000000009 */
[----:B--2---:R-:W-:-:S05]  /*12bd0*/  IMAD.X R5, R5, 0x1, R0, P1 ;  /* 0x0000000105057824 */ /* 0x004fca00008e0600 */
[----:B------:R0:W2:Y:S04]  /*12be0*/  @!P0 LDG.E.U16 R9, [R4.64] ;  /* 0x0000000404098981 */ /* 0x0000a8000c1e1500 */
[----:B0-----:R-:W3:Y:S04]  /*12bf0*/  LDL R5, [R1+0xe8c] ;  /* 0x000e8c0001057983 */ /* 0x001ee80000100800 */
[----:B------:R-:W0:Y:S01]  /*12c00*/  S2R R20, SR_TID.X ;  /* 0x0000000000147919 */ /* 0x000e220000002100 */
[----:B---3--:R-:W-:-:S03]  /*12c10*/  IADD3 R4, P1, R5, R2, RZ ;  /* 0x0000000205047210 */ /* 0x008fc60007f3e0ff */
[----:B------:R-:W3:Y:S01]  /*12c20*/  LDL R5, [R1+0xd38] ;  /* 0x000d380001057983 */ /* 0x000ee20000100800 */
[----:B0-----:R-:W-:-:S05]  /*12c30*/  LOP3.LUT R20, R20, 0x7f, RZ, 0xc0, !PT ;  /* 0x0000007f14147812 */ /* 0x001fca00078ec0ff */
[----:B------:R-:W-:Y:S01]  /*12c40*/  IMAD.SHL.U32 R20, R20, 0x2, RZ ;  /* 0x0000000214147824 */ /* 0x000fe200078e00ff */
[----:B------:R-:W-:-:S04]  /*12c50*/  PRMT R8, RZ, 0x7610, R8 ;  /* 0x00007610ff087816 */ /* 0x000fc80000000008 */
[----:B------:R-:W-:-:S05]  /*12c60*/  LOP3.LUT R20, R20, 0x40, RZ, 0x3c, !PT ;  /* 0x0000004014147812 */ /* 0x000fca00078e3cff */
[----:B----4-:R0:W-:Y:S04]  /*12c70*/  STS.U16 [R20+0x8400], R29 ;  /* 0x0084001d14007388 */ /* 0x0101e80000000400 */
[----:B0-----:R-:W4:Y:S01]  /*12c80*/  LDL R29, [R1+0xe7c] ;  /* 0x000e7c00011d7983 */ /* 0x001f220000100800 */
[----:B---3--:R-:W-:-:S05]  /*12c90*/  IMAD.X R5, R5, 0x1, R0, P1 ;  /* 0x0000000105057824 */ /* 0x008fca00008e0600 */
[----:B------:R0:W3:Y:S04]  /*12ca0*/  @!P0 LDG.E.U16 R8, [R4.64] ;  /* 0x0000000404088981 */ /* 0x0000e8000c1e1500 */
[----:B0-----:R-:W2:Y:S04]  /*12cb0*/  LDL.LU R4, [R1+0x34] ;  /* 0x0000340001047983 */ /* 0x001ea80000300800 */
[----:B------:R-:W3:Y:S04]  /*12cc0*/  LDL R5, [R1+0xfc8] ;  /* 0x000fc80001057983 */ /* 0x000ee80000100800 */
[----:B--2---:R0:W-:Y:S04]  /*12cd0*/  STS.U16 [R20+0x8c00], R4 ;  /* 0x008c000414007388 */ /* 0x0041e80000000400 */
[----:B0-----:R-:W2:Y:S01]  /*12ce0*/  LDL.LU R20, [R1+0x2228] ;  /* 0x0022280001147983 */ /* 0x001ea20000300800 */
[----:B---3--:R-:W-:-:S03]  /*12cf0*/  IADD3 R4, P1, R5, R2, RZ ;  /* 0x0000000205047210 */ /* 0x008fc60007f3e0ff */
[----:B------:R-:W3:Y:S01]  /*12d00*/  LDL R5, [R1+0xe88] ;  /* 0x000e880001057983 */ /* 0x000ee20000100800 */
[----:B------:R-:W-:Y:S01]  /*12d10*/  PRMT R7, RZ, 0x7610, R7 ;  /* 0x00007610ff077816 */ /* 0x000fe20000000007 */
[----:B---3--:R-:W-:-:S05]  /*12d20*/  IMAD.X R5, R5, 0x1, R0, P1 ;  /* 0x0000000105057824 */ /* 0x008fca00008e0600 */
[----:B------:R0:W3:Y:S04]  /*12d30*/  @!P0 LDG.E.U16 R7, [R4.64] ;  /* 0x0000000404078981 */ /* 0x0000e8000c1e1500 */
[----:B0-----:R-:W0:Y:S02]  /*12d40*/  S2R R5, SR_TID.X ;  /* 0x0000000000057919 */ /* 0x001e240000002100 */
[----:B0-----:R-:W-:-:S05]  /*12d50*/  LOP3.LUT R5, R5, 0x7f, RZ, 0xc0, !PT ;  /* 0x0000007f05057812 */ /* 0x001fca00078ec0ff */
[----:B------:R-:W-:-:S05]  /*12d60*/  IMAD.SHL.U32 R5, R5, 0x2, RZ ;  /* 0x0000000205057824 */ /* 0x000fca00078e00ff */
[----:B------:R-:W-:Y:S02]  /*12d70*/  LOP3.LUT R4, R5, 0x40, RZ, 0x3c, !PT ;  /* 0x0000004005047812 */ /* 0x000fe400078e3cff */
[----:B------:R-:W3:Y:S04]  /*12d80*/  LDL R5, [R1+0xd2c] ;  /* 0x000d2c0001057983 */ /* 0x000ee80000100800 */
[----:B--2---:R3:W-:Y:S02]  /*12d90*/  STS.U16 [R4+0x9400], R20 ;  /* 0x0094001404007388 */ /* 0x0047e40000000400 */
[----:B---3--:R-:W-:Y:S02]  /*12da0*/  IADD3 R4, P1, R5, R2, RZ ;  /* 0x0000000205047210 */ /* 0x008fe40007f3e0ff */
[----:B------:R-:W2:Y:S01]  /*12db0*/  LDL R5, [R1+0xc70] ;  /* 0x000c700001057983 */ /* 0x000ea20000100800 */
[----:B------:R-:W-:-:S02]  /*12dc0*/  PRMT R6, RZ, 0x7610, R6 ;  /* 0x00007610ff067816 */ /* 0x000fc40000000006 */
[----:B--2---:R-:W-:-:S05]  /*12dd0*/  IMAD.X R5, R5, 0x1, R0, P1 ;  /* 0x0000000105057824 */ /* 0x004fca00008e0600 */
[----:B------:R0:W2:Y:S04]  /*12de0*/  @!P0 LDG.E.U16 R6, [R4.64] ;  /* 0x0000000404068981 */ /* 0x0000a8000c1e1500 */
[----:B0-----:R-:W0:Y:S02]  /*12df0*/  S2R R5, SR_TID.X ;  /* 0x0000000000057919 */ /* 0x001e240000002100 */
[----:B0-----:R-:W-:-:S05]  /*12e00*/  LOP3.LUT R5, R5, 0x7f, RZ, 0xc0, !PT ;  /* 0x0000007f05057812 */ /* 0x001fca00078ec0ff */
[----:B------:R-:W-:-:S05]  /*12e10*/  IMAD.SHL.U32 R5, R5, 0x2, RZ ;  /* 0x0000000205057824 */ /* 0x000fca00078e00ff */
[----:B------:R-:W-:-:S05]  /*12e20*/  LOP3.LUT R5, R5, 0x40, RZ, 0x3c, !PT ;  /* 0x0000004005057812 */ /* 0x000fca00078e3cff */
[----:B------:R0:W-:Y:S04]  /*12e30*/  STS.U16 [R5+0x9c00], R13 ;  /* 0x009c000d05007388 */ /* 0x0001e80000000400 */
[----:B0-----:R-:W3:Y:S01]  /*12e40*/  LDL R5, [R1+0xd28] ;  /* 0x000d280001057983 */ /* 0x001ee20000100800 */
[----:B----4-:R-:W-:Y:S02]  /*12e50*/  IADD3 R4, P1, R29, R2, RZ ;  /* 0x000000021d047210 */ /* 0x010fe40007f3e0ff */
[----:B------:R-:W-:Y:S01]  /*12e60*/  PRMT R27, RZ, 0x7610, R27 ;  /* 0x00007610ff1b7816 */ /* 0x000fe2000000001b */
[----:B------:R-:W4:Y:S02]  /*12e70*/  LDL.LU R29, [R1+0x50] ;  /* 0x00005000011d7983 */ /* 0x000f240000300800 */
[----:B---3--:R-:W-:-:S05]  /*12e80*/  IMAD.X R5, R5, 0x1, R0, P1 ;  /* 0x0000000105057824 */ /* 0x008fca00008e0600 */
[----:B------:R-:W3:Y:S01]  /*12e90*/  @!P0 LDG.E.U16 R27, [R4.64] ;  /* 0x00000004041b8981 */ /* 0x000ee2000c1e1500 */
[----:B------:R-:W-:-:S05]  /*12ea0*/  LOP3.LUT R16, R16, 0x7f, RZ, 0xc0, !PT ;  /* 0x0000007f10107812 */ /* 0x000fca00078ec0ff */
[----:B------:R-:W-:Y:S01]  /*12eb0*/  IMAD.SHL.U32 R16, R16, 0x2, RZ ;  /* 0x0000000210107824 */ /* 0x000fe200078e00ff */
[----:B---3--:R0:W-:Y:S04]  /*12ec0*/  STL [R1+0x1b0], R27 ;  /* 0x0001b01b01007387 */ /* 0x0081e80000100800 */
[----:B0-----:R-:W3:Y:S04]  /*12ed0*/  LDL.LU R27, [R1+0x2224] ;  /* 0x00222400011b7983 */ /* 0x001ee80000300800 */
[----:B------:R-:W2:Y:S04]  /*12ee0*/  LDL.LU R4, [R1+0x5c] ;  /* 0x00005c0001047983 */ /* 0x000ea80000300800 */
[----:B------:R-:W3:Y:S01]  /*12ef0*/  LDL R5, [R1+0xfc0] ;  /* 0x000fc00001057983 */ /* 0x000ee20000100800 */
[----:B------:R-:W-:-:S05]  /*12f00*/  LOP3.LUT R16, R16, 0x50, RZ, 0x3c, !PT ;  /* 0x0000005010107812 */ /* 0x000fca00078e3cff */
[----:B--2---:R3:W-:Y:S02]  /*12f10*/  STS.U16 [R16+0x8500], R4 ;  /* 0x0085000410007388 */ /* 0x0047e40000000400 */
[----:B---3--:R-:W-:Y:S02]  /*12f20*/  IADD3 R4, P1, R5, R2, RZ ;  /* 0x0000000205047210 */ /* 0x008fe40007f3e0ff */
        /* <DEDUP_REMOVED lines=18> */
[----:B---3--:R0:W-:Y:S04]  /*13050*/  STS.U16 [R16+0x9500], R4 ;  /* 0x0095000410007388 */ /* 0x0081e80000000400 */
[----:B0-----:R-:W3:Y:S01]  /*13060*/  LDL.LU R16, [R1+0x2218] ;  /* 0x0022180001107983 */ /* 0x001ee20000300800 */
[----:B--2---:R-:W-:-:S03]  /*13070*/  IADD3 R4, P1, R5, R2, RZ ;  /* 0x0000000205047210 */ /* 0x004fc60007f3e0ff */
[----:B------:R-:W2:Y:S01]  /*13080*/  LDL R5, [R1+0xd18] ;  /* 0x000d180001057983 */ /* 0x000ea20000100800 */
[----:B---3--:R-:W-:Y:S01]  /*13090*/  PRMT R16, RZ, 0x7610, R16 ;  /* 0x00007610ff107816 */ /* 0x008fe20000000010 */
[----:B--2---:R-:W-:-:S05]  /*130a0*/  IMAD.X R5, R5, 0x1, R0, P1 ;  /* 0x0000000105057824 */ /* 0x004fca00008e0600 */
[----:B------:R0:W2:Y:S04]  /*130b0*/  @!P0 LDG.E.U16 R16, [R4.64] ;  /* 0x0000000404108981 */ /* 0x0000a8000c1e1500 */
[----:B0-----:R-:W0:Y:S02]  /*130c0*/  S2R R5, SR_TID.X ;  /* 0x0000000000057919 */ /* 0x001e240000002100 */
[----:B0-----:R-:W-:-:S05]  /*130d0*/  LOP3.LUT R5, R5, 0x7f, RZ, 0xc0, !PT ;  /* 0x0000007f05057812 */ /* 0x001fca00078ec0ff */
[----:B------:R-:W-:-:S05]  /*130e0*/  IMAD.SHL.U32 R5, R5, 0x2, RZ ;  /* 0x0000000205057824 */ /* 0x000fca00078e00ff */
[----:B------:R-:W-:Y:S01]  /*130f0*/  LOP3.LUT R4, R5, 0x50, RZ, 0x3c, !PT ;  /* 0x0000005005047812 */ /* 0x000fe200078e3cff */
[----:B--2---:R0:W-:Y:S04]  /*13100*/  STL [R1+0xe0], R16 ;  /* 0x0000e01001007387 */ /* 0x0041e80000100800 */
[----:B0-----:R-:W2:Y:S04]  /*13110*/  LDL.LU R16, [R1+0x2214] ;  /* 0x0022140001107983 */ /* 0x001ea80000300800 */
[----:B------:R-:W3:Y:S04]  /*13120*/  LDL R5, [R1+0xfb8] ;  /* 0x000fb80001057983 */ /* 0x000ee80000100800 */
[----:B--2---:R3:W-:Y:S02]  /*13130*/  STS.U16 [R4+0x9d00], R16 ;  /* 0x009d001004007388 */ /* 0x0047e40000000400 */
[----:B---3--:R-:W-:-:S02]  /*13140*/  IADD3 R4, P1, R5, R2, RZ ;  /* 0x0000000205047210 */ /* 0x008fc40007f3e0ff */
[----:B------:R-:W2:Y:S01]  /*13150*/  LDL R5, [R1+0xe68] ;  /* 0x000e680001057983 */ /* 0x000ea20000100800 */
[----:B------:R-:W-:Y:S02]  /*13160*/  PRMT R27, RZ, 0x7610, R27 ;  /* 0x00007610ff1b7816 */ /* 0x000fe4000000001b */
[----:B--2---:R-:W-:-:S05]  /*13170*/  IMAD.X R5, R5, 0x1, R0, P1 ;  /* 0x0000000105057824 */ /* 0x004fca00008e0600 */
[----:B------:R-:W2:Y:S01]  /*13180*/  @!P0 LDG.E.U16 R27, [R4.64] ;  /* 0x00000004041b8981 */ /* 0x000ea2000c1e1500 */
[----:B------:R-:W-:-:S03]  /*13190*/  IMAD.SHL.U32 R18, R18, 0x2, RZ ;  /* 0x0000000212127824 */ /* 0x000fc600078e00ff */
[----:B--2---:R0:W-:Y:S04]  /*131a0*/  STL [R1+0xd4], R27 ;  /* 0x0000d41b01007387 */ /* 0x0041e80000100800 */
[----:B0-----:R-:W2:Y:S04]  /*131b0*/  LDL.LU R27, [R1+0x2210] ;  /* 0x00221000011b7983 */ /* 0x001ea80000300800 */
[----:B------:R-:W3:Y:S04]  /*131c0*/  LDL.LU R4, [R1+0x60] ;  /* 0x0000600001047983 */ /* 0x000ee80000300800 */
[----:B------:R-:W2:Y:S01]  /*131d0*/  LDL R5, [R1+0xd0c] ;  /* 0x000d0c0001057983 */ /* 0x000ea20000100800 */
[----:B------:R-:W-:-:S05]  /*131e0*/  LOP3.LUT R18, R18, 0x60, RZ, 0x3c, !PT ;  /* 0x0000006012127812 */ /* 0x000fca00078e3cff */
[----:B---3--:R2:W-:Y:S02]  /*131f0*/  STS.U16 [R18+0x8600], R4 ;  /* 0x0086000412007388 */ /* 0x0085e40000000400 */
[----:B--2---:R-:W-:Y:S02]  /*13200*/  IADD3 R4, P1, R5, R2, RZ ;  /* 0x0000000205047210 */ /* 0x004fe40007f3e0ff */
[----:B------:R-:W2:Y:S01]  /*13210*/  LDL R5, [R1+0xc60] ;  /* 0x000c600001057983 */ /* 0x000ea20000100800 */
[----:B------:R-:W-:Y:S02]  /*13220*/  PRMT R28, RZ, 0x7610, R28 ;  /* 0x00007610ff1c7816 */ /* 0x000fe4000000001c */
[----:B--2---:R-:W-:-:S05]  /*13230*/  IMAD.X R5, R5, 0x1, R0, P1 ;  /* 0x0000000105057824 */ /* 0x004fca00008e0600 */
[----:B------:R0:W2:Y:S04]  /*13240*/  @!P0 LDG.E.U16 R28, [R4.64] ;  /* 0x00000004041c8981 */ /* 0x0000a8000c1e1500 */
[----:B0-----:R-:W3:Y:S04]  /*13250*/  LDL R5, [R1+0xe5c] ;  /* 0x000e5c0001057983 */ /* 0x001ee80000100800 */
[----:B----4-:R-:W-:Y:S04]  /*13260*/  STS.U16 [R18+0x8e00], R29 ;  /* 0x008e001d12007388 */ /* 0x010fe80000000400 */
[----:B--2---:R0:W-:Y:S04]  /*13270*/  STL [R1+0xc8], R28 ;  /* 0x0000c81c01007387 */ /* 0x0041e80000100800 */
[----:B0-----:R-:W2:Y:S01]  /*13280*/  LDL.LU R28, [R1+0xfa0] ;  /* 0x000fa000011c7983 */ /* 0x001ea20000300800 */
[----:B---3--:R-:W-:-:S03]  /*13290*/  IADD3 R4, P1, R5, R2, RZ ;  /* 0x0000000205047210 */ /* 0x008fc60007f3e0ff */
[----:B------:R-:W3:Y:S04]  /*132a0*/  LDL.LU R29, [R1+0x1054] ;  /* 0x00105400011d7983 */ /* 0x000ee80000300800 */
[----:B------:R-:W4:Y:S01]  /*132b0*/  LDL R5, [R1+0xd08] ;  /* 0x000d080001057983 */ /* 0x000f220000100800 */
[----:B------:R-:W-:Y:S01]  /*132c0*/  PRMT R27, RZ, 0x7610, R27 ;  /* 0x00007610ff1b7816 */ /* 0x000fe2000000001b */
[----:B----4-:R-:W-:-:S05]  /*132d0*/  IMAD.X R5, R5, 0x1, R0, P1 ;  /* 0x0000000105057824 */ /* 0x010fca00008e0600 */
[----:B------:R-:W4:Y:S04]  /*132e0*/  @!P0 LDG.E.U16 R27, [R4.64] ;  /* 0x00000004041b8981 */ /* 0x000f28000c1e1500 */
[----:B----4-:R0:W-:Y:S04]  /*132f0*/  STL [R1+0xbc], R27 ;  /* 0x0000bc1b01007387 */ /* 0x0101e80000100800 */
[----:B0-----:R-:W4:Y:S04]  /*13300*/  LDL.LU R27, [R1+0x220c] ;  /* 0x00220c00011b7983 */ /* 0x001f280000300800 */
[----:B------:R-:W2:Y:S04]  /*13310*/  LDL.LU R4, [R1+0x24] ;  /* 0x0000240001047983 */ /* 0x000ea80000300800 */
[----:B------:R-:W3:Y:S04]  /*13320*/  LDL R5, [R1+0xfac] ;  /* 0x000fac0001057983 */ /* 0x000ee80000100800 */
[----:B--2---:R0:W-:Y:S04]  /*13330*/  STS.U16 [R18+0x9600], R4 ;  /* 0x0096000412007388 */ /* 0x0041e80000000400 */
[----:B0-----:R-:W2:Y:S01]  /*13340*/  LDL.LU R18, [R1+0x2208] ;  /* 0x0022080001127983 */ /* 0x001ea20000300800 */
[----:B---3--:R-:W-:-:S03]  /*13350*/  IADD3 R4, P1, R5, R2, RZ ;  /* 0x0000000205047210 */ /* 0x008fc60007f3e0ff */
[----:B------:R-:W3:Y:S01]  /*13360*/  LDL R5, [R1+0xe58] ;  /* 0x000e580001057983 */ /* 0x000ee20000100800 */
[----:B--2---:R-:W-:Y:S01]  /*13370*/  PRMT R18, RZ, 0x7610, R18 ;  /* 0x00007610ff127816 */ /* 0x004fe20000000012 */
[----:B---3--:R-:W-:-:S05]  /*13380*/  IMAD.X R5, R5, 0x1, R0, P1 ;  /* 0x0000000105057824 */ /* 0x008fca00008e0600 */
        /* <DEDUP_REMOVED lines=11> */
[----:B----4-:R-:W-:Y:S02]  /*13440*/  PRMT R27, RZ, 0x7610, R27 ;  /* 0x00007610ff1b7816 */ /* 0x010fe4000000001b */
[----:B--2---:R-:W-:-:S05]  /*13450*/  IMAD.X R5, R5, 0x1, R0, P1 ;  /* 0x0000000105057824 */ /* 0x004fca00008e0600 */
[----:B------:R-:W2:Y:S01]  /*13460*/  @!P0 LDG.E.U16 R27, [R4.64] ;  /* 0x00000004041b8981 */ /* 0x000ea2000c1e1500 */
[----:B------:R-:W-:-:S03]  /*13470*/  LOP3.LUT R3, R3, 0x70, RZ, 0x3c, !PT ;  /* 0x0000007003037812 */ /* 0x000fc600078e3cff */
[----:B--2---:R0:W-:Y:S04]  /*13480*/  STL [R1+0xa4], R27 ;  /* 0x0000a41b01007387 */ /* 0x0041e80000100800 */
[----:B0-----:R-:W2:Y:S04]  /*13490*/  LDL.LU R27, [R1+0x2200] ;  /* 0x00220000011b7983 */ /* 0x001ea80000300800 */
[----:B------:R-:W3:Y:S01]  /*134a0*/  LDL.LU R5, [R1+0x64] ;  /* 0x0000640001057983 */ /* 0x000ee20000300800 */
[----:B------:R-:W-:Y:S02]  /*134b0*/  IADD3 R4, P1, R29, R2, RZ ;  /* 0x000000021d047210 */ /* 0x000fe40007f3e0ff */
[----:B--2---:R-:W-:Y:S01]  /*134c0*/  PRMT R27, RZ, 0x7610, R27 ;  /* 0x00007610ff1b7816 */ /* 0x004fe2000000001b */
[----:B---3--:R0:W-:Y:S02]  /*134d0*/  STS.U16 [R3+0x8700], R5 ;  /* 0x0087000503007388 */ /* 0x0081e40000000400 */
[----:B0-----:R-:W-:-:S05]  /*134e0*/  IMAD.X R5, R28, 0x1, R0, P1 ;  /* 0x000000011c057824 */ /* 0x001fca00008e0600 */
[----:B------:R-:W2:Y:S04]  /*134f0*/  @!P0 LDG.E.U16 R27, [R4.64] ;  /* 0x00000004041b8981 */ /* 0x000ea8000c1e1500 */
[----:B------:R-:W-:Y:S04]  /*13500*/  STL [R1+0x10d4], R29 ;  /* 0x0010d41d01007387 */ /* 0x000fe80000100800 */
[----:B------:R-:W-:Y:S04]  /*13510*/  STL [R1+0x10d8], R28 ;  /* 0x0010d81c01007387 */ /* 0x000fe80000100800 */
[----:B--2---:R0:W-:Y:S04]  /*13520*/  STL [R1+0x9c], R27 ;  /* 0x00009c1b01007387 */ /* 0x0041e80000100800 */
[----:B0-----:R-:W2:Y:S04]  /*13530*/  LDL.LU R27, [R1+0x21fc] ;  /* 0x0021fc00011b7983 */ /* 0x001ea80000300800 */
[----:B------:R-:W3:Y:S04]  /*13540*/  LDL.LU R4, [R1+0x58] ;  /* 0x0000580001047983 */ /* 0x000ee80000300800 */
[----:B------:R-:W4:Y:S04]  /*13550*/  LDL R5, [R1+0xe44] ;  /* 0x000e440001057983 */ /* 0x000f280000100800 */
[----:B---3--:R4:W-:Y:S02]  /*13560*/  STS.U16 [R3+0x8f00], R4 ;  /* 0x008f000403007388 */ /* 0x0089e40000000400 */
[----:B----4-:R-:W-:-:S02]  /*13570*/  IADD3 R4, P1, R5, R2, RZ ;  /* 0x0000000205047210 */ /* 0x010fc40007f3e0ff */
[----:B------:R-:W3:Y:S01]  /*13580*/  LDL R5, [R1+0xcfc] ;  /* 0x000cfc0001057983 */ /* 0x000ee20000100800 */
[----:B--2---:R-:W-:Y:S02]  /*13590*/  PRMT R27, RZ, 0x7610, R27 ;  /* 0x00007610ff1b7816 */ /* 0x004fe4000000001b */
[----:B---3--:R-:W-:-:S05]  /*135a0*/  IMAD.X R5, R5, 0x1, R0, P1 ;  /* 0x0000000105057824 */ /* 0x008fca00008e0600 */
[----:B------:R-:W2:Y:S04]  /*135b0*/  @!P0 LDG.E.U16 R27, [R4.64] ;  /* 0x00000004041b8981 */ /* 0x000ea8000c1e1500 */
[----:B--2---:R0:W-:Y:S04]  /*135c0*/  STL [R1+0x94], R27 ;  /* 0x0000941b01007387 */ /* 0x0041e80000100800 */
[----:B0-----:R-:W2:Y:S04]  /*135d0*/  LDL.LU R27, [R1+0x21f8] ;  /* 0x0021f800011b7983 */ /* 0x001ea80000300800 */
[----:B------:R-:W3:Y:S04]  /*135e0*/  LDL.LU R4, [R1+0x3c] ;  /* 0x00003c0001047983 */ /* 0x000ee80000300800 */
[----:B------:R-:W4:Y:S04]  /*135f0*/  LDL R5, [R1+0xf94] ;  /* 0x000f940001057983 */ /* 0x000f280000100800 */
[----:B---3--:R0:W-:Y:S04]  /*13600*/  STS.U16 [R3+0x9700], R4 ;  /* 0x0097000403007388 */ /* 0x0081e80000000400 */
[----:B0-----:R-:W3:Y:S01]  /*13610*/  LDL.LU R3, [R1+0x21f4] ;  /* 0x0021f40001037983 */ /* 0x001ee20000300800 */
[----:B----4-:R-:W-:-:S03]  /*13620*/  IADD3 R4, P1, R5, R2, RZ ;  /* 0x0000000205047210 */ /* 0x010fc60007f3e0ff */
[----:B------:R-:W4:Y:S01]  /*13630*/  LDL R5, [R1+0xe40] ;  /* 0x000e400001057983 */ /* 0x000f220000100800 */
[----:B---3--:R-:W-:Y:S01]  /*13640*/  PRMT R3, RZ, 0x7610, R3 ;  /* 0x00007610ff037816 */ /* 0x008fe20000000003 */
[----:B----4-:R-:W-:-:S05]  /*13650*/  IMAD.X R5, R5, 0x1, R0, P1 ;  /* 0x0000000105057824 */ /* 0x010fca00008e0600 */
[----:B------:R0:W3:Y:S04]  /*13660*/  @!P0 LDG.E.U16 R3, [R4.64] ;  /* 0x0000000404038981 */ /* 0x0000e8000c1e1500 */
[----:B0-----:R-:W0:Y:S02]  /*13670*/  S2R R5, SR_TID.X ;  /* 0x0000000000057919 */ /* 0x001e240000002100 */
[----:B0-----:R-:W-:-:S05]  /*13680*/  LOP3.LUT R5, R5, 0x7f, RZ, 0xc0, !PT ;  /* 0x0000007f05057812 */ /* 0x001fca00078ec0ff */
[----:B------:R-:W-:-:S05]  /*13690*/  IMAD.SHL.U32 R5, R5, 0x2, RZ ;  /* 0x0000000205057824 */ /* 0x000fca00078e00ff */
[----:B------:R-:W-:Y:S01]  /*136a0*/  LOP3.LUT R4, R5, 0x70, RZ, 0x3c, !PT ;  /* 0x0000007005047812 */ /* 0x000fe200078e3cff */
[----:B---3--:R0:W-:Y:S04]  /*136b0*/  STL [R1+0x90], R3 ;  /* 0x0000900301007387 */ /* 0x0081e80000100800 */
[----:B0-----:R-:W3:Y:S04]  /*136c0*/  LDL.LU R3, [R1+0x21f0] ;  /* 0x0021f00001037983 */ /* 0x001ee80000300800 */
[----:B------:R-:W4:Y:S04]  /*136d0*/  LDL R5, [R1+0x104c] ;  /* 0x00104c0001057983 */ /* 0x000f280000100800 */
[----:B--2---:R4:W-:Y:S02]  /*136e0*/  STS.U16 [R4+0x9f00], R27 ;  /* 0x009f001b04007388 */ /* 0x0049e40000000400 */
[----:B----4-:R-:W-:-:S02]  /*136f0*/  IADD3 R4, P1, R5, R2, RZ ;  /* 0x0000000205047210 */ /* 0x010fc40007f3e0ff */
[----:B------:R-:W2:Y:S01]  /*13700*/  LDL R5, [R1+0xf90] ;  /* 0x000f900001057983 */ /* 0x000ea20000100800 */
[----:B---3--:R-:W-:Y:S02]  /*13710*/  PRMT R3, RZ, 0x7610, R3 ;  /* 0x00007610ff037816 */ /* 0x008fe40000000003 */
        /* <DEDUP_REMOVED lines=9> */
[----:B------:R-:W3:Y:S04]  /*137b0*/  @!P0 LDG.E.U16 R24, [R4.64] ;  /* 0x0000000404188981 */ /* 0x000ee8000c1e1500 */
[----:B---3--:R0:W-:Y:S04]  /*137c0*/  STL [R1+0x88], R24 ;  /* 0x0000881801007387 */ /* 0x0081e80000100800 */
[----:B0-----:R-:W3:Y:S04]  /*137d0*/  LDL.LU R24, [R1+0x21e8] ;  /* 0x0021e80001187983 */ /* 0x001ee80000300800 */
[----:B------:R-:W4:Y:S02]  /*137e0*/  LDL R5, [R1+0xf84] ;  /* 0x000f840001057983 */ /* 0x000f240000100800 */
[----:B----4-:R-:W-:-:S02]  /*137f0*/  IADD3 R4, P1, R5, R2, RZ ;  /* 0x0000000205047210 */ /* 0x010fc40007f3e0ff */
[----:B------:R-:W4:Y:S01]  /*13800*/  LDL R5, [R1+0xe30] ;  /* 0x000e300001057983 */ /* 0x000f220000100800 */
[----:B------:R-:W-:Y:S02]  /*13810*/  PRMT R29, RZ, 0x7610, R29 ;  /* 0x00007610ff1d7816 */ /* 0x000fe4000000001d */
[----:B----4-:R-:W-:-:S05]  /*13820*/  IMAD.X R5, R5, 0x1, R0, P1 ;  /* 0x0000000105057824 */ /* 0x010fca00008e0600 */
[----:B------:R0:W4:Y:S04]  /*13830*/  @!P0 LDG.E.U16 R29, [R4.64] ;  /* 0x00000004041d8981 */ /* 0x000128000c1e1500 */
[----:B0-----:R-:W2:Y:S04]  /*13840*/  LDL R5, [R1+0x1044] ;  /* 0x0010440001057983 */ /* 0x001ea80000100800 */
[----:B----4-:R0:W-:Y:S04]  /*13850*/  STL [R1+0x84], R29 ;  /* 0x0000841d01007387 */ /* 0x0101e80000100800 */
[----:B0-----:R-:W4:Y:S01]  /*13860*/  LDL.LU R29, [R1+0x10] ;  /* 0x00001000011d7983 */ /* 0x001f220000300800 */
[----:B--2---:R-:W-:-:S03]  /*13870*/  IADD3 R4, P1, R5, R2, RZ ;  /* 0x0000000205047210 */ /* 0x004fc60007f3e0ff */
[----:B------:R-:W2:Y:S01]  /*13880*/  LDL R5, [R1+0xf80] ;  /* 0x000f800001057983 */ /* 0x000ea20000100800 */
[----:B------:R-:W-:Y:S01]  /*13890*/  PRMT R22, RZ, 0x7610, R22 ;  /* 0x00007610ff167816 */ /* 0x000fe20000000016 */
[----:B--2---:R-:W-:-:S05]  /*138a0*/  IMAD.X R5, R5, 0x1, R0, P1 ;  /* 0x0000000105057824 */ /* 0x004fca00008e0600 */
[----:B------:R-:W2:Y:S04]  /*138b0*/  @!P0 LDG.E.U16 R22, [R4.64] ;  /* 0x0000000404168981 */ /* 0x000ea8000c1e1500 */
[----:B--2---:R0:W-:Y:S04]  /*138c0*/  STL [R1+0x80], R22 ;  /* 0x0000801601007387 */ /* 0x0041e80000100800 */
[----:B0-----:R-:W2:Y:S04]  /*138d0*/  LDL.LU R22, [R1+0x21e4] ;  /* 0x0021e40001167983 */ /* 0x001ea80000300800 */
[----:B------:R-:W2:Y:S02]  /*138e0*/  LDL R5, [R1+0xe24] ;  /* 0x000e240001057983 */ /* 0x000ea40000100800 */
[----:B--2---:R-:W-:-:S02]  /*138f0*/  IADD3 R4, P1, R5, R2, RZ ;  /* 0x0000000205047210 */ /* 0x004fc40007f3e0ff */
[----:B------:R-:W2:Y:S01]  /*13900*/  LDL R5, [R1+0xcec] ;  /* 0x000cec0001057983 */ /* 0x000ea20000100800 */
[----:B------:R-:W-:Y:S02]  /*13910*/  PRMT R21, RZ, 0x7610, R21 ;  /* 0x00007610ff157816 */ /* 0x000fe40000000015 */
        /* <DEDUP_REMOVED lines=20> */
[----:B------:R-:W2:Y:S04]  /*13a60*/  LDL.LU R4, [R1] ;  /* 0x0000000001047983 */ /* 0x000ea80000300800 */
[----:B------:R-:W3:Y:S04]  /*13a70*/  LDL R5, [R1+0xe14] ;  /* 0x000e140001057983 */ /* 0x000ee80000100800 */
[----:B--2---:R3:W-:Y:S02]  /*13a80*/  STS.U16 [R3+0xc00], R4 ;  /* 0x000c000403007388 */ /* 0x0047e40000000400 */
[----:B---3--:R-:W-:-:S02]  /*13a90*/  IADD3 R4, P1, R5, R2, RZ ;  /* 0x0000000205047210 */ /* 0x008fc40007f3e0ff */
        /* <DEDUP_REMOVED lines=16> */
[----:B------:R-:W3:Y:S04]  /*13ba0*/  LDL R5, [R1+0x1034] ;  /* 0x0010340001057983 */ /* 0x000ee80000100800 */
[----:B----4-:R0:W-:Y:S04]  /*13bb0*/  STS.U16 [R3+0x1000], R29 ;  /* 0x0010001d03007388 */ /* 0x0101e80000000400 */
[----:B0-----:R-:W4:Y:S01]  /*13bc0*/  LDL.LU R29, [R1+0x38] ;  /* 0x00003800011d7983 */ /* 0x001f220000300800 */
[----:B---3--:R-:W-:-:S03]  /*13bd0*/  IADD3 R4, P1, R5, R2, RZ ;  /* 0x0000000205047210 */ /* 0x008fc60007f3e0ff */
[----:B------:R-:W3:Y:S01]  /*13be0*/  LDL R5, [R1+0xf60] ;  /* 0x000f600001057983 */ /* 0x000ee20000100800 */
[----:B--2---:R-:W-:Y:S01]  /*13bf0*/  PRMT R19, RZ, 0x7610, R19 ;  /* 0x00007610ff137816 */ /* 0x004fe20000000013 */
[----:B---3--:R-:W-:-:S05]  /*13c00*/  IMAD.X R5, R5, 0x1, R0, P1 ;  /* 0x0000000105057824 */ /* 0x008fca00008e0600 */
        /* <DEDUP_REMOVED lines=261> */
[----:B0-----:R-:W3:Y:S04]  /*14c60*/  LDL.LU R4, [R1+0x108] ;  /* 0x0001080001047983 */ /* 0x001ee80000300800 */
[----:B------:R-:W4:Y:S04]  /*14c70*/  LDL R5, [R1+0xfec] ;  /* 0x000fec0001057983 */ /* 0x000f280000100800 */
[----:B--2---:R0:W-:Y:S04]  /*14c80*/  STL [R1+0x2100], R28 ;  /* 0x0021001c01007387 */ /* 0x0041e80000100800 */
[----:B---3--:R4:W-:Y:S01]  /*14c90*/  STS.U16 [R3+0x4600], R4 ;  /* 0x0046000403007388 */ /* 0x0089e20000000400 */
[----:B------:R-:W-:-:S03]  /*14ca0*/  PRMT R27, RZ, 0x7610, R27 ;  /* 0x00007610ff1b7816 */ /* 0x000fc6000000001b */
[----:B0-----:R-:W2:Y:S01]  /*14cb0*/  LDL R28, [R1+0xc94] ;  /* 0x000c9400011c7983 */ /* 0x001ea20000100800 */
[----:B----4-:R-:W-:-:S03]  /*14cc0*/  IADD3 R4, P1, R5, R2, RZ ;  /* 0x0000000205047210 */ /* 0x010fc60007f3e0ff */
[----:B------:R-:W3:Y:S02]  /*14cd0*/  LDL R5, [R1+0xed0] ;  /* 0x000ed00001057983 */ /* 0x000ee40000100800 */
[----:B---3--:R-:W-:-:S05]  /*14ce0*/  IMAD.X R5, R5, 0x1, R0, P1 ;  /* 0x0000000105057824 */ /* 0x008fca00008e0600 */
[----:B------:R0:W3:Y:S04]  /*14cf0*/  @!P0 LDG.E.U16 R27, [R4.64] ;  /* 0x00000004041b8981 */ /* 0x0000e8000c1e1500 */
[----:B0-----:R-:W4:Y:S04]  /*14d00*/  LDL.LU R4, [R1+0x10c] ;  /* 0x00010c0001047983 */ /* 0x001f280000300800 */
[----:B------:R-:W2:Y:S04]  /*14d10*/  LDL R5, [R1+0xd74] ;  /* 0x000d740001057983 */ /* 0x000ea80000100800 */
[----:B------:R0:W-:Y:S02]  /*14d20*/  STS.U16 [R3+0xa00], R26 ;  /* 0x000a001a03007388 */ /* 0x0001e40000000400 */
[----:B0-----:R-:W-:-:S02]  /*14d30*/  PRMT R26, RZ, 0x7610, R26 ;  /* 0x00007610ff1a7816 */ /* 0x001fc4000000001a */
[----:B---3--:R-:W-:Y:S04]  /*14d40*/  STL [R1+0x2104], R27 ;  /* 0x0021041b01007387 */ /* 0x008fe80000100800 */
[----:B----4-:R2:W-:Y:S02]  /*14d50*/  STS.U16 [R3+0x4800], R4 ;  /* 0x0048000403007388 */ /* 0x0105e40000000400 */
[----:B--2---:R-:W-:-:S05]  /*14d60*/  IADD3 R4, P1, R5, R2, RZ ;  /* 0x0000000205047210 */ /* 0x004fca0007f3e0ff */
[----:B------:R-:W-:Y:S02]  /*14d70*/  IMAD.X R5, R28, 0x1, R0, P1 ;  /* 0x000000011c057824 */ /* 0x000fe400008e0600 */
[----:B------:R-:W2:Y:S04]  /*14d80*/  LDL.LU R28, [R1+0x4bc] ;  /* 0x0004bc00011c7983 */ /* 0x000ea80000300800 */
[----:B------:R0:W3:Y:S04]  /*14d90*/  @!P0 LDG.E.U16 R26, [R4.64] ;  /* 0x00000004041a8981 */ /* 0x0000e8000c1e1500 */
[----:B0-----:R-:W4:Y:S04]  /*14da0*/  LDL R5, [R1+0xec4] ;  /* 0x000ec40001057983 */ /* 0x001f280000100800 */
[----:B---3--:R0:W-:Y:S04]  /*14db0*/  STL [R1+0x2108], R26 ;  /* 0x0021081a01007387 */ /* 0x0081e80000100800 */
[----:B0-----:R-:W3:Y:S01]  /*14dc0*/  LDL.LU R26, [R1+0x4d8] ;  /* 0x0004d800011a7983 */ /* 0x001ee20000300800 */
[----:B----4-:R-:W-:-:S03]  /*14dd0*/  IADD3 R4, P1, R5, R2, RZ ;  /* 0x0000000205047210 */ /* 0x010fc60007f3e0ff */
[----:B------:R-:W4:Y:S04]  /*14de0*/  LDL R5, [R1+0xd70] ;  /* 0x000d700001057983 */ /* 0x000f280000100800 */
[----:B------:R0:W-:Y:S04]  /*14df0*/  STS.U16 [R3], R25 ;  /* 0x0000001903007388 */ /* 0x0001e80000000400 */
[----:B------:R1:W-:Y:S04]  /*14e00*/  STS.U16 [R3+0x4a00], R29 ;  /* 0x004a001d03007388 */ /* 0x0003e80000000400 */
[----:B------:R-:W2:Y:S01]  /*14e10*/  LDL R27, [R1+0xc8c] ;  /* 0x000c8c00011b7983 */ /* 0x000ea20000100800 */
[----:B0-----:R-:W-:-:S03]  /*14e20*/  PRMT R25, RZ, 0x7610, R25 ;  /* 0x00007610ff197816 */ /* 0x001fc60000000019 */
[----:B-1----:R-:W2:Y:S01]  /*14e30*/  LDL R29, [R1+0xd64] ;  /* 0x000d6400011d7983 */ /* 0x002ea20000100800 */
[----:B----4-:R-:W-:-:S05]  /*14e40*/  IMAD.X R5, R5, 0x1, R0, P1 ;  /* 0x0000000105057824 */ /* 0x010fca00008e0600 */
[----:B------:R0:W4:Y:S04]  /*14e50*/  @!P0 LDG.E.U16 R25, [R4.64] ;  /* 0x0000000404198981 */ /* 0x000128000c1e1500 */
[----:B0-----:R-:W2:Y:S04]  /*14e60*/  LDL R5, [R1+0xfe4] ;  /* 0x000fe40001057983 */ /* 0x001ea80000100800 */
[----:B---3--:R-:W-:Y:S04]  /*14e70*/  STS.U16 [R3+0x4c00], R26 ;  /* 0x004c001a03007388 */ /* 0x008fe80000000400 */
[----:B----4-:R0:W-:Y:S04]  /*14e80*/  STL [R1+0x210c], R25 ;  /* 0x00210c1901007387 */ /* 0x0101e80000100800 */
[----:B0-----:R-:W3:Y:S01]  /*14e90*/  LDL R25, [R1+0xeb4] ;  /* 0x000eb40001197983 */ /* 0x001ee20000100800 */
[----:B--2---:R-:W-:-:S03]  /*14ea0*/  IADD3 R4, P1, R5, R2, RZ ;  /* 0x0000000205047210 */ /* 0x004fc60007f3e0ff */
[----:B------:R-:W2:Y:S04]  /*14eb0*/  LDL.LU R26, [R1+0x4b8] ;  /* 0x0004b800011a7983 */ /* 0x000ea80000300800 */
[----:B------:R-:W4:Y:S04]  /*14ec0*/  LDL R5, [R1+0xec0] ;  /* 0x000ec00001057983 */ /* 0x000f280000100800 */
[----:B------:R0:W-:Y:S02]  /*14ed0*/  STS.U16 [R3+0x200], R24 ;  /* 0x0002001803007388 */ /* 0x0001e40000000400 */
[----:B0-----:R-:W-:Y:S01]  /*14ee0*/  PRMT R24, RZ, 0x7610, R24 ;  /* 0x00007610ff187816 */ /* 0x001fe20000000018 */
[----:B----4-:R-:W-:-:S05]  /*14ef0*/  IMAD.X R5, R5, 0x1, R0, P1 ;  /* 0x0000000105057824 */ /* 0x010fca00008e0600 */
[----:B------:R0:W4:Y:S04]  /*14f00*/  @!P0 LDG.E.U16 R24, [R4.64] ;  /* 0x0000000404188981 */ /* 0x000128000c1e1500 */
[----:B0-----:R-:W2:Y:S01]  /*14f10*/  LDL.LU R5, [R1+0x4d4] ;  /* 0x0004d40001057983 */ /* 0x001ea20000300800 */
[----:B------:R-:W-:-:S03]  /*14f20*/  IADD3 R4, P1, R29, R2, RZ ;  /* 0x000000021d047210 */ /* 0x000fc60007f3e0ff */
[----:B------:R0:W-:Y:S02]  /*14f30*/  STS.U16 [R3+0x400], R23 ;  /* 0x0004001703007388 */ /* 0x0001e40000000400 */
[----:B0-----:R-:W-:Y:S02]  /*14f40*/  PRMT R23, RZ, 0x7610, R23 ;  /* 0x00007610ff177816 */ /* 0x001fe40000000017 */
[----:B----4-:R0:W-:Y:S04]  /*14f50*/  STL [R1+0x2110], R24 ;  /* 0x0021101801007387 */ /* 0x0101e80000100800 */
[----:B------:R-:W4:Y:S04]  /*14f60*/  LDL R29, [R1+0xeb0] ;  /* 0x000eb000011d7983 */ /* 0x000f280000100800 */
[----:B--2---:R1:W-:Y:S04]  /*14f70*/  STS.U16 [R3+0x4e00], R5 ;  /* 0x004e000503007388 */ /* 0x0043e80000000400 */
[----:B0-----:R-:W2:Y:S01]  /*14f80*/  LDL R24, [R1+0xd60] ;  /* 0x000d600001187983 */ /* 0x001ea20000100800 */
[----:B-1----:R-:W-:-:S03]  /*14f90*/  IMAD.X R5, R27, 0x1, R0, P1 ;  /* 0x000000011b057824 */ /* 0x002fc600008e0600 */
[----:B------:R-:W2:Y:S04]  /*14fa0*/  LDL.LU R27, [R1+0x4b4] ;  /* 0x0004b400011b7983 */ /* 0x000ea80000300800 */
[----:B------:R0:W2:Y:S04]  /*14fb0*/  @!P0 LDG.E.U16 R23, [R4.64] ;  /* 0x0000000404178981 */ /* 0x0000a8000c1e1500 */
[----:B0-----:R-:W2:Y:S01]  /*14fc0*/  LDL.LU R5, [R1+0x4d0] ;  /* 0x0004d00001057983 */ /* 0x001ea20000300800 */
[----:B---3--:R-:W-:-:S03]  /*14fd0*/  IADD3 R4, P1, R25, R2, RZ ;  /* 0x0000000219047210 */ /* 0x008fc60007f3e0ff */
[----:B------:R0:W-:Y:S02]  /*14fe0*/  STS.U16 [R3+0x600], R22 ;  /* 0x0006001603007388 */ /* 0x0001e40000000400 */
[----:B0-----:R-:W-:Y:S02]  /*14ff0*/  PRMT R22, RZ, 0x7610, R22 ;  /* 0x00007610ff167816 */ /* 0x001fe40000000016 */
[----:B--2---:R0:W-:Y:S02]  /*15000*/  STS.U16 [R3+0x5000], R5 ;  /* 0x0050000503007388 */ /* 0x0041e40000000400 */
[----:B0-----:R-:W-:-:S05]  /*15010*/  IMAD.X R5, R24, 0x1, R0, P1 ;  /* 0x0000000118057824 */ /* 0x001fca00008e0600 */
[----:B------:R0:W2:Y:S04]  /*15020*/  @!P0 LDG.E.U16 R22, [R4.64] ;  /* 0x0000000404168981 */ /* 0x0000a8000c1e1500 */
[----:B------:R-:W-:Y:S04]  /*15030*/  STL [R1+0x2114], R23 ;  /* 0x0021141701007387 */ /* 0x000fe80000100800 */
[----:B------:R-:W3:Y:S04]  /*15040*/  LDL R25, [R1+0xd54] ;  /* 0x000d540001197983 */ /* 0x000ee80000100800 */
[----:B0-----:R-:W3:Y:S04]  /*15050*/  LDL R5, [R1+0xfdc] ;  /* 0x000fdc0001057983 */ /* 0x001ee80000100800 */
[----:B------:R-:W4:Y:S04]  /*15060*/  LDL R24, [R1+0xc84] ;  /* 0x000c840001187983 */ /* 0x000f280000100800 */
[----:B------:R-:W-:Y:S04]  /*15070*/  STS.U16 [R3+0x5200], R28 ;  /* 0x0052001c03007388 */ /* 0x000fe80000000400 */
[----:B------:R0:W-:Y:S02]  /*15080*/  STS.U16 [R3+0x800], R21 ;  /* 0x0008001503007388 */ /* 0x0001e40000000400 */
[----:B0-----:R-:W-:-:S02]  /*15090*/  PRMT R21, RZ, 0x7610, R21 ;  /* 0x00007610ff157816 */ /* 0x001fc40000000015 */
[----:B------:R-:W-:Y:S01]  /*150a0*/  PRMT R20, RZ, 0x7610, R20 ;  /* 0x00007610ff147816 */ /* 0x000fe20000000014 */
[----:B--2---:R0:W-:Y:S04]  /*150b0*/  STL [R1+0x2118], R22 ;  /* 0x0021181601007387 */ /* 0x0041e80000100800 */
[----:B------:R-:W2:Y:S04]  /*150c0*/  LDL R23, [R1+0xea4] ;  /* 0x000ea40001177983 */ /* 0x000ea80000100800 */
[----:B------:R-:W2:Y:S04]  /*150d0*/  LDL.LU R28, [R1+0x4b0] ;  /* 0x0004b000011c7983 */ /* 0x000ea80000300800 */
[----:B0-----:R-:W2:Y:S01]  /*150e0*/  LDL R22, [R1+0xd50] ;  /* 0x000d500001167983 */ /* 0x001ea20000100800 */
[----:B---3--:R-:W-:-:S05]  /*150f0*/  IADD3 R4, P1, R5, R2, RZ ;  /* 0x0000000205047210 */ /* 0x008fca0007f3e0ff */
[----:B----4-:R-:W-:Y:S01]  /*15100*/  IMAD.X R5, R29, 0x1, R0, P1 ;  /* 0x000000011d057824 */ /* 0x010fe200008e0600 */
[----:B------:R0:W-:Y:S04]  /*15110*/  STS.U16 [R3+0x5600], R19 ;  /* 0x0056001303007388 */ /* 0x0001e80000000400 */
[----:B------:R1:W3:Y:S04]  /*15120*/  @!P0 LDG.E.U16 R21, [R4.64] ;  /* 0x0000000404158981 */ /* 0x0002e8000c1e1500 */
[----:B------:R-:W4:Y:S01]  /*15130*/  LDL.LU R29, [R1+0x1bc] ;  /* 0x0001bc00011d7983 */ /* 0x000f220000300800 */
[----:B-1----:R-:W-:-:S05]  /*15140*/  IADD3 R4, P1, R25, R2, RZ ;  /* 0x0000000219047210 */ /* 0x002fca0007f3e0ff */
[----:B------:R-:W-:-:S05]  /*15150*/  IMAD.X R5, R24, 0x1, R0, P1 ;  /* 0x0000000118057824 */ /* 0x000fca00008e0600 */
[----:B------:R2:W4:Y:S01]  /*15160*/  @!P0 LDG.E.U16 R20, [R4.64] ;  /* 0x0000000404148981 */ /* 0x000522000c1e1500 */
[----:B0-----:R-:W-:-:S03]  /*15170*/  PRMT R19, RZ, 0x7610, R19 ;  /* 0x00007610ff137816 */ /* 0x001fc60000000013 */
[----:B------:R0:W-:Y:S01]  /*15180*/  STS.U16 [R3+0x5400], R26 ;  /* 0x0054001a03007388 */ /* 0x0001e20000000400 */
[----:B--2---:R-:W-:-:S05]  /*15190*/  IADD3 R4, P1, R23, R2, RZ ;  /* 0x0000000217047210 */ /* 0x004fca0007f3e0ff */
[----:B------:R-:W-:-:S05]  /*151a0*/  IMAD.X R5, R22, 0x1, R0, P1 ;  /* 0x0000000116057824 */ /* 0x000fca00008e0600 */
[----:B------:R-:W2:Y:S04]  /*151b0*/  @!P0 LDG.E.U16 R19, [R4.64] ;  /* 0x0000000404138981 */ /* 0x000ea8000c1e1500 */
[----:B---3--:R1:W-:Y:S04]  /*151c0*/  STL [R1+0x211c], R21 ;  /* 0x00211c1501007387 */ /* 0x0083e80000100800 */
[----:B0-----:R-:W3:Y:S04]  /*151d0*/  LDL R26, [R1+0xfd4] ;  /* 0x000fd400011a7983 */ /* 0x001ee80000100800 */
[----:B------:R-:W3:Y:S04]  /*151e0*/  LDL R25, [R1+0xea0] ;  /* 0x000ea00001197983 */ /* 0x000ee80000100800 */
[----:B----4-:R0:W-:Y:S04]  /*151f0*/  STL [R1+0x2120], R20 ;  /* 0x0021201401007387 */ /* 0x0101e80000100800 */
[----:B------:R-:W2:Y:S04]  /*15200*/  LDL R24, [R1+0xd44] ;  /* 0x000d440001187983 */ /* 0x000ea80000100800 */
[----:B------:R-:W2:Y:S01]  /*15210*/  LDL R23, [R1+0xc7c] ;  /* 0x000c7c0001177983 */ /* 0x000ea20000100800 */
[----:B------:R-:W-:-:S02]  /*15220*/  PRMT R18, RZ, 0x7610, R18 ;  /* 0x00007610ff127816 */ /* 0x000fc40000000012 */
[----:B------:R-:W-:Y:S01]  /*15230*/  PRMT R17, RZ, 0x7610, R17 ;  /* 0x00007610ff117816 */ /* 0x000fe20000000011 */
[----:B--2---:R2:W-:Y:S04]  /*15240*/  STL [R1+0x2124], R19 ;  /* 0x0021241301007387 */ /* 0x0045e80000100800 */
[----:B------:R-:W4:Y:S04]  /*15250*/  LDL R22, [R1+0xe94] ;  /* 0x000e940001167983 */ /* 0x000f280000100800 */
[----:B-1----:R-:W4:Y:S01]  /*15260*/  LDL R21, [R1+0xd40] ;  /* 0x000d400001157983 */ /* 0x002f220000100800 */
[----:B---3--:R-:W-:-:S03]  /*15270*/  IADD3 R4, P1, R26, R2, RZ ;  /* 0x000000021a047210 */ /* 0x008fc60007f3e0ff */
[----:B0-----:R-:W3:Y:S02]  /*15280*/  LDL R20, [R1+0xfcc] ;  /* 0x000fcc0001147983 */ /* 0x001ee40000100800 */
[----:B------:R-:W-:Y:S02]  /*15290*/  IMAD.X R5, R25, 0x1, R0, P1 ;  /* 0x0000000119057824 */ /* 0x000fe400008e0600 */
[----:B--2---:R-:W2:Y:S04]  /*152a0*/  LDL R19, [R1+0xe90] ;  /* 0x000e900001137983 */ /* 0x004ea80000100800 */
[----:B------:R0:W2:Y:S02]  /*152b0*/  @!P0 LDG.E.U16 R18, [R4.64] ;  /* 0x0000000404128981 */ /* 0x0000a4000c1e1500 */
[----:B0-----:R-:W-:-:S05]  /*152c0*/  IADD3 R4, P1, R24, R2, RZ ;  /* 0x0000000218047210 */ /* 0x001fca0007f3e0ff */
[----:B------:R-:W-:-:S05]  /*152d0*/  IMAD.X R5, R23, 0x1, R0, P1 ;  /* 0x0000000117057824 */ /* 0x000fca00008e0600 */
[----:B------:R4:W3:Y:S01]  /*152e0*/  @!P0 LDG.E.U16 R17, [R4.64] ;  /* 0x0000000404118981 */ /* 0x0008e2000c1e1500 */
[----:B------:R-:W-:-:S03]  /*152f0*/  PRMT R16, RZ, 0x7610, R16 ;  /* 0x00007610ff107816 */ /* 0x000fc60000000010 */
[----:B------:R-:W-:Y:S04]  /*15300*/  STS.U16 [R3+0x5a00], R28 ;  /* 0x005a001c03007388 */ /* 0x000fe80000000400 */
[----:B------:R0:W-:Y:S02]  /*15310*/  STS.U16 [R3+0x5e00], R15 ;  /* 0x005e000f03007388 */ /* 0x0001e40000000400 */
[----:B0-----:R-:W-:Y:S02]  /*15320*/  PRMT R15, RZ, 0x7610, R15 ;  /* 0x00007610ff0f7816 */ /* 0x001fe4000000000f */
[----:B----4-:R-:W-:-:S05]  /*15330*/  IADD3 R4, P1, R22, R2, RZ ;  /* 0x0000000216047210 */ /* 0x010fca0007f3e0ff */
[----:B------:R-:W-:-:S05]  /*15340*/  IMAD.X R5, R21, 0x1, R0, P1 ;  /* 0x0000000115057824 */ /* 0x000fca00008e0600 */
[----:B------:R3:W4:Y:S04]  /*15350*/  @!P0 LDG.E.U16 R16, [R4.64] ;  /* 0x0000000404108981 */ /* 0x000728000c1e1500 */
[----:B--2---:R-:W-:Y:S01]  /*15360*/  STL [R1+0x2128], R18 ;  /* 0x0021281201007387 */ /* 0x004fe20000100800 */
[----:B---3--:R-:W-:-:S03]  /*15370*/  IADD3 R4, P1, R20, R2, RZ ;  /* 0x0000000214047210 */ /* 0x008fc60007f3e0ff */
[----:B------:R-:W2:Y:S02]  /*15380*/  LDL.LU R28, [R1+0x1b8] ;  /* 0x0001b800011c7983 */ /* 0x000ea40000300800 */
[----:B------:R-:W-:-:S05]  /*15390*/  IMAD.X R5, R19, 0x1, R0, P1 ;  /* 0x0000000113057824 */ /* 0x000fca00008e0600 */
[----:B------:R0:W3:Y:S04]  /*153a0*/  @!P0 LDG.E.U16 R15, [R4.64] ;  /* 0x00000004040f8981 */ /* 0x0000e8000c1e1500 */
[----:B------:R1:W-:Y:S04]  /*153b0*/  STL [R1+0x212c], R17 ;  /* 0x00212c1101007387 */ /* 0x0003e80000100800 */
[----:B------:R-:W0:Y:S04]  /*153c0*/  LDL R26, [R1+0xd34] ;  /* 0x000d3400011a7983 */ /* 0x000e280000100800 */
[----:B-1----:R-:W2:Y:S04]  /*153d0*/  LDL R17, [R1+0xc74] ;  /* 0x000c740001117983 */ /* 0x002ea80000100800 */
[----:B------:R1:W-:Y:S04]  /*153e0*/  STS.U16 [R3+0x5c00], R29 ;  /* 0x005c001d03007388 */ /* 0x0003e80000000400 */
[----:B----4-:R2:W-:Y:S04]  /*153f0*/  STL [R1+0x2130], R16 ;  /* 0x0021301001007387 */ /* 0x0105e80000100800 */
[----:B-1----:R-:W4:Y:S04]  /*15400*/  LDL.LU R29, [R1+0x1b4] ;  /* 0x0001b400011d7983 */ /* 0x002f280000300800 */
[----:B------:R-:W4:Y:S04]  /*15410*/  LDL R25, [R1+0xe84] ;  /* 0x000e840001197983 */ /* 0x000f280000100800 */
[----:B------:R-:W4:Y:S04]  /*15420*/  LDL R24, [R1+0xd30] ;  /* 0x000d300001187983 */ /* 0x000f280000100800 */
[----:B------:R-:W4:Y:S04]  /*15430*/  LDL R23, [R1+0xfc4] ;  /* 0x000fc40001177983 */ /* 0x000f280000100800 */
[----:B------:R-:W4:Y:S04]  /*15440*/  LDL R22, [R1+0xe80] ;  /* 0x000e800001167983 */ /* 0x000f280000100800 */
[----:B------:R-:W4:Y:S04]  /*15450*/  LDL R21, [R1+0xd24] ;  /* 0x000d240001157983 */ /* 0x000f280000100800 */
[----:B------:R-:W4:Y:S04]  /*15460*/  LDL R20, [R1+0xc6c] ;  /* 0x000c6c0001147983 */ /* 0x000f280000100800 */
[----:B------:R-:W4:Y:S01]  /*15470*/  LDL R19, [R1+0xe74] ;  /* 0x000e740001137983 */ /* 0x000f220000100800 */
[----:B0-----:R-:W-:-:S03]  /*15480*/  IADD3 R4, P1, R26, R2, RZ ;  /* 0x000000021a047210 */ /* 0x001fc60007f3e0ff */
[----:B------:R-:W4:Y:S02]  /*15490*/  LDL R18, [R1+0xd20] ;  /* 0x000d200001127983 */ /* 0x000f240000100800 */
[----:B--2---:R-:W-:Y:S02]  /*154a0*/  IMAD.X R5, R17, 0x1, R0, P1 ;  /* 0x0000000111057824 */ /* 0x004fe400008e0600 */
[----:B---3--:R-:W-:Y:S04]  /*154b0*/  STL [R1+0x2134], R15 ;  /* 0x0021340f01007387 */ /* 0x008fe80000100800 */
[----:B------:R-:W2:Y:S04]  /*154c0*/  LDL R17, [R1+0xfbc] ;  /* 0x000fbc0001117983 */ /* 0x000ea80000100800 */
[----:B------:R-:W3:Y:S04]  /*154d0*/  LDL R16, [R1+0xe70] ;  /* 0x000e700001107983 */ /* 0x000ee80000100800 */
[----:B------:R0:W-:Y:S02]  /*154e0*/  STS.U16 [R3+0x6000], R14 ;  /* 0x0060000e03007388 */ /* 0x0001e40000000400 */
[----:B0-----:R-:W-:-:S06]  /*154f0*/  PRMT R14, RZ, 0x7610, R14 ;  /* 0x00007610ff0e7816 */ /* 0x001fcc000000000e */
[----:B------:R4:W2:Y:S01]  /*15500*/  @!P0 LDG.E.U16 R14, [R4.64] ;  /* 0x00000004040e8981 */ /* 0x0008a2000c1e1500 */
[----:B------:R-:W-:-:S03]  /*15510*/  PRMT R13, RZ, 0x7610, R13 ;  /* 0x00007610ff0d7816 */ /* 0x000fc6000000000d */
[----:B------:R0:W-:Y:S02]  /*15520*/  STS.U16 [R3+0x6400], R12 ;  /* 0x0064000c03007388 */ /* 0x0001e40000000400 */
[----:B0-----:R-:W-:Y:S02]  /*15530*/  PRMT R12, RZ, 0x7610, R12 ;  /* 0x00007610ff0c7816 */ /* 0x001fe4000000000c */
[----:B------:R-:W-:Y:S01]  /*15540*/  PRMT R11, RZ, 0x7610, R11 ;  /* 0x00007610ff0b7816 */ /* 0x000fe2000000000b */
[----:B------:R0:W-:Y:S02]  /*15550*/  STS.U16 [R3+0x6800], R10 ;  /* 0x0068000a03007388 */ /* 0x0001e40000000400 */
[----:B0-----:R-:W-:Y:S02]  /*15560*/  PRMT R10, RZ, 0x7610, R10 ;  /* 0x00007610ff0a7816 */ /* 0x001fe4000000000a */
[----:B------:R0:W-:Y:S02]  /*15570*/  STS.U16 [R3+0x6a00], R9 ;  /* 0x006a000903007388 */ /* 0x0001e40000000400 */
[----:B0-----:R-:W-:-:S02]  /*15580*/  PRMT R9, RZ, 0x7610, R9 ;  /* 0x00007610ff097816 */ /* 0x001fc40000000009 */
[----:B----4-:R-:W-:-:S05]  /*15590*/  IADD3 R4, P1, R25, R2, RZ ;  /* 0x0000000219047210 */ /* 0x010fca0007f3e0ff */
[----:B------:R-:W-:-:S05]  /*155a0*/  IMAD.X R5, R24, 0x1, R0, P1 ;  /* 0x0000000118057824 */ /* 0x000fca00008e0600 */
[----:B------:R0:W4:Y:S02]  /*155b0*/  @!P0 LDG.E.U16 R13, [R4.64] ;  /* 0x00000004040d8981 */ /* 0x000124000c1e1500 */
[----:B0-----:R-:W-:-:S05]  /*155c0*/  IADD3 R4, P1, R23, R2, RZ ;  /* 0x0000000217047210 */ /* 0x001fca0007f3e0ff */
        /* <DEDUP_REMOVED lines=8> */
[----:B--2---:R-:W-:-:S05]  /*15650*/  IADD3 R4, P1, R17, R2, RZ ;  /* 0x0000000211047210 */ /* 0x004fca0007f3e0ff */
[----:B---3--:R-:W-:-:S05]  /*15660*/  IMAD.X R5, R16, 0x1, R0, P1 ;  /* 0x0000000110057824 */ /* 0x008fca00008e0600 */
[----:B------:R-:W2:Y:S04]  /*15670*/  @!P0 LDG.E.U16 R9, [R4.64] ;  /* 0x0000000404098981 */ /* 0x000ea8000c1e1500 */
[----:B------:R0:W-:Y:S04]  /*15680*/  STL [R1+0x2138], R14 ;  /* 0x0021380e01007387 */ /* 0x0001e80000100800 */
[----:B------:R-:W3:Y:S04]  /*15690*/  LDL R15, [R1+0xd14] ;  /* 0x000d1400010f7983 */ /* 0x000ee80000100800 */
[----:B0-----:R-:W3:Y:S04]  /*156a0*/  LDL R14, [R1+0xc64] ;  /* 0x000c6400010e7983 */ /* 0x001ee80000100800 */
[----:B----4-:R-:W-:Y:S04]  /*156b0*/  STL [R1+0x213c], R13 ;  /* 0x00213c0d01007387 */ /* 0x010fe80000100800 */
[----:B------:R0:W-:Y:S04]  /*156c0*/  STL [R1+0x2140], R12 ;  /* 0x0021400c01007387 */ /* 0x0001e80000100800 */
[----:B0-----:R-:W4:Y:S04]  /*156d0*/  LDL R12, [R1+0xe64] ;  /* 0x000e6400010c7983 */ /* 0x001f280000100800 */
[----:B------:R0:W-:Y:S04]  /*156e0*/  STL [R1+0x2144], R11 ;  /* 0x0021440b01007387 */ /* 0x0001e80000100800 */
[----:B------:R1:W-:Y:S04]  /*156f0*/  STL [R1+0x2148], R10 ;  /* 0x0021480a01007387 */ /* 0x0003e80000100800 */
[----:B--2---:R2:W-:Y:S04]  /*15700*/  STL [R1+0x214c], R9 ;  /* 0x00214c0901007387 */ /* 0x0045e80000100800 */
[----:B0-----:R-:W4:Y:S04]  /*15710*/  LDL R11, [R1+0xd10] ;  /* 0x000d1000010b7983 */ /* 0x001f280000100800 */
[----:B-1----:R-:W4:Y:S04]  /*15720*/  LDL R10, [R1+0xfb4] ;  /* 0x000fb400010a7983 */ /* 0x002f280000100800 */
[----:B--2---:R-:W2:Y:S01]  /*15730*/  LDL R9, [R1+0xe60] ;  /* 0x000e600001097983 */ /* 0x004ea20000100800 */
[----:B---3--:R-:W-:-:S03]  /*15740*/  IADD3 R4, P1, R15, R2, RZ ;  /* 0x000000020f047210 */ /* 0x008fc60007f3e0ff */
[----:B------:R0:W-:Y:S02]  /*15750*/  STS.U16 [R3+0x6c00], R8 ;  /* 0x006c000803007388 */ /* 0x0001e40000000400 */
[----:B------:R-:W-:Y:S02]  /*15760*/  IMAD.X R5, R14, 0x1, R0, P1 ;  /* 0x000000010e057824 */ /* 0x000fe400008e0600 */
[----:B------:R1:W-:Y:S04]  /*15770*/  STS.U16 [R3+0x6e00], R7 ;  /* 0x006e000703007388 */ /* 0x0003e80000000400 */
[----:B------:R3:W-:Y:S01]  /*15780*/  STS.U16 [R3+0x7000], R6 ;  /* 0x0070000603007388 */ /* 0x0007e20000000400 */
[----:B0-----:R-:W-:-:S03]  /*15790*/  PRMT R8, RZ, 0x7610, R8 ;  /* 0x00007610ff087816 */ /* 0x001fc60000000008 */
[----:B------:R-:W2:Y:S04]  /*157a0*/  LDL.LU R13, [R1+0x1b0] ;  /* 0x0001b000010d7983 */ /* 0x000ea80000300800 */
[----:B------:R4:W2:Y:S01]  /*157b0*/  @!P0 LDG.E.U16 R8, [R4.64] ;  /* 0x0000000404088981 */ /* 0x0008a2000c1e1500 */
[----:B-1----:R-:W-:Y:S02]  /*157c0*/  PRMT R7, RZ, 0x7610, R7 ;  /* 0x00007610ff077816 */ /* 0x002fe40000000007 */
[----:B---3--:R-:W-:Y:S01]  /*157d0*/  PRMT R6, RZ, 0x7610, R6 ;  /* 0x00007610ff067816 */ /* 0x008fe20000000006 */
[----:B------:R-:W3:Y:S04]  /*157e0*/  LDL.LU R14, [R1+0x100] ;  /* 0x00010000010e7983 */ /* 0x000ee80000300800 */
[----:B------:R-:W3:Y:S04]  /*157f0*/  LDL.LU R15, [R1+0xf0] ;  /* 0x0000f000010f7983 */ /* 0x000ee80000300800 */
[----:B------:R0:W-:Y:S04]  /*15800*/  STS.U16 [R3+0x6600], R29 ;  /* 0x0066001d03007388 */ /* 0x0001e80000000400 */
[----:B------:R-:W3:Y:S04]  /*15810*/  LDL.LU R16, [R1+0xe0] ;  /* 0x0000e00001107983 */ /* 0x000ee80000300800 */
[----:B0-----:R-:W3:Y:S04]  /*15820*/  LDL.LU R29, [R1+0xd4] ;  /* 0x0000d400011d7983 */ /* 0x001ee80000300800 */
[----:B------:R-:W3:Y:S04]  /*15830*/  LDL.LU R17, [R1+0xc8] ;  /* 0x0000c80001117983 */ /* 0x000ee80000300800 */
[----:B------:R-:W3:Y:S01]  /*15840*/  LDL.LU R18, [R1+0xbc] ;  /* 0x0000bc0001127983 */ /* 0x000ee20000300800 */
[----:B----4-:R-:W-:-:S05]  /*15850*/  IADD3 R4, P1, R12, R2, RZ ;  /* 0x000000020c047210 */ /* 0x010fca0007f3e0ff */
[----:B------:R-:W-:-:S05]  /*15860*/  IMAD.X R5, R11, 0x1, R0, P1 ;  /* 0x000000010b057824 */ /* 0x000fca00008e0600 */
[----:B------:R0:W4:Y:S02]  /*15870*/  @!P0 LDG.E.U16 R7, [R4.64] ;  /* 0x0000000404078981 */ /* 0x000124000c1e1500 */
[----:B0-----:R-:W-:-:S05]  /*15880*/  IADD3 R4, P1, R10, R2, RZ ;  /* 0x000000020a047210 */ /* 0x001fca0007f3e0ff */
[----:B--2---:R-:W-:-:S05]  /*15890*/  IMAD.X R5, R9, 0x1, R0, P1 ;  /* 0x0000000109057824 */ /* 0x004fca00008e0600 */
[----:B------:R-:W2:Y:S04]  /*158a0*/  @!P0 LDG.E.U16 R6, [R4.64] ;  /* 0x0000000404068981 */ /* 0x000ea8000c1e1500 */
[----:B------:R-:W-:Y:S04]  /*158b0*/  STL [R1+0x2150], R8 ;  /* 0x0021500801007387 */ /* 0x000fe80000100800 */
[----:B------:R-:W3:Y:S04]  /*158c0*/  LDL.LU R19, [R1+0x4e0] ;  /* 0x0004e00001137983 */ /* 0x000ee80000300800 */
[----:B------:R-:W3:Y:S04]  /*158d0*/  LDL.LU R20, [R1+0xb4] ;  /* 0x0000b40001147983 */ /* 0x000ee80000300800 */
[----:B------:R-:W3:Y:S04]  /*158e0*/  LDL.LU R21, [R1+0xa4] ;  /* 0x0000a40001157983 */ /* 0x000ee80000300800 */
[----:B------:R-:W3:Y:S04]  /*158f0*/  LDL.LU R22, [R1+0x9c] ;  /* 0x00009c0001167983 */ /* 0x000ee80000300800 */
[----:B------:R-:W3:Y:S04]  /*15900*/  LDL.LU R23, [R1+0x94] ;  /* 0x0000940001177983 */ /* 0x000ee80000300800 */
[----:B------:R-:W3:Y:S04]  /*15910*/  LDL.LU R24, [R1+0x90] ;  /* 0x0000900001187983 */ /* 0x000ee80000300800 */
[----:B------:R-:W3:Y:S04]  /*15920*/  LDL.LU R25, [R1+0x8c] ;  /* 0x00008c0001197983 */ /* 0x000ee80000300800 */
[----:B------:R0:W-:Y:S04]  /*15930*/  STS.U16 [R3+0x5800], R27 ;  /* 0x0058001b03007388 */ /* 0x0001e80000000400 */
[----:B------:R-:W3:Y:S04]  /*15940*/  LDL.LU R26, [R1+0x88] ;  /* 0x00008800011a7983 */ /* 0x000ee80000300800 */
[----:B------:R1:W-:Y:S04]  /*15950*/  STS.U16 [R3+0x6200], R28 ;  /* 0x0062001c03007388 */ /* 0x0003e80000000400 */
[----:B0-----:R-:W3:Y:S04]  /*15960*/  LDL.LU R27, [R1+0x84] ;  /* 0x00008400011b7983 */ /* 0x001ee80000300800 */
[----:B-1----:R-:W3:Y:S04]  /*15970*/  LDL.LU R28, [R1+0x80] ;  /* 0x00008000011c7983 */ /* 0x002ee80000300800 */
[----:B----4-:R-:W-:Y:S04]  /*15980*/  STL [R1+0x2154], R7 ;  /* 0x0021540701007387 */ /* 0x010fe80000100800 */
[----:B------:R-:W-:Y:S04]  /*15990*/  STL [R1+0x10c8], R2 ;  /* 0x0010c80201007387 */ /* 0x000fe80000100800 */
        /* <DEDUP_REMOVED lines=8> */
[----:B------:R-:W-:Y:S04]  /*15a20*/  STS.U16 [R3+0x7200], R13 ;  /* 0x0072000d03007388 */ /* 0x000fe80000000400 */
[----:B---3--:R0:W-:Y:S04]  /*15a30*/  STS.U16 [R3+0x7a00], R29 ;  /* 0x007a001d03007388 */ /* 0x0081e80000000400 */
[----:B------:R-:W-:Y:S04]  /*15a40*/  STS.U16 [R3+0x7400], R14 ;  /* 0x0074000e03007388 */ /* 0x000fe80000000400 */
[----:B------:R-:W-:Y:S01]  /*15a50*/  STS.U16 [R3+0x7600], R15 ;  /* 0x0076000f03007388 */ /* 0x000fe20000000400 */
[----:B0-----:R-:W-:-:S03]  /*15a60*/  LOP3.LUT R29, R3, 0x20, RZ, 0x3c, !PT ;  /* 0x00000020031d7812 */ /* 0x001fc600078e3cff */
        /* <DEDUP_REMOVED lines=14> */
[----:B------:R0:W-:Y:S04]  /*15b50*/  STS.U16 [R3+0x7e00], R18 ;  /* 0x007e001203007388 */ /* 0x0001e80000000400 */
[----:B-1----:R-:W3:Y:S04]  /*15b60*/  LDL.LU R17, [R1+0x44] ;  /* 0x0000440001117983 */ /* 0x002ee80000300800 */
        /* <DEDUP_REMOVED lines=20> */
[----:B0-----:R-:W3:Y:S04]  /*15cb0*/  LDL.LU R28, [R1+0x18] ;  /* 0x00001800011c7983 */ /* 0x001ee80000300800 */
[----:B------:R-:W3:Y:S04]  /*15cc0*/  LDL.LU R3, [R1+0x14] ;  /* 0x0000140001037983 */ /* 0x000ee80000300800 */
[----:B------:R-:W3:Y:S04]  /*15cd0*/  LDL.LU R4, [R1+0x10] ;  /* 0x0000100001047983 */ /* 0x000ee80000300800 */
[----:B------:R-:W3:Y:S04]  /*15ce0*/  LDL.LU R5, [R1+0xc] ;  /* 0x00000c0001057983 */ /* 0x000ee80000300800 */
[----:B------:R-:W3:Y:S04]  /*15cf0*/  LDL.LU R0, [R1+0x8] ;  /* 0x0000080001007983 */ /* 0x000ee80000300800 */
[----:B------:R-:W3:Y:S04]  /*15d00*/  LDL.LU R2, [R1+0x4] ;  /* 0x0000040001027983 */ /* 0x000ee80000300800 */
[----:B--2---:R0:W-:Y:S04]  /*15d10*/  STS.U16 [R29+0x1300], R6 ;  /* 0x001300061d007388 */ /* 0x0041e80000000400 */
[----:B0-----:R-:W2:Y:S04]  /*15d20*/  LDL.LU R6, [R1+0x2164] ;  /* 0x0021640001067983 */ /* 0x001ea80000300800 */
[----:B--2---:R0:W-:Y:S04]  /*15d30*/  STS.U16 [R29+0x1500], R6 ;  /* 0x001500061d007388 */ /* 0x0041e80000000400 */
[----:B0-----:R-:W2:Y:S04]  /*15d40*/  LDL.LU R6, [R1+0x2160] ;  /* 0x0021600001067983 */ /* 0x001ea80000300800 */
[----:B--2---:R0:W-:Y:S04]  /*15d50*/  STS.U16 [R29+0x1700], R6 ;  /* 0x001700061d007388 */ /* 0x0041e80000000400 */
[----:B0-----:R-:W2:Y:S04]  /*15d60*/  LDL.LU R6, [R1+0x215c] ;  /* 0x00215c0001067983 */ /* 0x001ea80000300800 */
[----:B--2---:R0:W-:Y:S04]  /*15d70*/  STS.U16 [R29+0x1900], R6 ;  /* 0x001900061d007388 */ /* 0x0041e80000000400 */
[----:B---3--:R1:W-:Y:S04]  /*15d80*/  STS.U16 [R29+0x1b00], R7 ;  /* 0x001b00071d007388 */ /* 0x0083e80000000400 */
[----:B----4-:R2:W-:Y:S04]  /*15d90*/  STS.U16 [R29+0x1d00], R8 ;  /* 0x001d00081d007388 */ /* 0x0105e80000000400 */
[----:B0-----:R-:W3:Y:S04]  /*15da0*/  LDL.LU R6, [R1+0x2158] ;  /* 0x0021580001067983 */ /* 0x001ee80000300800 */
[----:B-1----:R-:W4:Y:S04]  /*15db0*/  LDL.LU R7, [R1+0x2154] ;  /* 0x0021540001077983 */ /* 0x002f280000300800 */
[----:B--2---:R-:W2:Y:S04]  /*15dc0*/  LDL.LU R8, [R1+0x2150] ;  /* 0x0021500001087983 */ /* 0x004ea80000300800 */
[----:B------:R0:W-:Y:S04]  /*15dd0*/  STS.U16 [R29+0x1f00], R9 ;  /* 0x001f00091d007388 */ /* 0x0001e80000000400 */
[----:B------:R1:W-:Y:S04]  /*15de0*/  STS.U16 [R29+0x2100], R10 ;  /* 0x0021000a1d007388 */ /* 0x0003e80000000400 */
[----:B------:R1:W-:Y:S04]  /*15df0*/  STS.U16 [R29+0x2300], R11 ;  /* 0x0023000b1d007388 */ /* 0x0003e80000000400 */
[----:B0-----:R-:W2:Y:S04]  /*15e00*/  LDL.LU R9, [R1+0x214c] ;  /* 0x00214c0001097983 */ /* 0x001ea80000300800 */
[----:B-1----:R-:W2:Y:S04]  /*15e10*/  LDL.LU R10, [R1+0x2148] ;  /* 0x00214800010a7983 */ /* 0x002ea80000300800 */
[----:B------:R-:W2:Y:S04]  /*15e20*/  LDL.LU R11, [R1+0x2144] ;  /* 0x00214400010b7983 */ /* 0x000ea80000300800 */
        /* <DEDUP_REMOVED lines=32> */
[----:B0-----:R-:W2:Y:S04]  /*16030*/  LDL.LU R27, [R1+0x2104] ;  /* 0x00210400011b7983 */ /* 0x001ea80000300800 */
[----:B-1----:R-:W2:Y:S04]  /*16040*/  LDL.LU R28, [R1+0x2100] ;  /* 0x00210000011c7983 */ /* 0x002ea80000300800 */
[----:B------:R-:W-:Y:S04]  /*16050*/  STS.U16 [R29+0x4700], R3 ;  /* 0x004700031d007388 */ /* 0x000fe80000000400 */
[----:B------:R-:W-:Y:S04]  /*16060*/  STS.U16 [R29+0x4900], R4 ;  /* 0x004900041d007388 */ /* 0x000fe80000000400 */
[----:B------:R-:W-:Y:S04]  /*16070*/  STS.U16 [R29+0x4b00], R5 ;  /* 0x004b00051d007388 */ /* 0x000fe80000000400 */
[----:B------:R-:W-:Y:S04]  /*16080*/  STS.U16 [R29+0x4d00], R0 ;  /* 0x004d00001d007388 */ /* 0x000fe80000000400 */
[----:B------:R0:W-:Y:S04]  /*16090*/  STS.U16 [R29+0x4f00], R2 ;  /* 0x004f00021d007388 */ /* 0x0001e80000000400 */
[----:B0-----:R-:W0:Y:S02]  /*160a0*/  S2R R2, SR_TID.X ;  /* 0x0000000000027919 */ /* 0x001e240000002100 */
[----:B0-----:R-:W-:-:S02]  /*160b0*/  LOP3.LUT R3, R2, 0x7, RZ, 0xc0, !PT ;  /* 0x0000000702037812 */ /* 0x001fc400078ec0ff */
[----:B--2---:R0:W-:Y:S04]  /*160c0*/  STS.U16 [R29+0x5100], R28 ;  /* 0x0051001c1d007388 */ /* 0x0041e80000000400 */
[----:B0-----:R-:W2:Y:S04]  /*160d0*/  LDL R28, [R1+0x458] ;  /* 0x00045800011c7983 */ /* 0x001ea80000100800 */
[----:B------:R-:W-:Y:S04]  /*160e0*/  STS.U16 [R29+0x5300], R27 ;  /* 0x0053001b1d007388 */ /* 0x000fe80000000400 */
[----:B------:R0:W-:Y:S04]  /*160f0*/  STS.U16 [R29+0x5500], R26 ;  /* 0x0055001a1d007388 */ /* 0x0001e80000000400 */
[----:B------:R-:W-:Y:S04]  /*16100*/  STS.U16 [R29+0x5700], R25 ;  /* 0x005700191d007388 */ /* 0x000fe80000000400 */
        /* <DEDUP_REMOVED lines=17> */
[----:B----4-:R-:W-:Y:S04]  /*16220*/  STS.U16 [R29+0x7b00], R7 ;  /* 0x007b00071d007388 */ /* 0x010fe80000000400 */
[----:B---3--:R1:W-:Y:S01]  /*16230*/  STS.U16 [R29+0x7d00], R6 ;  /* 0x007d00061d007388 */ /* 0x0083e20000000400 */
[----:B------:R-:W-:-:S02]  /*16240*/  IMAD R3, R3, 0x110, RZ ;  /* 0x0000011003037824 */ /* 0x000fc400078e02ff */
[C---:B0-----:R-:W-:Y:S02]  /*16250*/  IMAD.SHL.U32 R26, R2.reuse, 0x2, RZ ;  /* 0x00000002021a7824 */ /* 0x041fe400078e00ff */
[----:B------:R-:W-:-:S03]  /*16260*/  IMAD.SHL.U32 R2, R2, 0x80, RZ ;  /* 0x0000008002027824 */ /* 0x000fc600078e00ff */
[----:B------:R-:W-:-:S04]  /*16270*/  LOP3.LUT R0, R3, 0x10, R26, 0x78, !PT ;  /* 0x0000001003007812 */ /* 0x000fc800078e781a */
[----:B------:R-:W-:Y:S01]  /*16280*/  LOP3.LUT R0, R0, 0x800, R2, 0xf8, !PT ;  /* 0x0000080000007812 */ /* 0x000fe200078ef802 */
[----:B------:R-:W-:Y:S06]  /*16290*/  BAR.SYNC.DEFER_BLOCKING 0x0 ;  /* 0x0000000000007b1d */ /* 0x000fec0000010000 */
[----:B------:R-:W0:Y:S01]  /*162a0*/  LDSM.16.MT88.4 R12, [R0+0x8000] ;  /* 0x00800000000c783b */ /* 0x000e220000004200 */
[C-C-:B------:R-:W-:Y:S02]  /*162b0*/  LOP3.LUT R27, R3.reuse, 0x10, R26.reuse, 0x78, !PT ;  /* 0x00000010031b7812 */ /* 0x140fe400078e781a */
[----:B-1----:R-:W-:Y:S01]  /*162c0*/  LOP3.LUT R29, R3, 0x10, R26, 0x78, !PT ;  /* 0x00000010031d7812 */ /* 0x002fe200078e781a */
[----:B------:R-:W-:Y:S01]  /*162d0*/  LDSM.16.MT88.4 R16, [R0+0x8080] ;  /* 0x008080000010783b */ /* 0x000fe20000004200 */
[----:B------:R-:W-:-:S04]  /*162e0*/  LOP3.LUT R27, R27, 0x800, R2, 0xf8, !PT ;  /* 0x000008001b1b7812 */ /* 0x000fc800078ef802 */
[----:B------:R-:W-:-:S05]  /*162f0*/  LOP3.LUT R27, R27, 0x20, RZ, 0x3c, !PT ;  /* 0x000000201b1b7812 */ /* 0x000fca00078e3cff */
[----:B------:R-:W1:Y:S04]  /*16300*/  LDSM.16.MT88.4 R4, [R27+0x8000] ;  /* 0x008000001b04783b */ /* 0x000e680000004200 */
[----:B0-----:R-:W-:Y:S01]  /*16310*/  STL.64 [R1+0x10], R12 ;  /* 0x0000100c01007387 */ /* 0x001fe20000100a00 */
[----:B------:R-:W-:Y:S02]  /*16320*/  IMAD.MOV.U32 R11, RZ, RZ, R12 ;  /* 0x000000ffff0b7224 */ /* 0x000fe400078e000c */
[----:B------:R-:W-:Y:S01]  /*16330*/  IMAD.MOV.U32 R10, RZ, RZ, R13 ;  /* 0x000000ffff0a7224 */ /* 0x000fe200078e000d */
[----:B------:R-:W-:Y:S01]  /*16340*/  STL.64 [R1+0x18], R14 ;  /* 0x0000180e01007387 */ /* 0x000fe20000100a00 */
[----:B------:R-:W-:Y:S02]  /*16350*/  IMAD.MOV.U32 R9, RZ, RZ, R14 ;  /* 0x000000ffff097224 */ /* 0x000fe400078e000e */
[----:B------:R-:W-:Y:S01]  /*16360*/  IMAD.MOV.U32 R8, RZ, RZ, R15 ;  /* 0x000000ffff087224 */ /* 0x000fe200078e000f */
[----:B------:R-:W-:-:S02]  /*16370*/  LOP3.LUT R3, R3, 0x10, R26, 0x78, !PT ;  /* 0x0000001003037812 */ /* 0x000fc400078e781a */
[--C-:B------:R-:W-:Y:S02]  /*16380*/  LOP3.LUT R29, R29, 0x800, R2.reuse, 0xf8, !PT ;  /* 0x000008001d1d7812 */ /* 0x100fe400078ef802 */
[----:B------:R-:W-:Y:S01]  /*16390*/  LOP3.LUT R3, R3, 0x800, R2, 0xf8, !PT ;  /* 0x0000080003037812 */ /* 0x000fe200078ef802 */
[----:B-1----:R0:W-:Y:S01]  /*163a0*/  STL.64 [R1+0x20e8], R6 ;  /* 0x0020e80601007387 */ /* 0x0021e20000100a00 */
[----:B------:R-:W-:Y:S02]  /*163b0*/  LOP3.LUT R29, R29, 0x40, RZ, 0x3c, !PT ;  /* 0x000000401d1d7812 */ /* 0x000fe400078e3cff */
[----:B------:R-:W-:Y:S01]  /*163c0*/  LOP3.LUT R3, R3, 0x60, RZ, 0x3c, !PT ;  /* 0x0000006003037812 */ /* 0x000fe200078e3cff */
[----:B------:R-:W-:Y:S02]  /*163d0*/  IMAD.MOV.U32 R2, RZ, RZ, R18 ;  /* 0x000000ffff027224 */ /* 0x000fe400078e0012 */
[----:B------:R-:W-:Y:S01]  /*163e0*/  IMAD.MOV.U32 R0, RZ, RZ, R19 ;  /* 0x000000ffff007224 */ /* 0x000fe200078e0013 */
[----:B------:R-:W-:Y:S01]  /*163f0*/  LDSM.16.MT88.4 R20, [R29+0x8080] ;  /* 0x008080001d14783b */ /* 0x000fe20000004200 */
[----:B0-----:R-:W-:-:S02]  /*16400*/  IMAD.MOV.U32 R6, RZ, RZ, R9 ;  /* 0x000000ffff067224 */ /* 0x001fc400078e0009 */
[----:B------:R-:W-:Y:S01]  /*16410*/  IMAD.MOV.U32 R7, RZ, RZ, R8 ;  /* 0x000000ffff077224 */ /* 0x000fe200078e0008 */
[----:B--2---:R-:W0:Y:S04]  /*16420*/  LDSM.16.M88.4 R12, [R28] ;  /* 0x000000001c0c783b */ /* 0x004e280000000200 */
[----:B0-----:R-:W-:Y:S04]  /*16430*/  STL.64 [R1+0x100], R12 ;  /* 0x0001000c01007387 */ /* 0x001fe80000100a00 */
[----:B------:R-:W-:Y:S04]  /*16440*/  STL.64 [R1+0x108], R14 ;  /* 0x0001080e01007387 */ /* 0x000fe80000100a00 */
[----:B------:R0:W-:Y:S04]  /*16450*/  STL.64 [R1+0x20e0], R4 ;  /* 0x0020e00401007387 */ /* 0x0001e80000100a00 */
[----:B------:R-:W-:Y:S01]  /*16460*/  LDSM.16.MT88.4 R12, [R3+0x8000] ;  /* 0x00800000030c783b */ /* 0x000fe20000004200 */
[----:B0-----:R-:W-:-:S02]  /*16470*/  IMAD.MOV.U32 R4, RZ, RZ, R11 ;  /* 0x000000ffff047224 */ /* 0x001fc400078e000b */
[----:B------:R-:W-:Y:S02]  /*16480*/  IMAD.MOV.U32 R5, RZ, RZ, R10 ;  /* 0x000000ffff057224 */ /* 0x000fe400078e000a */
[----:B------:R-:W0:Y:S04]  /*16490*/  LDSM.16.MT88.4 R8, [R29+0x8000] ;  /* 0x008000001d08783b */ /* 0x000e280000004200 */
[----:B0-----:R-:W-:Y:S04]  /*164a0*/  STL.64 [R1+0x20f8], R10 ;  /* 0x0020f80a01007387 */ /* 0x001fe80000100a00 */
[----:B------:R-:W-:Y:S04]  /*164b0*/  STL.64 [R1+0x20f0], R8 ;  /* 0x0020f00801007387 */ /* 0x000fe80000100a00 */
[----:B------:R-:W-:Y:S04]  /*164c0*/  STL.64 [R1+0x20d8], R14 ;  /* 0x0020d80e01007387 */ /* 0x000fe80000100a00 */
[----:B------:R-:W-:Y:S04]  /*164d0*/  STL.64 [R1+0x20d0], R12 ;  /* 0x0020d00c01007387 */ /* 0x000fe80000100a00 */
[----:B------:R-:W-:Y:S04]  /*164e0*/  STL.64 [R1], R16 ;  /* 0x0000001001007387 */ /* 0x000fe80000100a00 */
[----:B------:R-:W-:Y:S04]  /*164f0*/  STL.64 [R1+0x8], R18 ;  /* 0x0000081201007387 */ /* 0x000fe80000100a00 */
[----:B------:R-:W0:Y:S04]  /*16500*/  LDSM.16.MT88.4 R16, [R27+0x8080] ;  /* 0x008080001b10783b */ /* 0x000e280000004200 */
[----:B------:R-:W1:Y:S04]  /*16510*/  LDSM.16.MT88.4 R24, [R3+0x8080] ;  /* 0x008080000318783b */ /* 0x000e680000004200 */
[----:B0-----:R-:W-:Y:S04]  /*16520*/  STL.64 [R1+0x20a8], R18 ;  /* 0x0020a81201007387 */ /* 0x001fe80000100a00 */
[----:B------:R0:W-:Y:S04]  /*16530*/  STL.64 [R1+0x20a0], R16 ;  /* 0x0020a01001007387 */ /* 0x0001e80000100a00 */
[----:B------:R-:W2:Y:S04]  /*16540*/  LDL.LU.64 R8, [R1+0x3e0] ;  /* 0x0003e00001087983 */ /* 0x000ea80000300a00 */
[----:B------:R-:W2:Y:S04]  /*16550*/  LDL.LU.64 R10, [R1+0x3e8] ;  /* 0x0003e800010a7983 */ /* 0x000ea80000300a00 */
[----:B0-----:R-:W3:Y:S04]  /*16560*/  LDL.LU.64 R16, [R1+0x2f0] ;  /* 0x0002f00001107983 */ /* 0x001ee80000300a00 */
[----:B------:R-:W3:Y:S04]  /*16570*/  LDL.LU.64 R18, [R1+0x2f8] ;  /* 0x0002f80001127983 */ /* 0x000ee80000300a00 */
[----:B------:R-:W-:Y:S04]  /*16580*/  STL.64 [R1+0x20b8], R22 ;  /* 0x0020b81601007387 */ /* 0x000fe80000100a00 */
[----:B------:R0:W-:Y:S04]  /*16590*/  STL.64 [R1+0x20b0], R20 ;  /* 0x0020b01401007387 */ /* 0x0001e80000100a00 */
[----:B0-----:R-:W2:Y:S04]  /*165a0*/  LDL.LU.64 R20, [R1+0x100] ;  /* 0x0001000001147983 */ /* 0x001ea80000300a00 */
[----:B-1----:R-:W-:Y:S04]  /*165b0*/  STL.64 [R1+0x20c8], R26 ;  /* 0x0020c81a01007387 */ /* 0x002fe80000100a00 */
[----:B------:R-:W-:Y:S04]  /*165c0*/  STL.64 [R1+0x20c0], R24 ;  /* 0x0020c01801007387 */ /* 0x000fe80000100a00 */
[----:B------:R-:W0:Y:S04]  /*165d0*/  LDSM.16.M88.4 R24, [R28+0x800] ;  /* 0x000800001c18783b */ /* 0x000e280000000200 */
[----:B------:R-:W4:Y:S04]  /*165e0*/  LDL.LU.64 R12, [R1+0x2b0] ;  /* 0x0002b000010c7983 */ /* 0x000f280000300a00 */
[----:B------:R-:W4:Y:S04]  /*165f0*/  LDL.LU.64 R14, [R1+0x2b8] ;  /* 0x0002b800010e7983 */ /* 0x000f280000300a00 */
[----:B0-----:R-:W-:Y:S04]  /*16600*/  STL.64 [R1+0xf0], R24 ;  /* 0x0000f01801007387 */ /* 0x001fe80000100a00 */
[----:B------:R-:W-:Y:S04]  /*16610*/  STL.64 [R1+0xf8], R26 ;  /* 0x0000f81a01007387 */ /* 0x000fe80000100a00 */
[----:B------:R-:W0:Y:S04]  /*16620*/  LDSM.16.M88.4 R24, [R28+0x1000] ;  /* 0x001000001c18783b */ /* 0x000e280000000200 */
[----:B0-----:R-:W-:Y:S01]  /*16630*/  STL.64 [R1+0xe0], R24 ;  /* 0x0000e01801007387 */ /* 0x001fe20000100a00 */
[----:B------:R-:W-:-:S02]  /*16640*/  IMAD.MOV.U32 R29, RZ, RZ, R26 ;  /* 0x000000ffff1d7224 */ /* 0x000fc400078e001a */
[----:B------:R-:W-:Y:S01]  /*16650*/  IMAD.MOV.U32 R3, RZ, RZ, R27 ;  /* 0x000000ffff037224 */ /* 0x000fe200078e001b */
[----:B------:R-:W-:Y:S04]  /*16660*/  STL.64 [R1+0xe8], R26 ;  /* 0x0000e81a01007387 */ /* 0x000fe80000100a00 */
[----:B------:R-:W0:Y:S04]  /*16670*/  LDSM.16.M88.4 R24, [R28+0x1800] ;  /* 0x001800001c18783b */ /* 0x000e280000000200 */
[----:B------:R-:W-:Y:S04]  /*16680*/  STL [R1+0x1a9c], R3 ;  /* 0x001a9c0301007387 */ /* 0x000fe80000100800 */
[----:B------:R-:W-:Y:S04]  /*16690*/  STL [R1+0x1a98], R29 ;  /* 0x001a981d01007387 */ /* 0x000fe80000100800 */
[----:B0-----:R0:W-:Y:S04]  /*166a0*/  STL.64 [R1+0xd0], R24 ;  /* 0x0000d01801007387 */ /* 0x0011e80000100a00 */
[----:B------:R1:W-:Y:S04]  /*166b0*/  STL.64 [R1+0xd8], R26 ;  /* 0x0000d81a01007387 */ /* 0x0003e80000100a00 */
[----:B0-----:R-:W3:Y:S04]  /*166c0*/  LDL.LU.64 R24, [R1+0x190] ;  /* 0x0001900001187983 */ /* 0x001ee80000300a00 */
[----:B-1----:R-:W3:Y:S04]  /*166d0*/  LDL.LU.64 R26, [R1+0x198] ;  /* 0x00019800011a7983 */ /* 0x002ee80000300a00 */
[----:B------:R-:W-:Y:S01]  /*166e0*/  STL [R1+0x1f80], R28 ;  /* 0x001f801c01007387 */ /* 0x000fe20000100800 */
[-C--:B--2---:R-:W-:Y:S03]  /*166f0*/  HMMA.16816.F32.BF16 R4, R4, R20.reuse, R8 ;  /* 0x000000140404723c */ /* 0x084fe60000041808 */
[----:B------:R-:W4:Y:S04]  /*16700*/  LDL.LU.64 R10, [R1+0x20f8] ;  /* 0x0020f800010a7983 */ /* 0x000f280000300a00 */
[----:B------:R-:W4:Y:S11]  /*16710*/  LDL.LU.64 R8, [R1+0x20f0] ;  /* 0x0020f00001087983 */ /* 0x000f360000300a00 */
[----:B------:R-:W-:Y:S05]  /*16720*/  @!UPT UIADD3 URZ, URZ, URZ, URZ ;  /* 0x0000003f3f3ff290 */ /* 0x000fea000fffe03f */
[----:B------:R-:W-:Y:S04]  /*16730*/  STL.64 [R1+0x3e0], R4 ;  /* 0x0003e00401007387 */ /* 0x000fe80000100a00 */
[----:B------:R0:W-:Y:S04]  /*16740*/  STL.64 [R1+0x3e8], R6 ;  /* 0x0003e80601007387 */ /* 0x0001e80000100a00 */
[----:B0-----:R-:W3:Y:S04]  /*16750*/  LDL.LU.64 R6, [R1+0x20e8] ;  /* 0x0020e80001067983 */ /* 0x001ee80000300a00 */
[----:B------:R-:W3:Y:S01]  /*16760*/  LDL.LU.64 R4, [R1+0x20e0] ;  /* 0x0020e00001047983 */ /* 0x000ee20000300a00 */
[-C--:B----4-:R-:W-:Y:S08]  /*16770*/  HMMA.16816.F32.BF16 R12, R8, R20.reuse, R12 ;  /* 0x00000014080c723c */ /* 0x090ff0000004180c */
[----:B---3--:R-:W-:Y:S11]  /*16780*/  HMMA.16816.F32.BF16 R16, R4, R20, R16 ;  /* 0x000000140410723c */ /* 0x008ff60000041810 */
[----:B------:R-:W-:Y:S11]  /*16790*/  @!UPT UIADD3 URZ, URZ, URZ, URZ ;  /* 0x0000003f3f3ff290 */ /* 0x000ff6000fffe03f */
[----:B------:R-:W-:Y:S01]  /*167a0*/  @!UPT UIADD3 URZ, URZ, URZ, URZ ;  /* 0x0000003f3f3ff290 */ /* 0x000fe2000fffe03f */
[----:B------:R0:W-:Y:S04]  /*167b0*/  STL.64 [R1+0x5a0], R16 ;  /* 0x0005a01001007387 */ /* 0x0001e80000100a00 */
[----:B------:R1:W-:Y:S04]  /*167c0*/  STL.64 [R1+0x5a8], R18 ;  /* 0x0005a81201007387 */ /* 0x0003e80000100a00 */
[----:B0-----:R-:W2:Y:S04]  /*167d0*/  LDL.LU.64 R16, [R1+0x3d0] ;  /* 0x0003d00001107983 */ /* 0x001ea80000300a00 */
[----:B-1----:R-:W2:Y:S04]  /*167e0*/  LDL.LU.64 R18, [R1+0x3d8] ;  /* 0x0003d80001127983 */ /* 0x002ea80000300a00 */
[----:B------:R-:W-:Y:S04]  /*167f0*/  STL.64 [R1+0x2080], R6 ;  /* 0x0020800601007387 */ /* 0x000fe80000100a00 */
[----:B------:R0:W-:Y:S04]  /*16800*/  STL.64 [R1+0x2078], R4 ;  /* 0x0020780401007387 */ /* 0x0001e80000100a00 */
[----:B0-----:R-:W3:Y:S04]  /*16810*/  LDL.LU.64 R4, [R1+0x2e0] ;  /* 0x0002e00001047983 */ /* 0x001ee80000300a00 */
[----:B------:R-:W3:Y:S04]  /*16820*/  LDL.LU.64 R6, [R1+0x2e8] ;  /* 0x0002e80001067983 */ /* 0x000ee80000300a00 */
[----:B------:R-:W-:Y:S04]  /*16830*/  STL.64 [R1+0x720], R12 ;  /* 0x0007200c01007387 */ /* 0x000fe80000100a00 */
[----:B------:R0:W-:Y:S04]  /*16840*/  STL.64 [R1+0x728], R14 ;  /* 0x0007280e01007387 */ /* 0x0001e80000100a00 */
[----:B0-----:R-:W4:Y:S04]  /*16850*/  LDL.LU.64 R14, [R1+0x20d8] ;  /* 0x0020d800010e7983 */ /* 0x001f280000300a00 */
[----:B------:R-:W4:Y:S04]  /*16860*/  LDL.LU.64 R12, [R1+0x20d0] ;  /* 0x0020d000010c7983 */ /* 0x000f280000300a00 */
[----:B------:R0:W-:Y:S04]  /*16870*/  STL.64 [R1+0x2070], R10 ;  /* 0x0020700a01007387 */ /* 0x0001e80000100a00 */
[----:B------:R1:W-:Y:S01]  /*16880*/  STL.64 [R1+0x2068], R8 ;  /* 0x0020680801007387 */ /* 0x0003e20000100a00 */
[----:B0-----:R-:W-:-:S03]  /*16890*/  IMAD.MOV.U32 R10, RZ, RZ, R2 ;  /* 0x000000ffff0a7224 */ /* 0x001fc600078e0002 */
[----:B-1----:R-:W2:Y:S04]  /*168a0*/  LDL R8, [R1] ;  /* 0x0000000001087983 */ /* 0x002ea80000100800 */
[----:B------:R-:W2:Y:S01]  /*168b0*/  LDL R9, [R1+0x4] ;  /* 0x0000040001097983 */ /* 0x000ea20000100800 */
[----:B------:R-:W-:Y:S02]  /*168c0*/  IMAD.MOV.U32 R11, RZ, RZ, R0 ;  /* 0x000000ffff0b7224 */ /* 0x000fe400078e0000 */
[----:B------:R-:W-:Y:S02]  /*168d0*/  IMAD.MOV.U32 R2, RZ, RZ, R20 ;  /* 0x000000ffff027224 */ /* 0x000fe400078e0014 */
[----:B------:R-:W-:Y:S01]  /*168e0*/  IMAD.MOV.U32 R0, RZ, RZ, R21 ;  /* 0x000000ffff007224 */ /* 0x000fe200078e0015 */
[----:B----4-:R-:W-:Y:S11]  /*168f0*/  HMMA.16816.F32.BF16 R24, R12, R20, R24 ;  /* 0x000000140c18723c */ /* 0x010ff60000041818 */
[----:B------:R-:W-:Y:S11]  /*16900*/  @!UPT UIADD3 URZ, URZ, URZ, URZ ;  /* 0x0000003f3f3ff290 */ /* 0x000ff6000fffe03f */
[----:B------:R-:W-:Y:S01]  /*16910*/  @!UPT UIADD3 URZ, URZ, URZ, URZ ;  /* 0x0000003f3f3ff290 */ /* 0x000fe2000fffe03f */
[----:B------:R-:W-:Y:S04]  /*16920*/  STL.64 [R1+0x880], R24 ;  /* 0x0008801801007387 */ /* 0x000fe80000100a00 */
[----:B------:R0:W-:Y:S04]  /*16930*/  STL.64 [R1+0x888], R26 ;  /* 0x0008881a01007387 */ /* 0x0001e80000100a00 */
[----:B0-----:R-:W4:Y:S04]  /*16940*/  LDL.LU.64 R26, [R1+0x20c8] ;  /* 0x0020c800011a7983 */ /* 0x001f280000300a00 */
[----:B------:R-:W4:Y:S04]  /*16950*/  LDL.LU.64 R24, [R1+0x20c0] ;  /* 0x0020c00001187983 */ /* 0x000f280000300a00 */
[----:B------:R-:W2:Y:S04]  /*16960*/  LDL.LU.64 R22, [R1+0x20b8] ;  /* 0x0020b80001167983 */ /* 0x000ea80000300a00 */
[----:B------:R-:W2:Y:S04]  /*16970*/  LDL.LU.64 R20, [R1+0x20b0] ;  /* 0x0020b00001147983 */ /* 0x000ea80000300a00 */
[----:B------:R-:W-:Y:S04]  /*16980*/  STL.64 [R1+0x2050], R14 ;  /* 0x0020500e01007387 */ /* 0x000fe80000100a00 */
[----:B------:R0:W-:Y:S04]  /*16990*/  STL.64 [R1+0x2048], R12 ;  /* 0x0020480c01007387 */ /* 0x0001e80000100a00 */
[----:B0-----:R-:W2:Y:S04]  /*169a0*/  LDL.LU.64 R12, [R1+0xf0] ;  /* 0x0000f000010c7983 */ /* 0x001ea80000300a00 */
[----:B--2---:R0:W-:Y:S02]  /*169b0*/  STL.64 [R1+0x2088], R12 ;  /* 0x0020880c01007387 */ /* 0x0041e40000100a00 */
[----:B0-----:R-:W-:-:S02]  /*169c0*/  IMAD.MOV.U32 R12, RZ, RZ, R2 ;  /* 0x000000ffff0c7224 */ /* 0x001fc400078e0002 */
[----:B------:R-:W-:-:S07]  /*169d0*/  IMAD.MOV.U32 R13, RZ, RZ, R0 ;  /* 0x000000ffff0d7224 */ /* 0x000fce00078e0000 */
[-C--:B------:R-:W-:Y:S01]  /*169e0*/  HMMA.16816.F32.BF16 R8, R8, R12.reuse, R16 ;  /* 0x0000000c0808723c */ /* 0x080fe20000041810 */
[----:B------:R-:W3:Y:S04]  /*169f0*/  LDL.LU.64 R18, [R1+0x20a8] ;  /* 0x0020a80001127983 */ /* 0x000ee80000300a00 */
[----:B------:R-:W3:Y:S11]  /*16a00*/  LDL.LU.64 R16, [R1+0x20a0] ;  /* 0x0020a00001107983 */ /* 0x000ef60000300a00 */
[----:B------:R-:W-:Y:S07]  /*16a10*/  @!UPT UIADD3 URZ, URZ, URZ, URZ ;  /* 0x0000003f3f3ff290 */ /* 0x000fee000fffe03f */
[----:B------:R-:W-:Y:S04]  /*16a20*/  STL.64 [R1+0x2f0], R8 ;  /* 0x0002f00801007387 */ /* 0x000fe80000100a00 */
[----:B------:R3:W-:Y:S02]  /*16a30*/  STL.64 [R1+0x2f8], R10 ;  /* 0x0002f80a01007387 */ /* 0x0007e40000100a00 */
[-C--:B---3--:R-:W-:Y:S02]  /*16a40*/  HMMA.16816.F32.BF16 R8, R16, R12.reuse, R4 ;  /* 0x0000000c1008723c */ /* 0x088fe40000041804 */
[----:B------:R-:W2:Y:S04]  /*16a50*/  LDL.LU.64 R4, [R1+0xc40] ;  /* 0x000c400001047983 */ /* 0x000ea80000300a00 */
[----:B------:R-:W3:Y:S11]  /*16a60*/  LDL.LU.64 R6, [R1+0xc48] ;  /* 0x000c480001067983 */ /* 0x000ef60000300a00 */
[----:B------:R-:W-:Y:S06]  /*16a70*/  @!UPT UIADD3 URZ, URZ, URZ, URZ ;  /* 0x0000003f3f3ff290 */ /* 0x000fec000fffe03f */
[----:B------:R-:W-:Y:S04]  /*16a80*/  STL.64 [R1+0x4f0], R8 ;  /* 0x0004f00801007387 */ /* 0x000fe80000100a00 */
[----:B------:R-:W-:Y:S04]  /*16a90*/  STL.64 [R1+0x4f8], R10 ;  /* 0x0004f80a01007387 */ /* 0x000fe80000100a00 */
[----:B---3--:R-:W-:Y:S04]  /*16aa0*/  STL.64 [R1+0x2098], R6 ;  /* 0x0020980601007387 */ /* 0x008fe80000100a00 */
[----:B--2---:R0:W-:Y:S04]  /*16ab0*/  STL.64 [R1+0x2090], R4 ;  /* 0x0020900401007387 */ /* 0x0041e80000100a00 */
[----:B0-----:R-:W4:Y:S04]  /*16ac0*/  LDL.LU.64 R4, [R1+0x140] ;  /* 0x0001400001047983 */ /* 0x001f280000300a00 */
[----:B------:R-:W4:Y:S04]  /*16ad0*/  LDL.LU.64 R6, [R1+0x148] ;  /* 0x0001480001067983 */ /* 0x000f280000300a00 */
[----:B------:R-:W2:Y:S04]  /*16ae0*/  LDL.LU.64 R8, [R1+0x3c0] ;  /* 0x0003c00001087983 */ /* 0x000ea80000300a00 */
[----:B------:R-:W2:Y:S04]  /*16af0*/  LDL.LU.64 R10, [R1+0x3c8] ;  /* 0x0003c800010a7983 */ /* 0x000ea80000300a00 */
[----:B------:R0:W-:Y:S04]  /*16b00*/  STL.64 [R1+0x2020], R18 ;  /* 0x0020201201007387 */ /* 0x0001e80000100a00 */
[----:B------:R1:W-:Y:S04]  /*16b10*/  STL.64 [R1+0x2018], R16 ;  /* 0x0020181001007387 */ /* 0x0003e80000100a00 */
[----:B0-----:R-:W3:Y:S04]  /*16b20*/  LDL.64 R18, [R1+0x8] ;  /* 0x0000080001127983 */ /* 0x001ee80000100a00 */
[----:B-1----:R-:W2:Y:S04]  /*16b30*/  LDL.64 R16, [R1] ;  /* 0x0000000001107983 */ /* 0x002ea80000100a00 */
[----:B---3--:R-:W-:Y:S04]  /*16b40*/  STL.64 [R1+0x2040], R18 ;  /* 0x0020401201007387 */ /* 0x008fe80000100a00 */
[----:B--2---:R0:W-:Y:S04]  /*16b50*/  STL.64 [R1+0x2038], R16 ;  /* 0x0020381001007387 */ /* 0x0041e80000100a00 */
[----:B0-----:R-:W2:Y:S04]  /*16b60*/  LDL.LU.64 R16, [R1+0x200] ;  /* 0x0002000001107983 */ /* 0x001ea80000300a00 */
[----:B------:R-:W2:Y:S02]  /*16b70*/  LDL.LU.64 R18, [R1+0x208] ;  /* 0x0002080001127983 */ /* 0x000ea40000300a00 */
[-C--:B--2---:R-:W-:Y:S11]  /*16b80*/  HMMA.16816.F32.BF16 R16, R20, R12.reuse, R16 ;  /* 0x0000000c1410723c */ /* 0x084ff60000041810 */
[----:B------:R-:W-:Y:S11]  /*16b90*/  @!UPT UIADD3 URZ, URZ, URZ, URZ ;  /* 0x0000003f3f3ff290 */ /* 0x000ff6000fffe03f */
[----:B------:R-:W-:Y:S01]  /*16ba0*/  @!UPT UIADD3 URZ, URZ, URZ, URZ ;  /* 0x0000003f3f3ff290 */ /* 0x000fe2000fffe03f */
[----:B------:R0:W-:Y:S04]  /*16bb0*/  STL.64 [R1+0x670], R16 ;  /* 0x0006701001007387 */ /* 0x0001e80000100a00 */
[----:B------:R1:W-:Y:S04]  /*16bc0*/  STL.64 [R1+0x678], R18 ;  /* 0x0006781201007387 */ /* 0x0003e80000100a00 */
[----:B0-----:R-:W2:Y:S04]  /*16bd0*/  LDL.LU.64 R16, [R1+0x1c0] ;  /* 0x0001c00001107983 */ /* 0x001ea80000300a00 */
[----:B-1----:R-:W3:Y:S01]  /*16be0*/  LDL.LU.64 R18, [R1+0x1c8] ;  /* 0x0001c80001127983 */ /* 0x002ee20000300a00 */
[----:B----4-:R-:W-:Y:S03]  /*16bf0*/  HMMA.16816.F32.BF16 R12, R24, R12, R4 ;  /* 0x0000000c180c723c */ /* 0x010fe60000041804 */
[----:B---3--:R-:W-:Y:S04]  /*16c00*/  STL.64 [R1+0x2060], R18 ;  /* 0x0020601201007387 */ /* 0x008fe80000100a00 */
[----:B--2---:R0:W-:Y:S04]  /*16c10*/  STL.64 [R1+0x2058], R16 ;  /* 0x0020581001007387 */ /* 0x0041e80000100a00 */
[----:B0-----:R-:W2:Y:S04]  /*16c20*/  LDL.LU.64 R16, [R1+0x2c0] ;  /* 0x0002c00001107983 */ /* 0x001ea80000300a00 */
[----:B------:R-:W2:Y:S04]  /*16c30*/  LDL.LU.64 R18, [R1+0x2c8] ;  /* 0x0002c80001127983 */ /* 0x000ea80000300a00 */
[----:B------:R0:W-:Y:S04]  /*16c40*/  STL.64 [R1+0x2030], R22 ;  /* 0x0020301601007387 */ /* 0x0001e80000100a00 */
[----:B------:R1:W-:Y:S04]  /*16c50*/  STL.64 [R1+0x2028], R20 ;  /* 0x0020281401007387 */ /* 0x0003e80000100a00 */
[----:B0-----:R-:W3:Y:S04]  /*16c60*/  LDL.64 R22, [R1+0x18] ;  /* 0x0000180001167983 */ /* 0x001ee80000100a00 */
[----:B-1----:R-:W3:Y:S04]  /*16c70*/  LDL.64 R20, [R1+0x10] ;  /* 0x0000100001147983 */ /* 0x002ee80000100a00 */
[----:B------:R-:W3:Y:S04]  /*16c80*/  LDL.LU.64 R6, [R1+0x2098] ;  /* 0x0020980001067983 */ /* 0x000ee80000300a00 */
[----:B------:R-:W3:Y:S04]  /*16c90*/  LDL.LU.64 R4, [R1+0x2090] ;  /* 0x0020900001047983 */ /* 0x000ee80000300a00 */
[----:B------:R0:W-:Y:S04]  /*16ca0*/  STL.64 [R1+0x7d0], R12 ;  /* 0x0007d00c01007387 */ /* 0x0001e80000100a00 */
[----:B------:R-:W-:Y:S04]  /*16cb0*/  STL.64 [R1+0x7d8], R14 ;  /* 0x0007d80e01007387 */ /* 0x000fe80000100a00 */
[----:B0-----:R-:W3:Y:S02]  /*16cc0*/  LDL.LU.64 R12, [R1+0x2088] ;  /* 0x00208800010c7983 */ /* 0x001ee40000300a00 */
[----:B---3--:R-:W-:Y:S11]  /*16cd0*/  HMMA.16816.F32.BF16 R4, R20, R12, R4 ;  /* 0x0000000c1404723c */ /* 0x008ff60000041804 */
[----:B------:R-:W-:Y:S11]  /*16ce0*/  @!UPT UIADD3 URZ, URZ, URZ, URZ ;  /* 0x0000003f3f3ff290 */ /* 0x000ff6000fffe03f */
[----:B------:R-:W-:Y:S01]  /*16cf0*/  @!UPT UIADD3 URZ, URZ, URZ, URZ ;  /* 0x0000003f3f3ff290 */ /* 0x000fe2000fffe03f */
[----:B------:R-:W-:Y:S04]  /*16d00*/  STL.64 [R1+0x3d0], R4 ;  /* 0x0003d00401007387 */ /* 0x000fe80000100a00 */
[----:B------:R0:W-:Y:S04]  /*16d10*/  STL.64 [R1+0x3d8], R6 ;  /* 0x0003d80601007387 */ /* 0x0001e80000100a00 */
[----:B0-----:R-:W3:Y:S04]  /*16d20*/  LDL.LU.64 R6, [R1+0x2080] ;  /* 0x0020800001067983 */ /* 0x001ee80000300a00 */
[----:B------:R-:W3:Y:S01]  /*16d30*/  LDL.LU.64 R4, [R1+0x2078] ;  /* 0x0020780001047983 */ /* 0x000ee20000300a00 */
[----:B------:R-:W-:-:S03]  /*16d40*/  IMAD.MOV.U32 R29, RZ, RZ, R23 ;  /* 0x000000ffff1d7224 */ /* 0x000fc600078e0017 */
[----:B------:R-:W4:Y:S04]  /*16d50*/  LDL.LU.64 R20, [R1+0xbb0] ;  /* 0x000bb00001147983 */ /* 0x000f280000300a00 */
[----:B------:R-:W4:Y:S01]  /*16d60*/  LDL.LU.64 R22, [R1+0xbb8] ;  /* 0x000bb80001167983 */ /* 0x000f220000300a00 */
[----:B---3--:R-:W-:Y:S11]  /*16d70*/  HMMA.16816.F32.BF16 R8, R4, R12, R8 ;  /* 0x0000000c0408723c */ /* 0x008ff60000041808 */
[----:B------:R-:W-:Y:S11]  /*16d80*/  @!UPT UIADD3 URZ, URZ, URZ, URZ ;  /* 0x0000003f3f3ff290 */ /* 0x000ff6000fffe03f */
[----:B------:R-:W-:Y:S01]  /*16d90*/  @!UPT UIADD3 URZ, URZ, URZ, URZ ;  /* 0x0000003f3f3ff290 */ /* 0x000fe2000fffe03f */
[----:B------:R-:W-:Y:S04]  /*16da0*/  STL.64 [R1+0x590], R8 ;  /* 0x0005900801007387 */ /* 0x000fe80000100a00 */
[----:B------:R0:W-:Y:S04]  /*16db0*/  STL.64 [R1+0x598], R10 ;  /* 0x0005980a01007387 */ /* 0x0001e80000100a00 */
[----:B0-----:R-:W2:Y:S04]  /*16dc0*/  LDL.LU.64 R10, [R1+0x2070] ;  /* 0x00207000010a7983 */ /* 0x001ea80000300a00 */
[----:B------:R-:W2:Y:S04]  /*16dd0*/  LDL.LU.64 R8, [R1+0x2068] ;  /* 0x0020680001087983 */ /* 0x000ea80000300a00 */
[----:B------:R-:W-:Y:S04]  /*16de0*/  STL.64 [R1+0x1ff0], R6 ;  /* 0x001ff00601007387 */ /* 0x000fe80000100a00 */
[----:B------:R0:W-:Y:S01]  /*16df0*/  STL.64 [R1+0x1fe8], R4 ;  /* 0x001fe80401007387 */ /* 0x0001e20000100a00 */
[----:B------:R-:W-:-:S02]  /*16e00*/  IMAD.MOV.U32 R2, RZ, RZ, R12 ;  /* 0x000000ffff027224 */ /* 0x000fc400078e000c */
[----:B------:R-:W-:Y:S01]  /*16e10*/  IMAD.MOV.U32 R0, RZ, RZ, R13 ;  /* 0x000000ffff007224 */ /* 0x000fe200078e000d */
[----:B0-----:R-:W3:Y:S04]  /*16e20*/  LDL.LU.64 R4, [R1+0x3a0] ;  /* 0x0003a00001047983 */ /* 0x001ee80000300a00 */
[----:B------:R-:W3:Y:S01]  /*16e30*/  LDL.LU.64 R6, [R1+0x3a8] ;  /* 0x0003a80001067983 */ /* 0x000ee20000300a00 */
[----:B--2---:R-:W-:Y:S11]  /*16e40*/  HMMA.16816.F32.BF16 R16, R8, R12, R16 ;  /* 0x0000000c0810723c */ /* 0x004ff60000041810 */
[----:B------:R-:W-:Y:S11]  /*16e50*/  @!UPT UIADD3 URZ, URZ, URZ, URZ ;  /* 0x0000003f3f3ff290 */ /* 0x000ff6000fffe03f */
[----:B------:R-:W-:Y:S01]  /*16e60*/  @!UPT UIADD3 URZ, URZ, URZ, URZ ;  /* 0x0000003f3f3ff290 */ /* 0x000fe2000fffe03f */
[----:B------:R-:W-:Y:S04]  /*16e70*/  STL.64 [R1+0x710], R16 ;  /* 0x0007101001007387 */ /* 0x000fe80000100a00 */
[----:B------:R0:W-:Y:S04]  /*16e80*/  STL.64 [R1+0x718], R18 ;  /* 0x0007181201007387 */ /* 0x0001e80000100a00 */
[----:B0-----:R-:W2:Y:S04]  /*16e90*/  LDL.LU.64 R18, [R1+0x2060] ;  /* 0x0020600001127983 */ /* 0x001ea80000300a00 */
[----:B------:R-:W2:Y:S04]  /*16ea0*/  LDL.LU.64 R16, [R1+0x2058] ;  /* 0x0020580001107983 */ /* 0x000ea80000300a00 */
[----:B------:R-:W2:Y:S04]  /*16eb0*/  LDL.LU.64 R14, [R1+0x2050] ;  /* 0x00205000010e7983 */ /* 0x000ea80000300a00 */
[----:B------:R-:W2:Y:S04]  /*16ec0*/  LDL.LU.64 R12, [R1+0x2048] ;  /* 0x00204800010c7983 */ /* 0x000ea80000300a00 */
[----:B------:R-:W-:Y:S04]  /*16ed0*/  STL.64 [R1+0x2000], R10 ;  /* 0x0020000a01007387 */ /* 0x000fe80000100a00 */
[----:B------:R0:W-:Y:S02]  /*16ee0*/  STL.64 [R1+0x1ff8], R8 ;  /* 0x001ff80801007387 */ /* 0x0001e40000100a00 */
[----:B0-----:R-:W-:-:S02]  /*16ef0*/  IMAD.MOV.U32 R8, RZ, RZ, R2 ;  /* 0x000000ffff087224 */ /* 0x001fc400078e0002 */
[----:B------:R-:W-:-:S07]  /*16f00*/  IMAD.MOV.U32 R9, RZ, RZ, R0 ;  /* 0x000000ffff097224 */ /* 0x000fce00078e0000 */
[-C--:B--2---:R-:W-:Y:S11]  /*16f10*/  HMMA.16816.F32.BF16 R16, R12, R8.reuse, R16 ;  /* 0x000000080c10723c */ /* 0x084ff60000041810 */
[----:B------:R-:W-:Y:S11]  /*16f20*/  @!UPT UIADD3 URZ, URZ, URZ, URZ ;  /* 0x0000003f3f3ff290 */ /* 0x000ff6000fffe03f */
[----:B------:R-:W-:Y:S01]  /*16f30*/  @!UPT UIADD3 URZ, URZ, URZ, URZ ;  /* 0x0000003f3f3ff290 */ /* 0x000fe2000fffe03f */
[----:B------:R-:W-:Y:S04]  /*16f40*/  STL.64 [R1+0x870], R16 ;  /* 0x0008701001007387 */ /* 0x000fe80000100a00 */
[----:B------:R0:W-:Y:S04]  /*16f50*/  STL.64 [R1+0x878], R18 ;  /* 0x0008781201007387 */ /* 0x0001e80000100a00 */
[----:B0-----:R-:W4:Y:S04]  /*16f60*/  LDL.LU.64 R18, [R1+0x2040] ;  /* 0x0020400001127983 */ /* 0x001f280000300a00 */
[----:B------:R-:W4:Y:S04]  /*16f70*/  LDL.LU.64 R16, [R1+0x2038] ;  /* 0x0020380001107983 */ /* 0x000f280000300a00 */
[----:B------:R-:W-:Y:S04]  /*16f80*/  STL.64 [R1+0x1fe0], R14 ;  /* 0x001fe00e01007387 */ /* 0x000fe80000100a00 */
[----:B------:R0:W-:Y:S04]  /*16f90*/  STL.64 [R1+0x1fd8], R12 ;  /* 0x001fd80c01007387 */ /* 0x0001e80000100a00 */
[----:B0-----:R-:W2:Y:S04]  /*16fa0*/  LDL.LU.64 R12, [R1+0x230] ;  /* 0x00023000010c7983 */ /* 0x001ea80000300a00 */
[----:B------:R-:W2:Y:S01]  /*16fb0*/  LDL.LU.64 R14, [R1+0x238] ;  /* 0x00023800010e7983 */ /* 0x000ea20000300a00 */
[----:B----4-:R-:W-:Y:S01]  /*16fc0*/  HMMA.16816.F32.BF16 R20, R16, R8, R20 ;  /* 0x000000081014723c */ /* 0x010fe20000041814 */
[----:B------:R-:W-:-:S02]  /*16fd0*/  IMAD.MOV.U32 R2, RZ, RZ, R18 ;  /* 0x000000ffff027224 */ /* 0x000fc400078e0012 */
[----:B------:R-:W-:Y:S02]  /*16fe0*/  IMAD.MOV.U32 R0, RZ, RZ, R19 ;  /* 0x000000ffff007224 */ /* 0x000fe400078e0013 */
[----:B------:R-:W-:Y:S02]  /*16ff0*/  IMAD.MOV.U32 R28, RZ, RZ, R16 ;  /* 0x000000ffff1c7224 */ /* 0x000fe400078e0010 */
[----:B------:R-:W-:Y:S11]  /*17000*/  IMAD.MOV.U32 R3, RZ, RZ, R17 ;  /* 0x000000ffff037224 */ /* 0x000ff600078e0011 */
[----:B------:R-:W-:Y:S05]  /*17010*/  @!UPT UIADD3 URZ, URZ, URZ, URZ ;  /* 0x0000003f3f3ff290 */ /* 0x000fea000fffe03f */
[----:B------:R-:W-:Y:S04]  /*17020*/  STL.64 [R1+0x2e0], R20 ;  /* 0x0002e01401007387 */ /* 0x000fe80000100a00 */
[----:B------:R0:W-:Y:S04]  /*17030*/  STL.64 [R1+0x2e8], R22 ;  /* 0x0002e81601007387 */ /* 0x0001e80000100a00 */
[----:B0-----:R-:W2:Y:S04]  /*17040*/  LDL.LU.64 R22, [R1+0x2030] ;  /* 0x0020300001167983 */ /* 0x001ea80000300a00 */
[----:B------:R-:W2:Y:S04]  /*17050*/  LDL.LU.64 R20, [R1+0x2028] ;  /* 0x0020280001147983 */ /* 0x000ea80000300a00 */
[----:B------:R-:W3:Y:S04]  /*17060*/  LDL.LU.64 R18, [R1+0x2020] ;  /* 0x0020200001127983 */ /* 0x000ee80000300a00 */
[----:B------:R-:W3:Y:S02]  /*17070*/  LDL.LU.64 R16, [R1+0x2018] ;  /* 0x0020180001107983 */ /* 0x000ee40000300a00 */
[-C--:B---3--:R-:W-:Y:S11]  /*17080*/  HMMA.16816.F32.BF16 R4, R16, R8.reuse, R4 ;  /* 0x000000081004723c */ /* 0x088ff60000041804 */
[----:B------:R-:W-:Y:S11]  /*17090*/  @!UPT UIADD3 URZ, URZ, URZ, URZ ;  /* 0x0000003f3f3ff290 */ /* 0x000ff6000fffe03f */
[----:B------:R-:W-:Y:S01]  /*170a0*/  @!UPT UIADD3 URZ, URZ, URZ, URZ ;  /* 0x0000003f3f3ff290 */ /* 0x000fe2000fffe03f */
[----:B------:R0:W-:Y:S04]  /*170b0*/  STL.64 [R1+0x4e0], R4 ;  /* 0x0004e00401007387 */ /* 0x0001e80000100a00 */
[----:B------:R1:W-:Y:S04]  /*170c0*/  STL.64 [R1+0x4e8], R6 ;  /* 0x0004e80601007387 */ /* 0x0003e80000100a00 */
[----:B0-----:R-:W3:Y:S04]  /*170d0*/  LDL.LU.64 R4, [R1+0xc30] ;  /* 0x000c300001047983 */ /* 0x001ee80000300a00 */
[----:B-1----:R-:W4:Y:S01]  /*170e0*/  LDL.LU.64 R6, [R1+0xc38] ;  /* 0x000c380001067983 */ /* 0x002f220000300a00 */
[-C--:B--2---:R-:W-:Y:S03]  /*170f0*/  HMMA.16816.F32.BF16 R12, R20, R8.reuse, R12 ;  /* 0x00000008140c723c */ /* 0x084fe6000004180c */
[----:B----4-:R-:W-:Y:S04]  /*17100*/  STL.64 [R1+0x2010], R6 ;  /* 0x0020100601007387 */ /* 0x010fe80000100a00 */
[----:B---3--:R0:W-:Y:S04]  /*17110*/  STL.64 [R1+0x2008], R4 ;  /* 0x0020080401007387 */ /* 0x0081e80000100a00 */
[----:B0-----:R-:W2:Y:S04]  /*17120*/  LDL.LU.64 R4, [R1+0x150] ;  /* 0x0001500001047983 */ /* 0x001ea80000300a00 */
[----:B------:R-:W2:Y:S04]  /*17130*/  LDL.LU.64 R6, [R1+0x158] ;  /* 0x0001580001067983 */ /* 0x000ea80000300a00 */
[----:B------:R-:W-:Y:S04]  /*17140*/  STL.64 [R1+0x1fc0], R18 ;  /* 0x001fc01201007387 */ /* 0x000fe80000100a00 */
[----:B------:R0:W-:Y:S04]  /*17150*/  STL.64 [R1+0x1fb8], R16 ;  /* 0x001fb81001007387 */ /* 0x0001e80000100a00 */
[----:B0-----:R-:W3:Y:S04]  /*17160*/  LDL.LU.64 R16, [R1+0x580] ;  /* 0x0005800001107983 */ /* 0x001ee80000300a00 */
[----:B------:R-:W3:Y:S04]  /*17170*/  LDL.LU.64 R18, [R1+0x588] ;  /* 0x0005880001127983 */ /* 0x000ee80000300a00 */
[----:B------:R0:W-:Y:S04]  /*17180*/  STL.64 [R1+0x660], R12 ;  /* 0x0006600c01007387 */ /* 0x0001e80000100a00 */
[----:B------:R1:W-:Y:S04]  /*17190*/  STL.64 [R1+0x668], R14 ;  /* 0x0006680e01007387 */ /* 0x0003e80000100a00 */
[----:B0-----:R-:W4:Y:S04]  /*171a0*/  LDL.LU.64 R12, [R1+0x2d0] ;  /* 0x0002d000010c7983 */ /* 0x001f280000300a00 */
[----:B-1----:R-:W4:Y:S04]  /*171b0*/  LDL.LU.64 R14, [R1+0x2d8] ;  /* 0x0002d800010e7983 */ /* 0x002f280000300a00 */
[----:B------:R0:W-:Y:S04]  /*171c0*/  STL.64 [R1+0x1fb0], R22 ;  /* 0x001fb01601007387 */ /* 0x0001e80000100a00 */
[----:B------:R1:W-:Y:S04]  /*171d0*/  STL.64 [R1+0x1fa8], R20 ;  /* 0x001fa81401007387 */ /* 0x0003e80000100a00 */
[----:B0-----:R-:W3:Y:S04]  /*171e0*/  LDL R22, [R1+0x18] ;  /* 0x0000180001167983 */ /* 0x001ee80000100800 */
[----:B-1----:R-:W3:Y:S04]  /*171f0*/  LDL R20, [R1+0x10] ;  /* 0x0000100001147983 */ /* 0x002ee80000100800 */
[----:B------:R-:W3:Y:S01]  /*17200*/  LDL R21, [R1+0x14] ;  /* 0x0000140001157983 */ /* 0x000ee20000100800 */
[----:B--2---:R-:W-:Y:S03]  /*17210*/  HMMA.16816.F32.BF16 R8, R24, R8, R4 ;  /* 0x000000081808723c */ /* 0x004fe60000041804 */
[----:B------:R-:W3:Y:S04]  /*17220*/  LDL.LU.64 R6, [R1+0x2010] ;  /* 0x0020100001067983 */ /* 0x000ee80000300a00 */
[----:B------:R-:W3:Y:S11]  /*17230*/  LDL.LU.64 R4, [R1+0x2008] ;  /* 0x0020080001047983 */ /* 0x000ef60000300a00 */
[----:B------:R-:W-:Y:S05]  /*17240*/  @!UPT UIADD3 URZ, URZ, URZ, URZ ;  /* 0x0000003f3f3ff290 */ /* 0x000fea000fffe03f */
[----:B------:R-:W-:Y:S04]  /*17250*/  STL.64 [R1+0x7c0], R8 ;  /* 0x0007c00801007387 */ /* 0x000fe80000100a00 */
[----:B------:R0:W-:Y:S04]  /*17260*/  STL.64 [R1+0x7c8], R10 ;  /* 0x0007c80a01007387 */ /* 0x0001e80000100a00 */
[----:B0-----:R-:W4:Y:S04]  /*17270*/  LDL.LU.64 R10, [R1+0x2000] ;  /* 0x00200000010a7983 */ /* 0x001f280000300a00 */
[----:B------:R-:W4:Y:S04]  /*17280*/  LDL.LU.64 R8, [R1+0x1ff8] ;  /* 0x001ff80001087983 */ /* 0x000f280000300a00 */
[----:B------:R-:W-:Y:S04]  /*17290*/  STL.64 [R1+0x1fd0], R26 ;  /* 0x001fd01a01007387 */ /* 0x000fe80000100a00 */
[----:B------:R0:W-:Y:S04]  /*172a0*/  STL.64 [R1+0x1fc8], R24 ;  /* 0x001fc81801007387 */ /* 0x0001e80000100a00 */
[----:B0-----:R-:W3:Y:S01]  /*172b0*/  LDL.LU.64 R24, [R1+0xe0] ;  /* 0x0000e00001187983 */ /* 0x001ee20000300a00 */
[----:B------:R-:W-:-:S07]  /*172c0*/  IMAD.MOV.U32 R23, RZ, RZ, R29 ;  /* 0x000000ffff177224 */ /* 0x000fce00078e001d */
[-C--:B---3--:R-:W-:Y:S01]  /*172d0*/  HMMA.16816.F32.BF16 R20, R20, R24.reuse, R4 ;  /* 0x000000181414723c */ /* 0x088fe20000041804 */
[----:B------:R-:W2:Y:S04]  /*172e0*/  LDL.LU.64 R6, [R1+0x1ff0] ;  /* 0x001ff00001067983 */ /* 0x000ea80000300a00 */
[----:B------:R-:W2:Y:S03]  /*172f0*/  LDL.LU.64 R4, [R1+0x1fe8] ;  /* 0x001fe80001047983 */ /* 0x000ea60000300a00 */
[-C--:B----4-:R-:W-:Y:S11]  /*17300*/  HMMA.16816.F32.BF16 R12, R8, R24.reuse, R12 ;  /* 0x00000018080c723c */ /* 0x090ff6000004180c */
[----:B------:R-:W-:Y:S04]  /*17310*/  @!UPT UIADD3 URZ, URZ, URZ, URZ ;  /* 0x0000003f3f3ff290 */ /* 0x000fe8000fffe03f */
[----:B------:R0:W-:Y:S04]  /*17320*/  STL.64 [R1+0x3c0], R20 ;  /* 0x0003c01401007387 */ /* 0x0001e80000100a00 */
[----:B------:R1:W-:Y:S04]  /*17330*/  STL.64 [R1+0x3c8], R22 ;  /* 0x0003c81601007387 */ /* 0x0003e80000100a00 */
[----:B0-----:R-:W3:Y:S04]  /*17340*/  LDL.LU.64 R20, [R1+0x3b0] ;  /* 0x0003b00001147983 */ /* 0x001ee80000300a00 */
[----:B-1----:R-:W3:Y:S01]  /*17350*/  LDL.LU.64 R22, [R1+0x3b8] ;  /* 0x0003b80001167983 */ /* 0x002ee20000300a00 */
[----:B--2---:R-:W-:Y:S11]  /*17360*/  HMMA.16816.F32.BF16 R16, R4, R24, R16 ;  /* 0x000000180410723c */ /* 0x004ff60000041810 */
[----:B------:R-:W-:Y:S11]  /*17370*/  @!UPT UIADD3 URZ, URZ, URZ, URZ ;  /* 0x0000003f3f3ff290 */ /* 0x000ff6000fffe03f */
[----:B------:R-:W-:Y:S01]  /*17380*/  @!UPT UIADD3 URZ, URZ, URZ, URZ ;  /* 0x0000003f3f3ff290 */ /* 0x000fe2000fffe03f */
[----:B------:R0:W-:Y:S04]  /*17390*/  STL.64 [R1+0x580], R16 ;  /* 0x0005801001007387 */ /* 0x0001e80000100a00 */
[----:B------:R1:W-:Y:S04]  /*173a0*/  STL.64 [R1+0x588], R18 ;  /* 0x0005881201007387 */ /* 0x0003e80000100a00 */
[----:B0-----:R-:W2:Y:S04]  /*173b0*/  LDL.LU.64 R16, [R1+0xbc0] ;  /* 0x000bc00001107983 */ /* 0x001ea80000300a00 */
[----:B-1----:R-:W2:Y:S04]  /*173c0*/  LDL.LU.64 R18, [R1+0xbc8] ;  /* 0x000bc80001127983 */ /* 0x002ea80000300a00 */
[----:B------:R-:W-:Y:S04]  /*173d0*/  STL.64 [R1+0x1fa0], R6 ;  /* 0x001fa00601007387 */ /* 0x000fe80000100a00 */
[----:B------:R-:W-:Y:S04]  /*173e0*/  STL.64 [R1+0x1f98], R4 ;  /* 0x001f980401007387 */ /* 0x000fe80000100a00 */
[----:B------:R-:W-:Y:S04]  /*173f0*/  STL.64 [R1+0x700], R12 ;  /* 0x0007000c01007387 */ /* 0x000fe80000100a00 */
[----:B------:R0:W-:Y:S04]  /*17400*/  STL.64 [R1+0x708], R14 ;  /* 0x0007080e01007387 */ /* 0x0001e80000100a00 */
[----:B0-----:R-:W4:Y:S04]  /*17410*/  LDL.LU.64 R14, [R1+0x1fe0] ;  /* 0x001fe000010e7983 */ /* 0x001f280000300a00 */
[----:B------:R-:W4:Y:S04]  /*17420*/  LDL.LU.64 R12, [R1+0x1fd8] ;  /* 0x001fd800010c7983 */ /* 0x000f280000300a00 */
[----:B------:R-:W-:Y:S04]  /*17430*/  STL.64 [R1+0x1f90], R10 ;  /* 0x001f900a01007387 */ /* 0x000fe80000100a00 */
[----:B------:R0:W-:Y:S04]  /*17440*/  STL.64 [R1+0x1f88], R8 ;  /* 0x001f880801007387 */ /* 0x0001e80000100a00 */
[----:B0-----:R-:W4:Y:S04]  /*17450*/  LDL.LU.64 R8, [R1+0x1f0] ;  /* 0x0001f00001087983 */ /* 0x001f280000300a00 */
[----:B------:R-:W4:Y:S01]  /*17460*/  LDL.LU.64 R10, [R1+0x1f8] ;  /* 0x0001f800010a7983 */ /* 0x000f220000300a00 */
[----:B------:R-:W-:-:S02]  /*17470*/  IMAD.MOV.U32 R6, RZ, RZ, R2 ;  /* 0x000000ffff067224 */ /* 0x000fc400078e0002 */
[----:B------:R-:W-:Y:S02]  /*17480*/  IMAD.MOV.U32 R7, RZ, RZ, R0 ;  /* 0x000000ffff077224 */ /* 0x000fe400078e0000 */
[----:B------:R-:W-:Y:S02]  /*17490*/  IMAD.MOV.U32 R2, RZ, RZ, R24 ;  /* 0x000000ffff027224 */ /* 0x000fe400078e0018 */
[----:B------:R-:W-:Y:S02]  /*174a0*/  IMAD.MOV.U32 R0, RZ, RZ, R25 ;  /* 0x000000ffff007224 */ /* 0x000fe400078e0019 */
[----:B------:R-:W-:Y:S02]  /*174b0*/  IMAD.MOV.U32 R4, RZ, RZ, R28 ;  /* 0x000000ffff047224 */ /* 0x000fe400078e001c */
[----:B------:R-:W-:Y:S01]  /*174c0*/  IMAD.MOV.U32 R5, RZ, RZ, R3 ;  /* 0x000000ffff057224 */ /* 0x000fe200078e0003 */
[----:B----4-:R-:W-:Y:S11]  /*174d0*/  HMMA.16816.F32.BF16 R8, R12, R24, R8 ;  /* 0x000000180c08723c */ /* 0x010ff60000041808 */
[----:B------:R-:W-:Y:S11]  /*174e0*/  @!UPT UIADD3 URZ, URZ, URZ, URZ ;  /* 0x0000003f3f3ff290 */ /* 0x000ff6000fffe03f */
[----:B------:R-:W-:Y:S01]  /*174f0*/  @!UPT UIADD3 URZ, URZ, URZ, URZ ;  /* 0x0000003f3f3ff290 */ /* 0x000fe2000fffe03f */
[----:B------:R0:W-:Y:S01]  /*17500*/  STL.64 [R1+0x860], R8 ;  /* 0x0008600801007387 */ /* 0x0001e20000100a00 */
[----:B------:R1:W-:Y:S02]  /*17510*/  STL.64 [R1+0x868], R10 ;  /* 0x0008680a01007387 */ /* 0x0003e40000100a00 */
[----:B------:R-:W4:Y:S02]  /*17520*/  LDL.LU.64 R26, [R1+0x1fd0] ;  /* 0x001fd000011a7983 */ /* 0x000f240000300a00 */
[----:B------:R-:W4:Y:S01]  /*17530*/  LDL.LU.64 R24, [R1+0x1fc8] ;  /* 0x001fc80001187983 */ /* 0x000f220000300a00 */
[----:B0-----:R-:W3:Y:S01]  /*17540*/  LDL.LU.64 R8, [R1+0x270] ;  /* 0x0002700001087983 */ /* 0x001ee20000300a00 */
[----:B-1----:R-:W3:Y:S02]  /*17550*/  LDL.LU.64 R10, [R1+0x278] ;  /* 0x00027800010a7983 */ /* 0x002ee40000300a00 */
[----:B------:R-:W-:Y:S02]  /*17560*/  STL.64 [R1+0x1f78], R14 ;  /* 0x001f780e01007387 */ /* 0x000fe40000100a00 */
[----:B------:R0:W-:Y:S02]  /*17570*/  STL.64 [R1+0x1f70], R12 ;  /* 0x001f700c01007387 */ /* 0x0001e40000100a00 */
[----:B0-----:R-:W-:-:S02]  /*17580*/  IMAD.MOV.U32 R12, RZ, RZ, R2 ;  /* 0x000000ffff0c7224 */ /* 0x001fc400078e0002 */
[----:B------:R-:W-:-:S07]  /*17590*/  IMAD.MOV.U32 R13, RZ, RZ, R0 ;  /* 0x000000ffff0d7224 */ /* 0x000fce00078e0000 */
[-C--:B--2---:R-:W-:Y:S01]  /*175a0*/  HMMA.16816.F32.BF16 R4, R4, R12.reuse, R16 ;  /* 0x0000000c0404723c */ /* 0x084fe20000041810 */
[----:B------:R-:W3:Y:S01]  /*175b0*/  LDL.LU.64 R18, [R1+0x1fc0] ;  /* 0x001fc00001127983 */ /* 0x000ee20000300a00 */
[----:B------:R-:W3:Y:S11]  /*175c0*/  LDL.LU.64 R16, [R1+0x1fb8] ;  /* 0x001fb80001107983 */ /* 0x000ef60000300a00 */
[----:B------:R-:W-:Y:S10]  /*175d0*/  @!UPT UIADD3 URZ, URZ, URZ, URZ ;  /* 0x0000003f3f3ff290 */ /* 0x000ff4000fffe03f */
[----:B------:R0:W-:Y:S01]  /*175e0*/  STL.64 [R1+0x2d0], R4 ;  /* 0x0002d00401007387 */ /* 0x0001e20000100a00 */
[----:B------:R1:W-:Y:S03]  /*175f0*/  STL.64 [R1+0x2d8], R6 ;  /* 0x0002d80601007387 */ /* 0x0003e60000100a00 */
[----:B0-----:R-:W4:Y:S01]  /*17600*/  LDL.LU.64 R4, [R1+0x160] ;  /* 0x0001600001047983 */ /* 0x001f220000300a00 */
[----:B-1----:R-:W4:Y:S01]  /*17610*/  LDL.LU.64 R6, [R1+0x168] ;  /* 0x0001680001067983 */ /* 0x002f220000300a00 */
[-C--:B---3--:R-:W-:Y:S11]  /*17620*/  HMMA.16816.F32.BF16 R20, R16, R12.reuse, R20 ;  /* 0x0000000c1014723c */ /* 0x088ff60000041814 */
[----:B------:R-:W-:Y:S11]  /*17630*/  @!UPT UIADD3 URZ, URZ, URZ, URZ ;  /* 0x0000003f3f3ff290 */ /* 0x000ff6000fffe03f */
[----:B------:R-:W-:Y:S01]  /*17640*/  @!UPT UIADD3 URZ, URZ, URZ, URZ ;  /* 0x0000003f3f3ff290 */ /* 0x000fe2000fffe03f */
[----:B------:R-:W-:Y:S01]  /*17650*/  STL.64 [R1+0x4d0], R20 ;  /* 0x0004d01401007387 */ /* 0x000fe20000100a00 */
[----:B------:R0:W-:Y:S03]  /*17660*/  STL.64 [R1+0x4d8], R22 ;  /* 0x0004d81601007387 */ /* 0x0001e60000100a00 */
[----:B0-----:R-:W2:Y:S01]  /*17670*/  LDL.LU.64 R22, [R1+0x1fb0] ;  /* 0x001fb00001167983 */ /* 0x001ea20000300a00 */
[----:B------:R-:W2:Y:S02]  /*17680*/  LDL.LU.64 R20, [R1+0x1fa8] ;  /* 0x001fa80001147983 */ /* 0x000ea40000300a00 */
[----:B------:R0:W-:Y:S02]  /*17690*/  STL.64 [R1+0x1f58], R18 ;  /* 0x001f581201007387 */ /* 0x0001e40000100a00 */
[----:B------:R1:W-:Y:S01]  /*176a0*/  STL.64 [R1+0x1f50], R16 ;  /* 0x001f501001007387 */ /* 0x0003e20000100a00 */
[----:B0-----:R-:W3:Y:S04]  /*176b0*/  LDL.64 R18, [R1+0x8] ;  /* 0x0000080001127983 */ /* 0x001ee80000100a00 */
[----:B-1----:R-:W3:Y:S01]  /*176c0*/  LDL.64 R16, [R1] ;  /* 0x0000000001107983 */ /* 0x002ee20000100a00 */
[-C--:B--2---:R-:W-:Y:S08]  /*176d0*/  HMMA.16816.F32.BF16 R8, R20, R12.reuse, R8 ;  /* 0x0000000c1408723c */ /* 0x084ff00000041808 */
[----:B----4-:R-:W-:Y:S01]  /*176e0*/  HMMA.16816.F32.BF16 R12, R24, R12, R4 ;  /* 0x0000000c180c723c */ /* 0x010fe20000041804 */
[----:B---3--:R0:W-:Y:S01]  /*176f0*/  STL.64 [R1+0x1f68], R18 ;  /* 0x001f681201007387 */ /* 0x0081e20000100a00 */
[----:B------:R1:W-:Y:S03]  /*17700*/  STL.64 [R1+0x1f60], R16 ;  /* 0x001f601001007387 */ /* 0x0003e60000100a00 */
[----:B0-----:R-:W2:Y:S04]  /*17710*/  LDL.64 R18, [R1+0x18] ;  /* 0x0000180001127983 */ /* 0x001ea80000100a00 */
[----:B-1----:R-:W3:Y:S06]  /*17720*/  LDL.64 R16, [R1+0x10] ;  /* 0x0000100001107983 */ /* 0x002eec0000100a00 */
[----:B------:R0:W-:Y:S02]  /*17730*/  STL.64 [R1+0x650], R8 ;  /* 0x0006500801007387 */ /* 0x0001e40000100a00 */
[----:B------:R1:W-:Y:S01]  /*17740*/  STL.64 [R1+0x658], R10 ;  /* 0x0006580a01007387 */ /* 0x0003e20000100a00 */
[----:B0-----:R-:W4:Y:S01]  /*17750*/  LDL.LU.64 R8, [R1+0x570] ;  /* 0x0005700001087983 */ /* 0x001f220000300a00 */
[----:B-1----:R-:W4:Y:S02]  /*17760*/  LDL.LU.64 R10, [R1+0x578] ;  /* 0x00057800010a7983 */ /* 0x002f240000300a00 */
[----:B------:R-:W-:Y:S02]  /*17770*/  STL.64 [R1+0x1f48], R22 ;  /* 0x001f481601007387 */ /* 0x000fe40000100a00 */
[----:B------:R0:W-:Y:S02]  /*17780*/  STL.64 [R1+0x1f40], R20 ;  /* 0x001f401401007387 */ /* 0x0001e40000100a00 */
[----:B0-----:R-:W4:Y:S01]  /*17790*/  LDL.LU.64 R20, [R1+0xc20] ;  /* 0x000c200001147983 */ /* 0x001f220000300a00 */
[----:B------:R-:W4:Y:S02]  /*177a0*/  LDL.LU.64 R22, [R1+0xc28] ;  /* 0x000c280001167983 */ /* 0x000f240000300a00 */
[----:B------:R-:W4:Y:S02]  /*177b0*/  LDL.LU.64 R6, [R1+0x1fa0] ;  /* 0x001fa00001067983 */ /* 0x000f240000300a00 */
[----:B------:R-:W4:Y:S01]  /*177c0*/  LDL.LU.64 R4, [R1+0x1f98] ;  /* 0x001f980001047983 */ /* 0x000f220000300a00 */
[----:B------:R0:W-:Y:S01]  /*177d0*/  STL.64 [R1+0x7b0], R12 ;  /* 0x0007b00c01007387 */ /* 0x0001e20000100a00 */
[----:B------:R1:W-:Y:S03]  /*177e0*/  STL.64 [R1+0x7b8], R14 ;  /* 0x0007b80e01007387 */ /* 0x0003e60000100a00 */
[----:B0-----:R-:W4:Y:S01]  /*177f0*/  LDL.LU.64 R12, [R1+0x390] ;  /* 0x00039000010c7983 */ /* 0x001f220000300a00 */
[----:B-1----:R-:W4:Y:S02]  /*17800*/  LDL.LU.64 R14, [R1+0x398] ;  /* 0x00039800010e7983 */ /* 0x002f240000300a00 */
[----:B------:R-:W-:Y:S02]  /*17810*/  STL.64 [R1+0x1f38], R26 ;  /* 0x001f381a01007387 */ /* 0x000fe40000100a00 */
[----:B------:R0:W-:Y:S02]  /*17820*/  STL.64 [R1+0x1f30], R24 ;  /* 0x001f301801007387 */ /* 0x0001e40000100a00 */
[----:B0-----:R-:W4:Y:S01]  /*17830*/  LDL.64 R24, [R1+0xd0] ;  /* 0x0000d00001187983 */ /* 0x001f220000100a00 */
[----:B--2---:R-:W-:-:S02]  /*17840*/  IMAD.MOV.U32 R2, RZ, RZ, R18 ;  /* 0x000000ffff027224 */ /* 0x004fc400078e0012 */
[----:B---3--:R-:W-:Y:S02]  /*17850*/  IMAD.MOV.U32 R29, RZ, RZ, R16 ;  /* 0x000000ffff1d7224 */ /* 0x008fe400078e0010 */
[----:B------:R-:W-:Y:S02]  /*17860*/  IMAD.MOV.U32 R3, RZ, RZ, R17 ;  /* 0x000000ffff037224 */ /* 0x000fe400078e0011 */
[----:B------:R-:W-:Y:S01]  /*17870*/  IMAD.MOV.U32 R0, RZ, RZ, R19 ;  /* 0x000000ffff007224 */ /* 0x000fe200078e0013 */
[-C--:B----4-:R-:W-:Y:S08]  /*17880*/  HMMA.16816.F32.BF16 R20, R16, R24.reuse, R20 ;  /* 0x000000181014723c */ /* 0x090ff00000041814 */
[----:B------:R-:W-:Y:S01]  /*17890*/  HMMA.16816.F32.BF16 R8, R4, R24, R8 ;  /* 0x000000180408723c */ /* 0x000fe20000041808 */
[----:B------:R-:W-:Y:S11]  /*178a0*/  IMAD.MOV.U32 R28, RZ, RZ, R25 ;  /* 0x000000ffff1c7224 */ /* 0x000ff600078e0019 */
[----:B------:R-:W-:Y:S03]  /*178b0*/  @!UPT UIADD3 URZ, URZ, URZ, URZ ;  /* 0x0000003f3f3ff290 */ /* 0x000fe6000fffe03f */
[----:B------:R0:W-:Y:S01]  /*178c0*/  STL.64 [R1+0x3b0], R20 ;  /* 0x0003b01401007387 */ /* 0x0001e20000100a00 */
[----:B------:R1:W-:Y:S02]  /*178d0*/  STL.64 [R1+0x3b8], R22 ;  /* 0x0003b81601007387 */ /* 0x0003e40000100a00 */
[----:B------:R-:W2:Y:S02]  /*178e0*/  LDL.LU.64 R16, [R1+0x240] ;  /* 0x0002400001107983 */ /* 0x000ea40000300a00 */
[----:B------:R-:W2:Y:S01]  /*178f0*/  LDL.LU.64 R18, [R1+0x248] ;  /* 0x0002480001127983 */ /* 0x000ea20000300a00 */
[----:B0-----:R-:W3:Y:S01]  /*17900*/  LDL.LU.64 R20, [R1+0x4c0] ;  /* 0x0004c00001147983 */ /* 0x001ee20000300a00 */
[----:B-1----:R-:W3:Y:S02]  /*17910*/  LDL.LU.64 R22, [R1+0x4c8] ;  /* 0x0004c80001167983 */ /* 0x002ee40000300a00 */
[----:B------:R-:W-:Y:S02]  /*17920*/  STL.64 [R1+0x570], R8 ;  /* 0x0005700801007387 */ /* 0x000fe40000100a00 */
[----:B------:R0:W-:Y:S02]  /*17930*/  STL.64 [R1+0x578], R10 ;  /* 0x0005780a01007387 */ /* 0x0001e40000100a00 */
[----:B0-----:R-:W4:Y:S01]  /*17940*/  LDL.LU.64 R10, [R1+0x1f90] ;  /* 0x001f9000010a7983 */ /* 0x001f220000300a00 */
[----:B------:R-:W4:Y:S02]  /*17950*/  LDL.LU.64 R8, [R1+0x1f88] ;  /* 0x001f880001087983 */ /* 0x000f240000300a00 */
[----:B------:R-:W2:Y:S02]  /*17960*/  LDL.LU.64 R24, [R1+0x290] ;  /* 0x0002900001187983 */ /* 0x000ea40000300a00 */
[----:B------:R-:W2:Y:S01]  /*17970*/  LDL.LU.64 R26, [R1+0x298] ;  /* 0x00029800011a7983 */ /* 0x000ea20000300a00 */
[----:B------:R-:W-:Y:S01]  /*17980*/  STL.64 [R1+0x1f18], R6 ;  /* 0x001f180601007387 */ /* 0x000fe20000100a00 */
[----:B------:R0:W-:Y:S03]  /*17990*/  STL.64 [R1+0x1f10], R4 ;  /* 0x001f100401007387 */ /* 0x0001e60000100a00 */
[----:B0-----:R-:W4:Y:S01]  /*179a0*/  LDL.LU R4, [R1+0xd0] ;  /* 0x0000d00001047983 */ /* 0x001f220000300800 */
[----:B------:R-:W-:-:S02]  /*179b0*/  IMAD.MOV.U32 R5, RZ, RZ, R28 ;  /* 0x000000ffff057224 */ /* 0x000fc400078e001c */
[----:B------:R-:W2:Y:S05]  /*179c0*/  LDL.LU R28, [R1+0x1f80] ;  /* 0x001f8000011c7983 */ /* 0x000eaa0000300800 */
[-C--:B----4-:R-:W-:Y:S11]  /*179d0*/  HMMA.16816.F32.BF16 R12, R8, R4.reuse, R12 ;  /* 0x00000004080c723c */ /* 0x090ff6000004180c */
[----:B------:R-:W-:Y:S11]  /*179e0*/  @!UPT UIADD3 URZ, URZ, URZ, URZ ;  /* 0x0000003f3f3ff290 */ /* 0x000ff6000fffe03f */
[----:B------:R-:W-:Y:S01]  /*179f0*/  @!UPT UIADD3 URZ, URZ, URZ, URZ ;  /* 0x0000003f3f3ff290 */ /* 0x000fe2000fffe03f */
[----:B------:R-:W-:Y:S01]  /*17a00*/  STL.64 [R1+0x6f0], R12 ;  /* 0x0006f00c01007387 */ /* 0x000fe20000100a00 */
[----:B------:R0:W-:Y:S03]  /*17a10*/  STL.64 [R1+0x6f8], R14 ;  /* 0x0006f80e01007387 */ /* 0x0001e60000100a00 */
[----:B0-----:R-:W2:Y:S01]  /*17a20*/  LDL.LU.64 R14, [R1+0x1f78] ;  /* 0x001f7800010e7983 */ /* 0x001ea20000300a00 */
[----:B------:R-:W2:Y:S02]  /*17a30*/  LDL.LU.64 R12, [R1+0x1f70] ;  /* 0x001f7000010c7983 */ /* 0x000ea40000300a00 */
[----:B------:R-:W-:Y:S02]  /*17a40*/  STL.64 [R1+0x1f28], R10 ;  /* 0x001f280a01007387 */ /* 0x000fe40000100a00 */
[----:B------:R0:W-:Y:S02]  /*17a50*/  STL.64 [R1+0x1f20], R8 ;  /* 0x001f200801007387 */ /* 0x0001e40000100a00 */
[----:B0-----:R-:W4:Y:S01]  /*17a60*/  LDL.LU.64 R8, [R1+0xbd0] ;  /* 0x000bd00001087983 */ /* 0x001f220000300a00 */
[----:B------:R-:W4:Y:S01]  /*17a70*/  LDL.LU.64 R10, [R1+0xbd8] ;  /* 0x000bd800010a7983 */ /* 0x000f220000300a00 */
[-C--:B--2---:R-:W-:Y:S11]  /*17a80*/  HMMA.16816.F32.BF16 R16, R12, R4.reuse, R16 ;  /* 0x000000040c10723c */ /* 0x084ff60000041810 */
[----:B------:R-:W-:Y:S11]  /*17a90*/  @!UPT UIADD3 URZ, URZ, URZ, URZ ;  /* 0x0000003f3f3ff290 */ /* 0x000ff6000fffe03f */
[----:B------:R-:W-:Y:S01]  /*17aa0*/  @!UPT UIADD3 URZ, URZ, URZ, URZ ;  /* 0x0000003f3f3ff290 */ /* 0x000fe2000fffe03f */
[----:B------:R-:W-:Y:S01]  /*17ab0*/  STL.64 [R1+0x850], R16 ;  /* 0x0008501001007387 */ /* 0x000fe20000100a00 */
[----:B------:R0:W-:Y:S03]  /*17ac0*/  STL.64 [R1+0x858], R18 ;  /* 0x0008581201007387 */ /* 0x0001e60000100a00 */
[----:B0-----:R-:W4:Y:S01]  /*17ad0*/  LDL.LU.64 R18, [R1+0x1f68] ;  /* 0x001f680001127983 */ /* 0x001f220000300a00 */
[----:B------:R-:W4:Y:S02]  /*17ae0*/  LDL.LU.64 R16, [R1+0x1f60] ;  /* 0x001f600001107983 */ /* 0x000f240000300a00 */
[-C--:B----4-:R-:W-:Y:S11]  /*17af0*/  HMMA.16816.F32.BF16 R8, R16, R4.reuse, R8 ;  /* 0x000000041008723c */ /* 0x090ff60000041808 */
[----:B------:R-:W-:Y:S11]  /*17b00*/  @!UPT UIADD3 URZ, URZ, URZ, URZ ;  /* 0x0000003f3f3ff290 */ /* 0x000ff6000fffe03f */
[----:B------:R-:W-:Y:S01]  /*17b10*/  @!UPT UIADD3 URZ, URZ, URZ, URZ ;  /* 0x0000003f3f3ff290 */ /* 0x000fe2000fffe03f */
[----:B------:R0:W-:Y:S01]  /*17b20*/  STL.64 [R1+0x2c0], R8 ;  /* 0x0002c00801007387 */ /* 0x0001e20000100a00 */
[----:B------:R1:W-:Y:S02]  /*17b30*/  STL.64 [R1+0x2c8], R10 ;  /* 0x0002c80a01007387 */ /* 0x0003e40000100a00 */
[----:B0-----:R-:W-:Y:S02]  /*17b40*/  IMAD.MOV.U32 R9, RZ, RZ, R18 ;  /* 0x000000ffff097224 */ /* 0x001fe400078e0012 */
[----:B------:R-:W-:Y:S02]  /*17b50*/  IMAD.MOV.U32 R8, RZ, RZ, R19 ;  /* 0x000000ffff087224 */ /* 0x000fe400078e0013 */
[----:B-1----:R-:W-:Y:S02]  /*17b60*/  IMAD.MOV.U32 R11, RZ, RZ, R16 ;  /* 0x000000ffff0b7224 */ /* 0x002fe400078e0010 */
[----:B------:R-:W-:Y:S01]  /*17b70*/  IMAD.MOV.U32 R10, RZ, RZ, R17 ;  /* 0x000000ffff0a7224 */ /* 0x000fe200078e0011 */
[----:B------:R-:W3:Y:S01]  /*17b80*/  LDL.LU.64 R18, [R1+0x1f58] ;  /* 0x001f580001127983 */ /* 0x000ee20000300a00 */
[----:B------:R-:W3:Y:S02]  /*17b90*/  LDL.LU.64 R16, [R1+0x1f50] ;  /* 0x001f500001107983 */ /* 0x000ee40000300a00 */
[-C--:B---3--:R-:W-:Y:S11]  /*17ba0*/  HMMA.16816.F32.BF16 R20, R16, R4.reuse, R20 ;  /* 0x000000041014723c */ /* 0x088ff60000041814 */
        /* <DEDUP_REMOVED lines=8> */
[----:B0-----:R-:W3:Y:S01]  /*17c30*/  LDL.LU.64 R16, [R1+0x180] ;  /* 0x0001800001107983 */ /* 0x001ee20000300a00 */
[----:B------:R-:W3:Y:S01]  /*17c40*/  LDL.LU.64 R18, [R1+0x188] ;  /* 0x0001880001127983 */ /* 0x000ee20000300a00 */
[-C--:B--2---:R-:W-:Y:S11]  /*17c50*/  HMMA.16816.F32.BF16 R24, R20, R4.reuse, R24 ;  /* 0x000000041418723c */ /* 0x084ff60000041818 */
[----:B------:R-:W-:Y:S11]  /*17c60*/  @!UPT UIADD3 URZ, URZ, URZ, URZ ;  /* 0x0000003f3f3ff290 */ /* 0x000ff6000fffe03f */
[----:B------:R-:W-:Y:S01]  /*17c70*/  @!UPT UIADD3 URZ, URZ, URZ, URZ ;  /* 0x0000003f3f3ff290 */ /* 0x000fe2000fffe03f */
[----:B------:R-:W-:Y:S01]  /*17c80*/  STL.64 [R1+0x640], R24 ;  /* 0x0006401801007387 */ /* 0x000fe20000100a00 */
[----:B------:R0:W-:Y:S03]  /*17c90*/  STL.64 [R1+0x648], R26 ;  /* 0x0006481a01007387 */ /* 0x0001e60000100a00 */
[----:B0-----:R-:W3:Y:S01]  /*17ca0*/  LDL.LU.64 R26, [R1+0x1f38] ;  /* 0x001f3800011a7983 */ /* 0x001ee20000300a00 */
[----:B------:R-:W3:Y:S02]  /*17cb0*/  LDL.LU.64 R24, [R1+0x1f30] ;  /* 0x001f300001187983 */ /* 0x000ee40000300a00 */
[----:B------:R-:W-:Y:S02]  /*17cc0*/  STL.64 [R1+0x1ed8], R22 ;  /* 0x001ed81601007387 */ /* 0x000fe40000100a00 */
[----:B------:R0:W-:Y:S02]  /*17cd0*/  STL.64 [R1+0x1ed0], R20 ;  /* 0x001ed01401007387 */ /* 0x0001e40000100a00 */
[----:B0-----:R-:W2:Y:S01]  /*17ce0*/  LDL.LU.64 R20, [R1+0x560] ;  /* 0x0005600001147983 */ /* 0x001ea20000300a00 */
[----:B------:R-:W2:Y:S01]  /*17cf0*/  LDL.LU.64 R22, [R1+0x568] ;  /* 0x0005680001167983 */ /* 0x000ea20000300a00 */
[----:B---3--:R-:W-:Y:S02]  /*17d00*/  HMMA.16816.F32.BF16 R16, R24, R4, R16 ;  /* 0x000000041810723c */ /* 0x008fe40000041810 */
[----:B------:R-:W3:Y:S01]  /*17d10*/  LDL.LU.64 R4, [R1+0xc10] ;  /* 0x000c100001047983 */ /* 0x000ee20000300a00 */
[----:B------:R-:W3:Y:S11]  /*17d20*/  LDL.LU.64 R6, [R1+0xc18] ;  /* 0x000c180001067983 */ /* 0x000ef60000300a00 */
[----:B------:R-:W-:Y:S09]  /*17d30*/  @!UPT UIADD3 URZ, URZ, URZ, URZ ;  /* 0x0000003f3f3ff290 */ /* 0x000ff2000fffe03f */
[----:B------:R0:W-:Y:S01]  /*17d40*/  STL.64 [R1+0x7a0], R16 ;  /* 0x0007a01001007387 */ /* 0x0001e20000100a00 */
[----:B------:R1:W-:Y:S02]  /*17d50*/  STL.64 [R1+0x7a8], R18 ;  /* 0x0007a81201007387 */ /* 0x0003e40000100a00 */
[----:B0-----:R-:W-:Y:S02]  /*17d60*/  IMAD.MOV.U32 R16, RZ, RZ, R11 ;  /* 0x000000ffff107224 */ /* 0x001fe400078e000b */
[----:B------:R-:W-:Y:S02]  /*17d70*/  IMAD.MOV.U32 R17, RZ, RZ, R10 ;  /* 0x000000ffff117224 */ /* 0x000fe400078e000a */
[----:B-1----:R-:W-:Y:S02]  /*17d80*/  IMAD.MOV.U32 R18, RZ, RZ, R9 ;  /* 0x000000ffff127224 */ /* 0x002fe400078e0009 */
[----:B------:R-:W-:Y:S02]  /*17d90*/  IMAD.MOV.U32 R19, RZ, RZ, R8 ;  /* 0x000000ffff137224 */ /* 0x000fe400078e0008 */
[----:B------:R-:W0:Y:S04]  /*17da0*/  LDSM.16.M88.4 R8, [R28+0x2800] ;  /* 0x002800001c08783b */ /* 0x000e280000000200 */
[----:B------:R-:W-:Y:S01]  /*17db0*/  STL.64 [R1+0x1f08], R18 ;  /* 0x001f081201007387 */ /* 0x000fe20000100a00 */
[----:B------:R-:W-:Y:S02]  /*17dc0*/  STL.64 [R1+0x1f00], R16 ;  /* 0x001f001001007387 */ /* 0x000fe40000100a00 */
[----:B------:R-:W-:Y:S02]  /*17dd0*/  STL.64 [R1+0x1ec8], R26 ;  /* 0x001ec81a01007387 */ /* 0x000fe40000100a00 */
[----:B------:R-:W-:Y:S02]  /*17de0*/  STL.64 [R1+0x1ec0], R24 ;  /* 0x001ec01801007387 */ /* 0x000fe40000100a00 */
[----:B------:R-:W-:Y:S04]  /*17df0*/  LDSM.16.M88.4 R24, [R28+0x2000] ;  /* 0x002000001c18783b */ /* 0x000fe80000000200 */
[----:B0-----:R-:W-:Y:S01]  /*17e00*/  STL.64 [R1+0xb0], R8 ;  /* 0x0000b00801007387 */ /* 0x001fe20000100a00 */
[----:B------:R-:W-:Y:S02]  /*17e10*/  STL.64 [R1+0xb8], R10 ;  /* 0x0000b80a01007387 */ /* 0x000fe40000100a00 */
[----:B------:R-:W0:Y:S02]  /*17e20*/  LDSM.16.M88.4 R8, [R28+0x3000] ;  /* 0x003000001c08783b */ /* 0x000e240000000200 */
[----:B0-----:R-:W-:Y:S02]  /*17e30*/  STL.64 [R1+0xa0], R8 ;  /* 0x0000a00801007387 */ /* 0x001fe40000100a00 */
[----:B------:R-:W-:Y:S02]  /*17e40*/  STL.64 [R1+0xa8], R10 ;  /* 0x0000a80a01007387 */ /* 0x000fe40000100a00 */
[----:B------:R-:W0:Y:S04]  /*17e50*/  LDSM.16.M88.4 R8, [R28+0x3800] ;  /* 0x003800001c08783b */ /* 0x000e280000000200 */
[----:B------:R-:W-:-:S02]  /*17e60*/  IMAD.MOV.U32 R16, RZ, RZ, R29 ;  /* 0x000000ffff107224 */ /* 0x000fc400078e001d */
[----:B------:R-:W-:Y:S02]  /*17e70*/  IMAD.MOV.U32 R17, RZ, RZ, R3 ;  /* 0x000000ffff117224 */ /* 0x000fe400078e0003 */
[----:B------:R-:W-:Y:S02]  /*17e80*/  IMAD.MOV.U32 R18, RZ, RZ, R2 ;  /* 0x000000ffff127224 */ /* 0x000fe400078e0002 */
[----:B------:R-:W-:Y:S01]  /*17e90*/  IMAD.MOV.U32 R19, RZ, RZ, R0 ;  /* 0x000000ffff137224 */ /* 0x000fe200078e0000 */
[----:B0-----:R-:W-:Y:S01]  /*17ea0*/  STL.64 [R1+0x90], R8 ;  /* 0x0000900801007387 */ /* 0x001fe20000100a00 */
[----:B------:R0:W-:Y:S03]  /*17eb0*/  STL.64 [R1+0x98], R10 ;  /* 0x0000980a01007387 */ /* 0x0001e60000100a00 */
[----:B0-----:R-:W4:Y:S01]  /*17ec0*/  LDL.LU.64 R10, [R1+0x1f28] ;  /* 0x001f2800010a7983 */ /* 0x001f220000300a00 */
[----:B------:R-:W4:Y:S02]  /*17ed0*/  LDL.LU.64 R8, [R1+0x1f20] ;  /* 0x001f200001087983 */ /* 0x000f240000300a00 */
[----:B------:R-:W-:Y:S02]  /*17ee0*/  STL.64 [R1+0xc0], R24 ;  /* 0x0000c01801007387 */ /* 0x000fe40000100a00 */
[----:B------:R-:W-:Y:S01]  /*17ef0*/  STL.64 [R1+0xc8], R26 ;  /* 0x0000c81a01007387 */ /* 0x000fe20000100a00 */
[-C--:B---3--:R-:W-:Y:S01]  /*17f00*/  HMMA.16816.F32.BF16 R16, R16, R24.reuse, R4 ;  /* 0x000000181010723c */ /* 0x088fe20000041804 */
[----:B------:R-:W2:Y:S01]  /*17f10*/  LDL.LU.64 R6, [R1+0x1f18] ;  /* 0x001f180001067983 */ /* 0x000ea20000300a00 */
[----:B------:R-:W2:Y:S11]  /*17f20*/  LDL.LU.64 R4, [R1+0x1f10] ;  /* 0x001f100001047983 */ /* 0x000eb60000300a00 */
[----:B------:R-:W-:Y:S10]  /*17f30*/  @!UPT UIADD3 URZ, URZ, URZ, URZ ;  /* 0x0000003f3f3ff290 */ /* 0x000ff4000fffe03f */
[----:B------:R0:W-:Y:S01]  /*17f40*/  STL.64 [R1+0x3a0], R16 ;  /* 0x0003a01001007387 */ /* 0x0001e20000100a00 */
[----:B------:R1:W-:Y:S03]  /*17f50*/  STL.64 [R1+0x3a8], R18 ;  /* 0x0003a81201007387 */ /* 0x0003e60000100a00 */
[----:B0-----:R-:W3:Y:S01]  /*17f60*/  LDL.LU.64 R16, [R1+0x1e0] ;  /* 0x0001e00001107983 */ /* 0x001ee20000300a00 */
[----:B-1----:R-:W3:Y:S01]  /*17f70*/  LDL.LU.64 R18, [R1+0x1e8] ;  /* 0x0001e80001127983 */ /* 0x002ee20000300a00 */
[-C--:B--2---:R-:W-:Y:S11]  /*17f80*/  HMMA.16816.F32.BF16 R20, R4, R24.reuse, R20 ;  /* 0x000000180414723c */ /* 0x084ff60000041814 */
[----:B------:R-:W-:Y:S11]  /*17f90*/  @!UPT UIADD3 URZ, URZ, URZ, URZ ;  /* 0x0000003f3f3ff290 */ /* 0x000ff6000fffe03f */
[----:B------:R-:W-:Y:S01]  /*17fa0*/  @!UPT UIADD3 URZ, URZ, URZ, URZ ;  /* 0x0000003f3f3ff290 */ /* 0x000fe2000fffe03f */
[----:B------:R0:W-:Y:S01]  /*17fb0*/  STL.64 [R1+0x560], R20 ;  /* 0x0005601401007387 */ /* 0x0001e20000100a00 */
[----:B------:R1:W-:Y:S03]  /*17fc0*/  STL.64 [R1+0x568], R22 ;  /* 0x0005681601007387 */ /* 0x0003e60000100a00 */
[----:B0-----:R-:W2:Y:S01]  /*17fd0*/  LDL.LU.64 R20, [R1+0x380] ;  /* 0x0003800001147983 */ /* 0x001ea20000300a00 */
[----:B-1----:R-:W2:Y:S03]  /*17fe0*/  LDL.LU.64 R22, [R1+0x388] ;  /* 0x0003880001167983 */ /* 0x002ea60000300a00 */
[----:B--2---:R-:W-:Y:S01]  /*17ff0*/  STL.64 [R1+0x1ef8], R22 ;  /* 0x001ef81601007387 */ /* 0x004fe20000100a00 */
[----:B------:R0:W-:Y:S03]  /*18000*/  STL.64 [R1+0x1ef0], R20 ;  /* 0x001ef01401007387 */ /* 0x0001e60000100a00 */
[----:B0-----:R-:W2:Y:S01]  /*18010*/  LDL.LU.64 R20, [R1+0x9c0] ;  /* 0x0009c00001147983 */ /* 0x001ea20000300a00 */
[----:B------:R-:W2:Y:S02]  /*18020*/  LDL.LU.64 R22, [R1+0x9c8] ;  /* 0x0009c80001167983 */ /* 0x000ea40000300a00 */
[----:B------:R0:W-:Y:S02]  /*18030*/  STL.64 [R1+0x1ea8], R6 ;  /* 0x001ea80601007387 */ /* 0x0001e40000100a00 */
[----:B------:R1:W-:Y:S01]  /*18040*/  STL.64 [R1+0x1ea0], R4 ;  /* 0x001ea00401007387 */ /* 0x0003e20000100a00 */
[----:B0-----:R-:W2:Y:S04]  /*18050*/  LDL.64 R6, [R1+0x18] ;  /* 0x0000180001067983 */ /* 0x001ea80000100a00 */
[----:B-1----:R-:W3:Y:S04]  /*18060*/  LDL.64 R4, [R1+0x10] ;  /* 0x0000100001047983 */ /* 0x002ee80000100a00 */
[----:B--2---:R-:W-:Y:S01]  /*18070*/  STL.64 [R1+0x1eb8], R6 ;  /* 0x001eb80601007387 */ /* 0x004fe20000100a00 */
[----:B---3--:R0:W-:Y:S03]  /*18080*/  STL.64 [R1+0x1eb0], R4 ;  /* 0x001eb00401007387 */ /* 0x0081e60000100a00 */
[----:B0-----:R-:W4:Y:S01]  /*18090*/  LDL.LU.64 R4, [R1+0x2a0] ;  /* 0x0002a00001047983 */ /* 0x001f220000300a00 */
[----:B------:R-:W4:Y:S02]  /*180a0*/  LDL.LU.64 R6, [R1+0x2a8] ;  /* 0x0002a80001067983 */ /* 0x000f240000300a00 */
[----:B----4-:R-:W-:Y:S01]  /*180b0*/  HMMA.16816.F32.BF16 R4, R8, R24, R4 ;  /* 0x000000180804723c */ /* 0x010fe20000041804 */
[----:B------:R-:W2:Y:S01]  /*180c0*/  LDL.LU.64 R24, [R1+0x250] ;  /* 0x0002500001187983 */ /* 0x000ea20000300a00 */
[----:B------:R-:W2:Y:S11]  /*180d0*/  LDL.LU.64 R26, [R1+0x258] ;  /* 0x00025800011a7983 */ /* 0x000eb60000300a00 */
[----:B------:R-:W-:Y:S10]  /*180e0*/  @!UPT UIADD3 URZ, URZ, URZ, URZ ;  /* 0x0000003f3f3ff290 */ /* 0x000ff4000fffe03f */
[----:B------:R0:W-:Y:S01]  /*180f0*/  STL.64 [R1+0x6e0], R4 ;  /* 0x0006e00401007387 */ /* 0x0001e20000100a00 */
[----:B------:R1:W-:Y:S03]  /*18100*/  STL.64 [R1+0x6e8], R6 ;  /* 0x0006e80601007387 */ /* 0x0003e60000100a00 */
[----:B0-----:R-:W3:Y:S01]  /*18110*/  LDL.LU.64 R4, [R1+0x170] ;  /* 0x0001700001047983 */ /* 0x001ee20000300a00 */
[----:B-1----:R-:W3:Y:S02]  /*18120*/  LDL.LU.64 R6, [R1+0x178] ;  /* 0x0001780001067983 */ /* 0x002ee40000300a00 */
[----:B------:R-:W-:Y:S02]  /*18130*/  STL.64 [R1+0x1e98], R10 ;  /* 0x001e980a01007387 */ /* 0x000fe40000100a00 */
[----:B------:R0:W-:Y:S02]  /*18140*/  STL.64 [R1+0x1e90], R8 ;  /* 0x001e900801007387 */ /* 0x0001e40000100a00 */
[----:B0-----:R-:W4:Y:S02]  /*18150*/  LDL.LU.64 R8, [R1+0xc0] ;  /* 0x0000c00001087983 */ /* 0x001f240000300a00 */
[----:B----4-:R-:W-:Y:S11]  /*18160*/  HMMA.16816.F32.BF16 R16, R12, R8, R16 ;  /* 0x000000080c10723c */ /* 0x010ff60000041810 */
[----:B------:R-:W-:Y:S11]  /*18170*/  @!UPT UIADD3 URZ, URZ, URZ, URZ ;  /* 0x0000003f3f3ff290 */ /* 0x000ff6000fffe03f */
[----:B------:R-:W-:Y:S01]  /*18180*/  @!UPT UIADD3 URZ, URZ, URZ, URZ ;  /* 0x0000003f3f3ff290 */ /* 0x000fe2000fffe03f */
[----:B------:R-:W-:Y:S01]  /*18190*/  STL.64 [R1+0x840], R16 ;  /* 0x0008401001007387 */ /* 0x000fe20000100a00 */
[----:B------:R0:W-:Y:S03]  /*181a0*/  STL.64 [R1+0x848], R18 ;  /* 0x0008481201007387 */ /* 0x0001e60000100a00 */
[----:B0-----:R-:W4:Y:S01]  /*181b0*/  LDL.LU.64 R18, [R1+0x1f08] ;  /* 0x001f080001127983 */ /* 0x001f220000300a00 */
[----:B------:R-:W4:Y:S02]  /*181c0*/  LDL.LU.64 R16, [R1+0x1f00] ;  /* 0x001f000001107983 */ /* 0x000f240000300a00 */
[----:B------:R-:W-:Y:S02]  /*181d0*/  IMAD.MOV.U32 R2, RZ, RZ, R8 ;  /* 0x000000ffff027224 */ /* 0x000fe400078e0008 */
[----:B------:R-:W-:Y:S02]  /*181e0*/  IMAD.MOV.U32 R0, RZ, RZ, R9 ;  /* 0x000000ffff007224 */ /* 0x000fe400078e0009 */
[----:B------:R-:W2:Y:S01]  /*181f0*/  LDL.LU.64 R8, [R1+0x550] ;  /* 0x0005500001087983 */ /* 0x000ea20000300a00 */
[----:B------:R-:W2:Y:S02]  /*18200*/  LDL.LU.64 R10, [R1+0x558] ;  /* 0x00055800010a7983 */ /* 0x000ea40000300a00 */
[----:B------:R-:W-:Y:S02]  /*18210*/  STL.64 [R1+0x1e88], R14 ;  /* 0x001e880e01007387 */ /* 0x000fe40000100a00 */
[----:B------:R0:W-:Y:S02]  /*18220*/  STL.64 [R1+0x1e80], R12 ;  /* 0x001e800c01007387 */ /* 0x0001e40000100a00 */
[----:B0-----:R-:W-:-:S02]  /*18230*/  IMAD.MOV.U32 R12, RZ, RZ, R2 ;  /* 0x000000ffff0c7224 */ /* 0x001fc400078e0002 */
[----:B------:R-:W-:-:S07]  /*18240*/  IMAD.MOV.U32 R13, RZ, RZ, R0 ;  /* 0x000000ffff0d7224 */ /* 0x000fce00078e0000 */
[-C--:B----4-:R-:W-:Y:S01]  /*18250*/  HMMA.16816.F32.BF16 R16, R16, R12.reuse, R20 ;  /* 0x0000000c1010723c */ /* 0x090fe20000041814 */
[----:B------:R-:W4:Y:S01]  /*18260*/  LDL.LU.64 R22, [R1+0x1ef8] ;  /* 0x001ef80001167983 */ /* 0x000f220000300a00 */
[----:B------:R-:W4:Y:S11]  /*18270*/  LDL.LU.64 R20, [R1+0x1ef0] ;  /* 0x001ef00001147983 */ /* 0x000f360000300a00 */
[----:B------:R-:W-:Y:S10]  /*18280*/  @!UPT UIADD3 URZ, URZ, URZ, URZ ;  /* 0x0000003f3f3ff290 */ /* 0x000ff4000fffe03f */
[----:B------:R-:W-:Y:S01]  /*18290*/  STL.64 [R1+0x2b0], R16 ;  /* 0x0002b01001007387 */ /* 0x000fe20000100a00 */
[----:B------:R0:W-:Y:S03]  /*182a0*/  STL.64 [R1+0x2b8], R18 ;  /* 0x0002b81201007387 */ /* 0x0001e60000100a00 */
[----:B0-----:R-:W4:Y:S01]  /*182b0*/  LDL.LU.64 R18, [R1+0x1ee8] ;  /* 0x001ee80001127983 */ /* 0x001f220000300a00 */
[----:B------:R-:W4:Y:S02]  /*182c0*/  LDL.LU.64 R16, [R1+0x1ee0] ;  /* 0x001ee00001107983 */ /* 0x000f240000300a00 */
        /* <DEDUP_REMOVED lines=16> */
[----:B0-----:R-:W3:Y:S01]  /*183d0*/  LDL.LU.64 R26, [R1+0x1ec8] ;  /* 0x001ec800011a7983 */ /* 0x001ee20000300a00 */
[----:B------:R-:W3:Y:S02]  /*183e0*/  LDL.LU.64 R24, [R1+0x1ec0] ;  /* 0x001ec00001187983 */ /* 0x000ee40000300a00 */
[----:B---3--:R-:W-:Y:S01]  /*183f0*/  HMMA.16816.F32.BF16 R12, R24, R12, R4 ;  /* 0x0000000c180c723c */ /* 0x008fe20000041804 */
[----:B------:R-:W2:Y:S01]  /*18400*/  LDL.LU.64 R6, [R1+0x1eb8] ;  /* 0x001eb80001067983 */ /* 0x000ea20000300a00 */
[----:B------:R-:W4:Y:S11]  /*18410*/  LDL.LU.64 R4, [R1+0x1eb0] ;  /* 0x001eb00001047983 */ /* 0x000f360000300a00 */
[----:B------:R-:W-:Y:S10]  /*18420*/  @!UPT UIADD3 URZ, URZ, URZ, URZ ;  /* 0x0000003f3f3ff290 */ /* 0x000ff4000fffe03f */
[----:B------:R0:W-:Y:S01]  /*18430*/  STL.64 [R1+0x790], R12 ;  /* 0x0007900c01007387 */ /* 0x0001e20000100a00 */
[----:B------:R1:W-:Y:S03]  /*18440*/  STL.64 [R1+0x798], R14 ;  /* 0x0007980e01007387 */ /* 0x0003e60000100a00 */
[----:B0-----:R-:W3:Y:S01]  /*18450*/  LDL.LU.64 R12, [R1+0x360] ;  /* 0x00036000010c7983 */ /* 0x001ee20000300a00 */
[----:B-1----:R-:W3:Y:S02]  /*18460*/  LDL.LU.64 R14, [R1+0x368] ;  /* 0x00036800010e7983 */ /* 0x002ee40000300a00 */
[----:B------:R-:W-:Y:S02]  /*18470*/  STL.64 [R1+0x1e68], R26 ;  /* 0x001e681a01007387 */ /* 0x000fe40000100a00 */
[----:B------:R0:W-:Y:S02]  /*18480*/  STL.64 [R1+0x1e60], R24 ;  /* 0x001e601801007387 */ /* 0x0001e40000100a00 */
[----:B0-----:R-:W4:Y:S01]  /*18490*/  LDL.LU.64 R24, [R1+0xb0] ;  /* 0x0000b00001187983 */ /* 0x001f220000300a00 */
[----:B--2---:R-:W-:Y:S01]  /*184a0*/  IMAD.MOV.U32 R3, RZ, RZ, R7 ;  /* 0x000000ffff037224 */ /* 0x004fe200078e0007 */
[-C--:B----4-:R-:W-:Y:S11]  /*184b0*/  HMMA.16816.F32.BF16 R16, R4, R24.reuse, R16 ;  /* 0x000000180410723c */ /* 0x090ff60000041810 */
[----:B------:R-:W-:Y:S11]  /*184c0*/  @!UPT UIADD3 URZ, URZ, URZ, URZ ;  /* 0x0000003f3f3ff290 */ /* 0x000ff6000fffe03f */
[----:B------:R-:W-:Y:S01]  /*184d0*/  @!UPT UIADD3 URZ, URZ, URZ, URZ ;  /* 0x0000003f3f3ff290 */ /* 0x000fe2000fffe03f */
[----:B------:R0:W-:Y:S01]  /*184e0*/  STL.64 [R1+0x390], R16 ;  /* 0x0003901001007387 */ /* 0x0001e20000100a00 */
[----:B------:R1:W-:Y:S02]  /*184f0*/  STL.64 [R1+0x398], R18 ;  /* 0x0003981201007387 */ /* 0x0003e40000100a00 */
[----:B0-----:R-:W-:Y:S02]  /*18500*/  IMAD.MOV.U32 R16, RZ, RZ, R6 ;  /* 0x000000ffff107224 */ /* 0x001fe400078e0006 */
[----:B-1----:R-:W-:Y:S02]  /*18510*/  IMAD.MOV.U32 R18, RZ, RZ, R4 ;  /* 0x000000ffff127224 */ /* 0x002fe400078e0004 */
[----:B------:R-:W-:Y:S01]  /*18520*/  IMAD.MOV.U32 R17, RZ, RZ, R5 ;  /* 0x000000ffff117224 */ /* 0x000fe200078e0005 */
[----:B------:R-:W2:Y:S01]  /*18530*/  LDL.LU.64 R6, [R1+0x1ea8] ;  /* 0x001ea80001067983 */ /* 0x000ea20000300a00 */
[----:B------:R-:W2:Y:S02]  /*18540*/  LDL.LU.64 R4, [R1+0x1ea0] ;  /* 0x001ea00001047983 */ /* 0x000ea40000300a00 */
[----:B--2---:R-:W-:Y:S11]  /*18550*/  HMMA.16816.F32.BF16 R8, R4, R24, R8 ;  /* 0x000000180408723c */ /* 0x004ff60000041808 */
[----:B------:R-:W-:Y:S11]  /*18560*/  @!UPT UIADD3 URZ, URZ, URZ, URZ ;  /* 0x0000003f3f3ff290 */ /* 0x000ff6000fffe03f */
[----:B------:R-:W-:Y:S01]  /*18570*/  @!UPT UIADD3 URZ, URZ, URZ, URZ ;  /* 0x0000003f3f3ff290 */ /* 0x000fe2000fffe03f */
[----:B------:R-:W-:Y:S01]  /*18580*/  STL.64 [R1+0x550], R8 ;  /* 0x0005500801007387 */ /* 0x000fe20000100a00 */
[----:B------:R0:W-:Y:S03]  /*18590*/  STL.64 [R1+0x558], R10 ;  /* 0x0005580a01007387 */ /* 0x0001e60000100a00 */
[----:B0-----:R-:W3:Y:S01]  /*185a0*/  LDL.LU.64 R10, [R1+0x1e98] ;  /* 0x001e9800010a7983 */ /* 0x001ee20000300a00 */
[----:B------:R-:W3:Y:S02]  /*185b0*/  LDL.LU.64 R8, [R1+0x1e90] ;  /* 0x001e900001087983 */ /* 0x000ee40000300a00 */
[----:B------:R-:W-:Y:S02]  /*185c0*/  IMAD.MOV.U32 R2, RZ, RZ, R24 ;  /* 0x000000ffff027224 */ /* 0x000fe400078e0018 */
[----:B------:R-:W-:Y:S02]  /*185d0*/  IMAD.MOV.U32 R0, RZ, RZ, R25 ;  /* 0x000000ffff007224 */ /* 0x000fe400078e0019 */
[----:B------:R-:W2:Y:S01]  /*185e0*/  LDL.LU.64 R24, [R1+0x210] ;  /* 0x0002100001187983 */ /* 0x000ea20000300a00 */
[----:B------:R-:W2:Y:S02]  /*185f0*/  LDL.LU.64 R26, [R1+0x218] ;  /* 0x00021800011a7983 */ /* 0x000ea40000300a00 */
[----:B------:R0:W-:Y:S02]  /*18600*/  STL.64 [R1+0x1e28], R6 ;  /* 0x001e280601007387 */ /* 0x0001e40000100a00 */
[----:B------:R1:W-:Y:S02]  /*18610*/  STL.64 [R1+0x1e20], R4 ;  /* 0x001e200401007387 */ /* 0x0003e40000100a00 */
[----:B0-----:R-:W-:-:S02]  /*18620*/  IMAD.MOV.U32 R6, RZ, RZ, R16 ;  /* 0x000000ffff067224 */ /* 0x001fc400078e0010 */
[----:B------:R-:W-:Y:S02]  /*18630*/  IMAD.MOV.U32 R7, RZ, RZ, R3 ;  /* 0x000000ffff077224 */ /* 0x000fe400078e0003 */
[----:B-1----:R-:W-:Y:S02]  /*18640*/  IMAD.MOV.U32 R4, RZ, RZ, R18 ;  /* 0x000000ffff047224 */ /* 0x002fe400078e0012 */
[----:B------:R-:W-:Y:S02]  /*18650*/  IMAD.MOV.U32 R5, RZ, RZ, R17 ;  /* 0x000000ffff057224 */ /* 0x000fe400078e0011 */
[----:B------:R-:W4:Y:S01]  /*18660*/  LDL.LU.64 R16, [R1+0x9b0] ;  /* 0x0009b00001107983 */ /* 0x000f220000300a00 */
[----:B------:R-:W4:Y:S02]  /*18670*/  LDL.LU.64 R18, [R1+0x9b8] ;  /* 0x0009b80001127983 */ /* 0x000f240000300a00 */
[----:B------:R-:W-:Y:S02]  /*18680*/  STL.64 [R1+0x1e48], R6 ;  /* 0x001e480601007387 */ /* 0x000fe40000100a00 */
[----:B------:R0:W-:Y:S02]  /*18690*/  STL.64 [R1+0x1e40], R4 ;  /* 0x001e400401007387 */ /* 0x0001e40000100a00 */
[----:B0-----:R-:W-:-:S02]  /*186a0*/  IMAD.MOV.U32 R4, RZ, RZ, R2 ;  /* 0x000000ffff047224 */ /* 0x001fc400078e0002 */
[----:B------:R-:W-:-:S07]  /*186b0*/  IMAD.MOV.U32 R5, RZ, RZ, R0 ;  /* 0x000000ffff057224 */ /* 0x000fce00078e0000 */
        /* <DEDUP_REMOVED lines=14> */
[----:B------:R0:W-:Y:S01]  /*187a0*/  STL.64 [R1+0x830], R24 ;  /* 0x0008301801007387 */ /* 0x0001e20000100a00 */
[----:B------:R1:W-:Y:S03]  /*187b0*/  STL.64 [R1+0x838], R26 ;  /* 0x0008381a01007387 */ /* 0x0003e60000100a00 */
[----:B0-----:R-:W2:Y:S01]  /*187c0*/  LDL.LU.64 R24, [R1+0x280] ;  /* 0x0002800001187983 */ /* 0x001ea20000300a00 */
[----:B-1----:R-:W2:Y:S02]  /*187d0*/  LDL.LU.64 R26, [R1+0x288] ;  /* 0x00028800011a7983 */ /* 0x002ea40000300a00 */
[----:B------:R0:W-:Y:S02]  /*187e0*/  STL.64 [R1+0x1e58], R14 ;  /* 0x001e580e01007387 */ /* 0x0001e40000100a00 */
[----:B------:R1:W-:Y:S01]  /*187f0*/  STL.64 [R1+0x1e50], R12 ;  /* 0x001e500c01007387 */ /* 0x0003e20000100a00 */
[----:B0-----:R-:W4:Y:S04]  /*18800*/  LDL.64 R14, [R1+0x8] ;  /* 0x00000800010e7983 */ /* 0x001f280000100a00 */
[----:B-1----:R-:W4:Y:S02]  /*18810*/  LDL.64 R12, [R1] ;  /* 0x00000000010c7983 */ /* 0x002f240000100a00 */
[-C--:B----4-:R-:W-:Y:S11]  /*18820*/  HMMA.16816.F32.BF16 R16, R12, R4.reuse, R16 ;  /* 0x000000040c10723c */ /* 0x090ff60000041810 */
[----:B------:R-:W-:Y:S11]  /*18830*/  @!UPT UIADD3 URZ, URZ, URZ, URZ ;  /* 0x0000003f3f3ff290 */ /* 0x000ff6000fffe03f */
[----:B------:R-:W-:Y:S01]  /*18840*/  @!UPT UIADD3 URZ, URZ, URZ, URZ ;  /* 0x0000003f3f3ff290 */ /* 0x000fe2000fffe03f */
[----:B------:R-:W-:Y:S01]  /*18850*/  STL.64 [R1+0x2a0], R16 ;  /* 0x0002a01001007387 */ /* 0x000fe20000100a00 */
[----:B------:R0:W-:Y:S03]  /*18860*/  STL.64 [R1+0x2a8], R18 ;  /* 0x0002a81201007387 */ /* 0x0001e60000100a00 */
[----:B0-----:R-:W3:Y:S01]  /*18870*/  LDL.LU.64 R18, [R1+0x1e78] ;  /* 0x001e780001127983 */ /* 0x001ee20000300a00 */
[----:B------:R-:W3:Y:S01]  /*18880*/  LDL.LU.64 R16, [R1+0x1e70] ;  /* 0x001e700001107983 */ /* 0x000ee20000300a00 */
[----:B--2---:R-:W-:Y:S01]  /*18890*/  HMMA.16816.F32.BF16 R24, R20, R4, R24 ;  /* 0x000000041418723c */ /* 0x004fe20000041818 */
[----:B------:R-:W-:Y:S02]  /*188a0*/  IMAD.MOV.U32 R6, RZ, RZ, R12 ;  /* 0x000000ffff067224 */ /* 0x000fe400078e000c */
[----:B------:R-:W-:Y:S02]  /*188b0*/  IMAD.MOV.U32 R3, RZ, RZ, R13 ;  /* 0x000000ffff037224 */ /* 0x000fe400078e000d */
[----:B------:R-:W-:-:S02]  /*188c0*/  IMAD.MOV.U32 R2, RZ, RZ, R14 ;  /* 0x000000ffff027224 */ /* 0x000fc400078e000e */
[----:B------:R-:W-:Y:S01]  /*188d0*/  IMAD.MOV.U32 R0, RZ, RZ, R15 ;  /* 0x000000ffff007224 */ /* 0x000fe200078e000f */
[----:B------:R-:W2:Y:S01]  /*188e0*/  LDL.LU.64 R12, [R1+0x1a0] ;  /* 0x0001a000010c7983 */ /* 0x000ea20000300a00 */
[----:B------:R-:W2:Y:S01]  /*188f0*/  LDL.LU.64 R14, [R1+0x1a8] ;  /* 0x0001a800010e7983 */ /* 0x000ea20000300a00 */
[----:B---3--:R-:W-:Y:S11]  /*18900*/  HMMA.16816.F32.BF16 R8, R16, R4, R8 ;  /* 0x000000041008723c */ /* 0x008ff60000041808 */
[----:B------:R-:W-:Y:S11]  /*18910*/  @!UPT UIADD3 URZ, URZ, URZ, URZ ;  /* 0x0000003f3f3ff290 */ /* 0x000ff6000fffe03f */
[----:B------:R-:W-:Y:S01]  /*18920*/  @!UPT UIADD3 URZ, URZ, URZ, URZ ;  /* 0x0000003f3f3ff290 */ /* 0x000fe2000fffe03f */
[----:B------:R0:W-:Y:S01]  /*18930*/  STL.64 [R1+0x4a0], R8 ;  /* 0x0004a00801007387 */ /* 0x0001e20000100a00 */
[----:B------:R1:W-:Y:S03]  /*18940*/  STL.64 [R1+0x4a8], R10 ;  /* 0x0004a80a01007387 */ /* 0x0003e60000100a00 */
[----:B0-----:R-:W3:Y:S01]  /*18950*/  LDL.LU.64 R8, [R1+0xbf0] ;  /* 0x000bf00001087983 */ /* 0x001ee20000300a00 */
[----:B-1----:R-:W3:Y:S02]  /*18960*/  LDL.LU.64 R10, [R1+0xbf8] ;  /* 0x000bf800010a7983 */ /* 0x002ee40000300a00 */
[----:B------:R0:W-:Y:S02]  /*18970*/  STL.64 [R1+0x1df8], R18 ;  /* 0x001df81201007387 */ /* 0x0001e40000100a00 */
[----:B------:R1:W-:Y:S02]  /*18980*/  STL.64 [R1+0x1df0], R16 ;  /* 0x001df01001007387 */ /* 0x0003e40000100a00 */
[----:B0-----:R-:W-:-:S02]  /*18990*/  IMAD.MOV.U32 R18, RZ, RZ, R2 ;  /* 0x000000ffff127224 */ /* 0x001fc400078e0002 */
[----:B------:R-:W-:Y:S02]  /*189a0*/  IMAD.MOV.U32 R19, RZ, RZ, R0 ;  /* 0x000000ffff137224 */ /* 0x000fe400078e0000 */
[----:B-1----:R-:W-:Y:S02]  /*189b0*/  IMAD.MOV.U32 R16, RZ, RZ, R6 ;  /* 0x000000ffff107224 */ /* 0x002fe400078e0006 */
[----:B------:R-:W-:Y:S01]  /*189c0*/  IMAD.MOV.U32 R17, RZ, RZ, R3 ;  /* 0x000000ffff117224 */ /* 0x000fe200078e0003 */
[----:B------:R-:W-:Y:S04]  /*189d0*/  STL.64 [R1+0x1e18], R18 ;  /* 0x001e181201007387 */ /* 0x000fe80000100a00 */
[----:B------:R0:W-:Y:S02]  /*189e0*/  STL.64 [R1+0x1e10], R16 ;  /* 0x001e101001007387 */ /* 0x0001e40000100a00 */
[----:B0-----:R-:W3:Y:S01]  /*189f0*/  LDL.LU.64 R16, [R1+0xa0] ;  /* 0x0000a00001107983 */ /* 0x001ee20000300a00 */
[----:B------:R-:W-:Y:S02]  /*18a00*/  STL.64 [R1+0x620], R24 ;  /* 0x0006201801007387 */ /* 0x000fe40000100a00 */
[----:B------:R0:W-:Y:S02]  /*18a10*/  STL.64 [R1+0x628], R26 ;  /* 0x0006281a01007387 */ /* 0x0001e40000100a00 */
[----:B0-----:R-:W2:Y:S01]  /*18a20*/  LDL.LU.64 R26, [R1+0x1e68] ;  /* 0x001e6800011a7983 */ /* 0x001ea20000300a00 */
[----:B------:R-:W2:Y:S02]  /*18a30*/  LDL.LU.64 R24, [R1+0x1e60] ;  /* 0x001e600001187983 */ /* 0x000ea40000300a00 */
[----:B------:R-:W-:Y:S02]  /*18a40*/  STL.64 [R1+0x1e08], R22 ;  /* 0x001e081601007387 */ /* 0x000fe40000100a00 */
[----:B------:R0:W-:Y:S02]  /*18a50*/  STL.64 [R1+0x1e00], R20 ;  /* 0x001e001401007387 */ /* 0x0001e40000100a00 */
[----:B0-----:R-:W4:Y:S01]  /*18a60*/  LDL.LU.64 R20, [R1+0x540] ;  /* 0x0005400001147983 */ /* 0x001f220000300a00 */
[----:B------:R-:W4:Y:S01]  /*18a70*/  LDL.LU.64 R22, [R1+0x548] ;  /* 0x0005480001167983 */ /* 0x000f220000300a00 */
[----:B--2---:R-:W-:Y:S02]  /*18a80*/  HMMA.16816.F32.BF16 R4, R24, R4, R12 ;  /* 0x000000041804723c */ /* 0x004fe4000004180c */
[----:B------:R-:W2:Y:S01]  /*18a90*/  LDL.LU.64 R14, [R1+0x1e58] ;  /* 0x001e5800010e7983 */ /* 0x000ea20000300a00 */
[----:B------:R-:W2:Y:S11]  /*18aa0*/  LDL.LU.64 R12, [R1+0x1e50] ;  /* 0x001e5000010c7983 */ /* 0x000eb60000300a00 */
[----:B------:R-:W-:Y:S09]  /*18ab0*/  @!UPT UIADD3 URZ, URZ, URZ, URZ ;  /* 0x0000003f3f3ff290 */ /* 0x000ff2000fffe03f */
        /* <DEDUP_REMOVED lines=8> */
[-C--:B---3--:R-:W-:Y:S02]  /*18b40*/  HMMA.16816.F32.BF16 R4, R4, R16.reuse, R8 ;  /* 0x000000100404723c */ /* 0x088fe40000041808 */
[----:B------:R-:W2:Y:S01]  /*18b50*/  LDL.LU.64 R10, [R1+0x1e38] ;  /* 0x001e3800010a7983 */ /* 0x000ea20000300a00 */
[----:B------:R-:W2:Y:S11]  /*18b60*/  LDL.LU.64 R8, [R1+0x1e30] ;  /* 0x001e300001087983 */ /* 0x000eb60000300a00 */
[----:B------:R-:W-:Y:S09]  /*18b70*/  @!UPT UIADD3 URZ, URZ, URZ, URZ ;  /* 0x0000003f3f3ff290 */ /* 0x000ff2000fffe03f */
[----:B------:R-:W-:Y:S01]  /*18b80*/  STL.64 [R1+0x380], R4 ;  /* 0x0003800401007387 */ /* 0x000fe20000100a00 */
[----:B------:R0:W-:Y:S03]  /*18b90*/  STL.64 [R1+0x388], R6 ;  /* 0x0003880601007387 */ /* 0x0001e60000100a00 */
[----:B0-----:R-:W4:Y:S01]  /*18ba0*/  LDL.LU.64 R6, [R1+0x1e28] ;  /* 0x001e280001067983 */ /* 0x001f220000300a00 */
[----:B------:R-:W4:Y:S02]  /*18bb0*/  LDL.LU.64 R4, [R1+0x1e20] ;  /* 0x001e200001047983 */ /* 0x000f240000300a00 */
[----:B------:R-:W-:Y:S02]  /*18bc0*/  IMAD.MOV.U32 R2, RZ, RZ, R16 ;  /* 0x000000ffff027224 */ /* 0x000fe400078e0010 */
[----:B------:R-:W-:Y:S01]  /*18bd0*/  IMAD.MOV.U32 R0, RZ, RZ, R17 ;  /* 0x000000ffff007224 */ /* 0x000fe200078e0011 */
[----:B----4-:R-:W-:Y:S11]  /*18be0*/  HMMA.16816.F32.BF16 R20, R4, R16, R20 ;  /* 0x000000100414723c */ /* 0x010ff60000041814 */
[----:B------:R-:W-:Y:S11]  /*18bf0*/  @!UPT UIADD3 URZ, URZ, URZ, URZ ;  /* 0x0000003f3f3ff290 */ /* 0x000ff6000fffe03f */
[----:B------:R-:W-:Y:S01]  /*18c00*/  @!UPT UIADD3 URZ, URZ, URZ, URZ ;  /* 0x0000003f3f3ff290 */ /* 0x000fe2000fffe03f */
[----:B------:R0:W-:Y:S01]  /*18c10*/  STL.64 [R1+0x540], R20 ;  /* 0x0005401401007387 */ /* 0x0001e20000100a00 */
[----:B------:R1:W-:Y:S02]  /*18c20*/  STL.64 [R1+0x548], R22 ;  /* 0x0005481601007387 */ /* 0x0003e40000100a00 */
[----:B------:R-:W3:Y:S02]  /*18c30*/  LDL.LU.64 R16, [R1+0x260] ;  /* 0x0002600001107983 */ /* 0x000ee40000300a00 */
[----:B------:R-:W3:Y:S01]  /*18c40*/  LDL.LU.64 R18, [R1+0x268] ;  /* 0x0002680001127983 */ /* 0x000ee20000300a00 */
[----:B0-----:R-:W4:Y:S01]  /*18c50*/  LDL.LU.64 R20, [R1+0x9e0] ;  /* 0x0009e00001147983 */ /* 0x001f220000300a00 */
[----:B-1----:R-:W4:Y:S02]  /*18c60*/  LDL.LU.64 R22, [R1+0x9e8] ;  /* 0x0009e80001167983 */ /* 0x002f240000300a00 */
[----:B------:R0:W-:Y:S02]  /*18c70*/  STL.64 [R1+0x1da8], R6 ;  /* 0x001da80601007387 */ /* 0x0001e40000100a00 */
[----:B------:R1:W-:Y:S01]  /*18c80*/  STL.64 [R1+0x1da0], R4 ;  /* 0x001da00401007387 */ /* 0x0003e20000100a00 */
[----:B0-----:R-:W2:Y:S04]  /*18c90*/  LDL.64 R6, [R1+0x18] ;  /* 0x0000180001067983 */ /* 0x001ea80000100a00 */
[----:B-1----:R-:W3:Y:S04]  /*18ca0*/  LDL.64 R4, [R1+0x10] ;  /* 0x0000100001047983 */ /* 0x002ee80000100a00 */
[----:B--2---:R-:W-:Y:S01]  /*18cb0*/  STL.64 [R1+0x1dc8], R6 ;  /* 0x001dc80601007387 */ /* 0x004fe20000100a00 */
[----:B---3--:R0:W-:Y:S02]  /*18cc0*/  STL.64 [R1+0x1dc0], R4 ;  /* 0x001dc00401007387 */ /* 0x0081e40000100a00 */
[----:B0-----:R-:W-:-:S02]  /*18cd0*/  IMAD.MOV.U32 R4, RZ, RZ, R2 ;  /* 0x000000ffff047224 */ /* 0x001fc400078e0002 */
[----:B------:R-:W-:-:S07]  /*18ce0*/  IMAD.MOV.U32 R5, RZ, RZ, R0 ;  /* 0x000000ffff057224 */ /* 0x000fce00078e0000 */
[-C--:B------:R-:W-:Y:S08]  /*18cf0*/  HMMA.16816.F32.BF16 R24, R8, R4.reuse, R24 ;  /* 0x000000040818723c */ /* 0x080ff00000041818 */
[-C--:B------:R-:W-:Y:S11]  /*18d00*/  HMMA.16816.F32.BF16 R16, R12, R4.reuse, R16 ;  /* 0x000000040c10723c */ /* 0x080ff60000041810 */
[----:B------:R-:W-:Y:S04]  /*18d10*/  @!UPT UIADD3 URZ, URZ, URZ, URZ ;  /* 0x0000003f3f3ff290 */ /* 0x000fe8000fffe03f */
[----:B------:R0:W-:Y:S01]  /*18d20*/  STL.64 [R1+0x6c0], R24 ;  /* 0x0006c01801007387 */ /* 0x0001e20000100a00 */
[----:B------:R1:W-:Y:S03]  /*18d30*/  STL.64 [R1+0x6c8], R26 ;  /* 0x0006c81a01007387 */ /* 0x0003e60000100a00 */
[----:B0-----:R-:W2:Y:S01]  /*18d40*/  LDL.LU.64 R24, [R1+0x330] ;  /* 0x0003300001187983 */ /* 0x001ea20000300a00 */
[----:B-1----:R-:W2:Y:S02]  /*18d50*/  LDL.LU.64 R26, [R1+0x338] ;  /* 0x00033800011a7983 */ /* 0x002ea40000300a00 */
[----:B------:R-:W-:Y:S02]  /*18d60*/  STL.64 [R1+0x1db8], R10 ;  /* 0x001db80a01007387 */ /* 0x000fe40000100a00 */
[----:B------:R0:W-:Y:S02]  /*18d70*/  STL.64 [R1+0x1db0], R8 ;  /* 0x001db00801007387 */ /* 0x0001e40000100a00 */
[----:B0-----:R-:W3:Y:S01]  /*18d80*/  LDL.LU.64 R8, [R1+0x490] ;  /* 0x0004900001087983 */ /* 0x001ee20000300a00 */
[----:B------:R-:W3:Y:S02]  /*18d90*/  LDL.LU.64 R10, [R1+0x498] ;  /* 0x00049800010a7983 */ /* 0x000ee40000300a00 */
[----:B------:R-:W-:Y:S02]  /*18da0*/  STL.64 [R1+0x820], R16 ;  /* 0x0008201001007387 */ /* 0x000fe40000100a00 */
[----:B------:R0:W-:Y:S02]  /*18db0*/  STL.64 [R1+0x828], R18 ;  /* 0x0008281201007387 */ /* 0x0001e40000100a00 */
[----:B0-----:R-:W4:Y:S01]  /*18dc0*/  LDL.LU.64 R18, [R1+0x1e18] ;  /* 0x001e180001127983 */ /* 0x001f220000300a00 */
[----:B------:R-:W4:Y:S02]  /*18dd0*/  LDL.LU.64 R16, [R1+0x1e10] ;  /* 0x001e100001107983 */ /* 0x000f240000300a00 */
[----:B------:R-:W-:Y:S02]  /*18de0*/  STL.64 [R1+0x1dd8], R14 ;  /* 0x001dd80e01007387 */ /* 0x000fe40000100a00 */
[----:B------:R0:W-:Y:S02]  /*18df0*/  STL.64 [R1+0x1dd0], R12 ;  /* 0x001dd00c01007387 */ /* 0x0001e40000100a00 */
[----:B0-----:R-:W2:Y:S01]  /*18e00*/  LDL.LU.64 R12, [R1+0x1d0] ;  /* 0x0001d000010c7983 */ /* 0x001ea20000300a00 */
[----:B------:R-:W2:Y:S01]  /*18e10*/  LDL.LU.64 R14, [R1+0x1d8] ;  /* 0x0001d800010e7983 */ /* 0x000ea20000300a00 */
[-C--:B----4-:R-:W-:Y:S02]  /*18e20*/  HMMA.16816.F32.BF16 R16, R16, R4.reuse, R20 ;  /* 0x000000041010723c */ /* 0x090fe40000041814 */
[----:B------:R-:W2:Y:S01]  /*18e30*/  LDL.LU.64 R22, [R1+0x1e08] ;  /* 0x001e080001167983 */ /* 0x000ea20000300a00 */
[----:B------:R-:W2:Y:S11]  /*18e40*/  LDL.LU.64 R20, [R1+0x1e00] ;  /* 0x001e000001147983 */ /* 0x000eb60000300a00 */
[----:B------:R-:W-:Y:S09]  /*18e50*/  @!UPT UIADD3 URZ, URZ, URZ, URZ ;  /* 0x0000003f3f3ff290 */ /* 0x000ff2000fffe03f */
[----:B------:R-:W-:Y:S01]  /*18e60*/  STL.64 [R1+0x290], R16 ;  /* 0x0002901001007387 */ /* 0x000fe20000100a00 */
[----:B------:R0:W-:Y:S03]  /*18e70*/  STL.64 [R1+0x298], R18 ;  /* 0x0002981201007387 */ /* 0x0001e60000100a00 */
[----:B0-----:R-:W3:Y:S01]  /*18e80*/  LDL.LU.64 R18, [R1+0x1df8] ;  /* 0x001df80001127983 */ /* 0x001ee20000300a00 */
[----:B------:R-:W3:Y:S02]  /*18e90*/  LDL.LU.64 R16, [R1+0x1df0] ;  /* 0x001df00001107983 */ /* 0x000ee40000300a00 */
[-C--:B---3--:R-:W-:Y:S11]  /*18ea0*/  HMMA.16816.F32.BF16 R8, R16, R4.reuse, R8 ;  /* 0x000000041008723c */ /* 0x088ff60000041808 */
[----:B------:R-:W-:Y:S11]  /*18eb0*/  @!UPT UIADD3 URZ, URZ, URZ, URZ ;  /* 0x0000003f3f3ff290 */ /* 0x000ff6000fffe03f */
[----:B------:R-:W-:Y:S01]  /*18ec0*/  @!UPT UIADD3 URZ, URZ, URZ, URZ ;  /* 0x0000003f3f3ff290 */ /* 0x000fe2000fffe03f */
[----:B------:R0:W-:Y:S01]  /*18ed0*/  STL.64 [R1+0x490], R8 ;  /* 0x0004900801007387 */ /* 0x0001e20000100a00 */
[----:B------:R1:W-:Y:S03]  /*18ee0*/  STL.64 [R1+0x498], R10 ;  /* 0x0004980a01007387 */ /* 0x0003e60000100a00 */
[----:B0-----:R-:W3:Y:S01]  /*18ef0*/  LDL.LU.64 R8, [R1+0xbe0] ;  /* 0x000be00001087983 */ /* 0x001ee20000300a00 */
[----:B-1----:R-:W3:Y:S02]  /*18f00*/  LDL.LU.64 R10, [R1+0xbe8] ;  /* 0x000be800010a7983 */ /* 0x002ee40000300a00 */
[----:B------:R0:W-:Y:S02]  /*18f10*/  STL.64 [R1+0x1d88], R18 ;  /* 0x001d881201007387 */ /* 0x0001e40000100a00 */
[----:B------:R1:W-:Y:S01]  /*18f20*/  STL.64 [R1+0x1d80], R16 ;  /* 0x001d801001007387 */ /* 0x0003e20000100a00 */
[----:B0-----:R-:W4:Y:S04]  /*18f30*/  LDL.64 R18, [R1+0x8] ;  /* 0x0000080001127983 */ /* 0x001f280000100a00 */
[----:B-1----:R-:W3:Y:S01]  /*18f40*/  LDL.64 R16, [R1] ;  /* 0x0000000001107983 */ /* 0x002ee20000100a00 */
[-C--:B--2---:R-:W-:Y:S03]  /*18f50*/  HMMA.16816.F32.BF16 R24, R20, R4.reuse, R24 ;  /* 0x000000041418723c */ /* 0x084fe60000041818 */
[----:B----4-:R-:W-:Y:S01]  /*18f60*/  STL.64 [R1+0x1d98], R18 ;  /* 0x001d981201007387 */ /* 0x010fe20000100a00 */
[----:B---3--:R0:W-:Y:S03]  /*18f70*/  STL.64 [R1+0x1d90], R16 ;  /* 0x001d901001007387 */ /* 0x0081e60000100a00 */
[----:B0-----:R-:W2:Y:S11]  /*18f80*/  LDL.LU.64 R16, [R1+0x90] ;  /* 0x0000900001107983 */ /* 0x001eb60000300a00 */
[----:B------:R-:W-:Y:S05]  /*18f90*/  @!UPT UIADD3 URZ, URZ, URZ, URZ ;  /* 0x0000003f3f3ff290 */ /* 0x000fea000fffe03f */
[----:B------:R-:W-:Y:S02]  /*18fa0*/  STL.64 [R1+0x610], R24 ;  /* 0x0006101801007387 */ /* 0x000fe40000100a00 */
[----:B------:R0:W-:Y:S02]  /*18fb0*/  STL.64 [R1+0x618], R26 ;  /* 0x0006181a01007387 */ /* 0x0001e40000100a00 */
[----:B0-----:R-:W3:Y:S01]  /*18fc0*/  LDL.LU.64 R26, [R1+0x1de8] ;  /* 0x001de800011a7983 */ /* 0x001ee20000300a00 */
[----:B------:R-:W3:Y:S02]  /*18fd0*/  LDL.LU.64 R24, [R1+0x1de0] ;  /* 0x001de00001187983 */ /* 0x000ee40000300a00 */
[----:B------:R-:W-:Y:S02]  /*18fe0*/  STL.64 [R1+0x1d78], R22 ;  /* 0x001d781601007387 */ /* 0x000fe40000100a00 */
[----:B------:R0:W-:Y:S02]  /*18ff0*/  STL.64 [R1+0x1d70], R20 ;  /* 0x001d701401007387 */ /* 0x0001e40000100a00 */
[----:B0-----:R-:W4:Y:S01]  /*19000*/  LDL.LU.64 R20, [R1+0x470] ;  /* 0x0004700001147983 */ /* 0x001f220000300a00 */
[----:B------:R-:W4:Y:S01]  /*19010*/  LDL.LU.64 R22, [R1+0x478] ;  /* 0x0004780001167983 */ /* 0x000f220000300a00 */
[----:B---3--:R-:W-:Y:S02]  /*19020*/  HMMA.16816.F32.BF16 R4, R24, R4, R12 ;  /* 0x000000041804723c */ /* 0x008fe4000004180c */
[----:B------:R-:W3:Y:S01]  /*19030*/  LDL.LU.64 R14, [R1+0x1dd8] ;  /* 0x001dd800010e7983 */ /* 0x000ee20000300a00 */
[----:B------:R-:W3:Y:S11]  /*19040*/  LDL.LU.64 R12, [R1+0x1dd0] ;  /* 0x001dd000010c7983 */ /* 0x000ef60000300a00 */
[----:B------:R-:W-:Y:S09]  /*19050*/  @!UPT UIADD3 URZ, URZ, URZ, URZ ;  /* 0x0000003f3f3ff290 */ /* 0x000ff2000fffe03f */
        /* <DEDUP_REMOVED lines=8> */
[----:B--2---:R-:W-:Y:S01]  /*190e0*/  HMMA.16816.F32.BF16 R8, R4, R16, R8 ;  /* 0x000000100408723c */ /* 0x004fe20000041808 */
[----:B------:R-:W-:-:S02]  /*190f0*/  IMAD.MOV.U32 R2, RZ, RZ, R6 ;  /* 0x000000ffff027224 */ /* 0x000fc400078e0006 */
[----:B------:R-:W-:Y:S02]  /*19100*/  IMAD.MOV.U32 R0, RZ, RZ, R7 ;  /* 0x000000ffff007224 */ /* 0x000fe400078e0007 */
[----:B------:R-:W-:Y:S02]  /*19110*/  IMAD.MOV.U32 R29, RZ, RZ, R4 ;  /* 0x000000ffff1d7224 */ /* 0x000fe400078e0004 */
[----:B------:R-:W-:Y:S11]  /*19120*/  IMAD.MOV.U32 R3, RZ, RZ, R5 ;  /* 0x000000ffff037224 */ /* 0x000ff600078e0005 */
[----:B------:R-:W-:Y:S05]  /*19130*/  @!UPT UIADD3 URZ, URZ, URZ, URZ ;  /* 0x0000003f3f3ff290 */ /* 0x000fea000fffe03f */
[----:B------:R-:W-:Y:S01]  /*19140*/  STL.64 [R1+0x370], R8 ;  /* 0x0003700801007387 */ /* 0x000fe20000100a00 */
[----:B------:R0:W-:Y:S03]  /*19150*/  STL.64 [R1+0x378], R10 ;  /* 0x0003780a01007387 */ /* 0x0001e60000100a00 */
[----:B0-----:R-:W4:Y:S01]  /*19160*/  LDL.LU.64 R10, [R1+0x1db8] ;  /* 0x001db800010a7983 */ /* 0x001f220000300a00 */
[----:B------:R-:W4:Y:S02]  /*19170*/  LDL.LU.64 R8, [R1+0x1db0] ;  /* 0x001db00001087983 */ /* 0x000f240000300a00 */
[----:B------:R-:W3:Y:S02]  /*19180*/  LDL.LU.64 R6, [R1+0x1da8] ;  /* 0x001da80001067983 */ /* 0x000ee40000300a00 */
[----:B------:R-:W3:Y:S01]  /*19190*/  LDL.LU.64 R4, [R1+0x1da0] ;  /* 0x001da00001047983 */ /* 0x000ee20000300a00 */
[-C--:B----4-:R-:W-:Y:S08]  /*191a0*/  HMMA.16816.F32.BF16 R20, R8, R16.reuse, R20 ;  /* 0x000000100814723c */ /* 0x090ff00000041814 */
[----:B---3--:R-:W-:Y:S01]  /*191b0*/  HMMA.16816.F32.BF16 R24, R4, R16, R24 ;  /* 0x000000100418723c */ /* 0x008fe20000041818 */
[----:B------:R-:W-:Y:S01]  /*191c0*/  STL.64 [R1+0x1d38], R6 ;  /* 0x001d380601007387 */ /* 0x000fe20000100a00 */
[----:B------:R0:W-:Y:S05]  /*191d0*/  STL.64 [R1+0x1d30], R4 ;  /* 0x001d300401007387 */ /* 0x0001ea0000100a00 */
[----:B0-----:R-:W-:-:S02]  /*191e0*/  IMAD.MOV.U32 R5, RZ, RZ, R16 ;  /* 0x000000ffff057224 */ /* 0x001fc400078e0010 */
[----:B------:R-:W-:Y:S11]  /*191f0*/  IMAD.MOV.U32 R4, RZ, RZ, R17 ;  /* 0x000000ffff047224 */ /* 0x000ff600078e0011 */
[----:B------:R-:W-:Y:S03]  /*19200*/  @!UPT UIADD3 URZ, URZ, URZ, URZ ;  /* 0x0000003f3f3ff290 */ /* 0x000fe6000fffe03f */
[----:B------:R-:W-:Y:S01]  /*19210*/  STL.64 [R1+0x530], R24 ;  /* 0x0005301801007387 */ /* 0x000fe20000100a00 */
[----:B------:R-:W-:Y:S02]  /*19220*/  STL.64 [R1+0x538], R26 ;  /* 0x0005381a01007387 */ /* 0x000fe40000100a00 */
[----:B------:R0:W-:Y:S02]  /*19230*/  STL.64 [R1+0x6b0], R20 ;  /* 0x0006b01401007387 */ /* 0x0001e40000100a00 */
[----:B------:R1:W-:Y:S01]  /*19240*/  STL.64 [R1+0x6b8], R22 ;  /* 0x0006b81601007387 */ /* 0x0003e20000100a00 */
[----:B------:R-:W2:Y:S01]  /*19250*/  LDL.LU.64 R16, [R1+0x310] ;  /* 0x0003100001107983 */ /* 0x000ea20000300a00 */
[----:B------:R-:W2:Y:S03]  /*19260*/  LDL.LU.64 R18, [R1+0x318] ;  /* 0x0003180001127983 */ /* 0x000ea60000300a00 */
[----:B0-----:R-:W3:Y:S01]  /*19270*/  LDL.LU.64 R20, [R1+0x480] ;  /* 0x0004800001147983 */ /* 0x001ee20000300a00 */
[----:B-1----:R-:W3:Y:S02]  /*19280*/  LDL.LU.64 R22, [R1+0x488] ;  /* 0x0004880001167983 */ /* 0x002ee40000300a00 */
[----:B------:R-:W-:Y:S02]  /*19290*/  STL.64 [R1+0x1d48], R10 ;  /* 0x001d480a01007387 */ /* 0x000fe40000100a00 */
[----:B------:R0:W-:Y:S02]  /*192a0*/  STL.64 [R1+0x1d40], R8 ;  /* 0x001d400801007387 */ /* 0x0001e40000100a00 */
[----:B------:R-:W-:-:S02]  /*192b0*/  IMAD.MOV.U32 R6, RZ, RZ, R2 ;  /* 0x000000ffff067224 */ /* 0x000fc400078e0002 */
[----:B------:R-:W-:Y:S01]  /*192c0*/  IMAD.MOV.U32 R7, RZ, RZ, R0 ;  /* 0x000000ffff077224 */ /* 0x000fe200078e0000 */
[----:B------:R-:W4:Y:S01]  /*192d0*/  LDL.LU.64 R24, [R1+0x350] ;  /* 0x0003500001187983 */ /* 0x000f220000300a00 */
[----:B------:R-:W4:Y:S02]  /*192e0*/  LDL.LU.64 R26, [R1+0x358] ;  /* 0x00035800011a7983 */ /* 0x000f240000300a00 */
[----:B0-----:R-:W-:Y:S02]  /*192f0*/  IMAD.MOV.U32 R8, RZ, RZ, R5 ;  /* 0x000000ffff087224 */ /* 0x001fe400078e0005 */
[----:B------:R-:W-:Y:S02]  /*19300*/  IMAD.MOV.U32 R9, RZ, RZ, R4 ;  /* 0x000000ffff097224 */ /* 0x000fe400078e0004 */
[----:B------:R-:W-:Y:S02]  /*19310*/  IMAD.MOV.U32 R4, RZ, RZ, R29 ;  /* 0x000000ffff047224 */ /* 0x000fe400078e001d */
[----:B------:R-:W-:Y:S01]  /*19320*/  IMAD.MOV.U32 R5, RZ, RZ, R3 ;  /* 0x000000ffff057224 */ /* 0x000fe200078e0003 */
[----:B------:R-:W-:Y:S04]  /*19330*/  STL.64 [R1+0x1d58], R6 ;  /* 0x001d580601007387 */ /* 0x000fe80000100a00 */
[----:B------:R0:W-:Y:S04]  /*19340*/  STL.64 [R1+0x1d50], R4 ;  /* 0x001d500401007387 */ /* 0x0001e80000100a00 */
        /* <DEDUP_REMOVED lines=10> */
[----:B------:R-:W-:Y:S02]  /*193f0*/  IMAD.MOV.U32 R2, RZ, RZ, R18 ;  /* 0x000000ffff027224 */ /* 0x000fe400078e0012 */
[----:B------:R-:W-:-:S02]  /*19400*/  IMAD.MOV.U32 R0, RZ, RZ, R19 ;  /* 0x000000ffff007224 */ /* 0x000fc400078e0013 */
[----:B------:R-:W-:Y:S11]  /*19410*/  IMAD.MOV.U32 R3, RZ, RZ, R17 ;  /* 0x000000ffff037224 */ /* 0x000ff600078e0011 */
[----:B------:R-:W-:Y:S07]  /*19420*/  @!UPT UIADD3 URZ, URZ, URZ, URZ ;  /* 0x0000003f3f3ff290 */ /* 0x000fee000fffe03f */
[----:B------:R0:W-:Y:S01]  /*19430*/  STL.64 [R1+0x280], R4 ;  /* 0x0002800401007387 */ /* 0x0001e20000100a00 */
[----:B------:R-:W-:Y:S02]  /*19440*/  STL.64 [R1+0x288], R6 ;  /* 0x0002880601007387 */ /* 0x000fe40000100a00 */
[----:B------:R-:W2:Y:S02]  /*19450*/  LDL.LU.64 R18, [R1+0x1d88] ;  /* 0x001d880001127983 */ /* 0x000ea40000300a00 */
[----:B0-----:R-:W-:Y:S02]  /*19460*/  IMAD.MOV.U32 R4, RZ, RZ, R16 ;  /* 0x000000ffff047224 */ /* 0x001fe400078e0010 */
[----:B------:R-:W2:Y:S02]  /*19470*/  LDL.LU.64 R16, [R1+0x1d80] ;  /* 0x001d800001107983 */ /* 0x000ea40000300a00 */
[-C--:B--2---:R-:W-:Y:S11]  /*19480*/  HMMA.16816.F32.BF16 R20, R16, R8.reuse, R20 ;  /* 0x000000081014723c */ /* 0x084ff60000041814 */
[----:B------:R-:W-:Y:S11]  /*19490*/  @!UPT UIADD3 URZ, URZ, URZ, URZ ;  /* 0x0000003f3f3ff290 */ /* 0x000ff6000fffe03f */
[----:B------:R-:W-:Y:S01]  /*194a0*/  @!UPT UIADD3 URZ, URZ, URZ, URZ ;  /* 0x0000003f3f3ff290 */ /* 0x000fe2000fffe03f */
[----:B------:R-:W-:Y:S01]  /*194b0*/  STL.64 [R1+0x480], R20 ;  /* 0x0004801401007387 */ /* 0x000fe20000100a00 */
[----:B------:R0:W-:Y:S03]  /*194c0*/  STL.64 [R1+0x488], R22 ;  /* 0x0004881601007387 */ /* 0x0001e60000100a00 */
[----:B0-----:R-:W4:Y:S01]  /*194d0*/  LDL.LU.64 R22, [R1+0x1d78] ;  /* 0x001d780001167983 */ /* 0x001f220000300a00 */
[----:B------:R-:W4:Y:S02]  /*194e0*/  LDL.LU.64 R20, [R1+0x1d70] ;  /* 0x001d700001147983 */ /* 0x000f240000300a00 */
[----:B------:R-:W-:Y:S02]  /*194f0*/  STL.64 [R1+0x1cf8], R18 ;  /* 0x001cf81201007387 */ /* 0x000fe40000100a00 */
[----:B------:R0:W-:Y:S02]  /*19500*/  STL.64 [R1+0x1cf0], R16 ;  /* 0x001cf01001007387 */ /* 0x0001e40000100a00 */
[----:B0-----:R-:W2:Y:S01]  /*19510*/  LDL.LU.64 R16, [R1+0x220] ;  /* 0x0002200001107983 */ /* 0x001ea20000300a00 */
[----:B------:R-:W2:Y:S01]  /*19520*/  LDL.LU.64 R18, [R1+0x228] ;  /* 0x0002280001127983 */ /* 0x000ea20000300a00 */
        /* <DEDUP_REMOVED lines=8> */
[----:B------:R-:W-:Y:S01]  /*195b0*/  STL.64 [R1+0x1d00], R20 ;  /* 0x001d001401007387 */ /* 0x000fe20000100a00 */
[----:B--2---:R-:W-:Y:S07]  /*195c0*/  HMMA.16816.F32.BF16 R8, R24, R8, R16 ;  /* 0x000000081808723c */ /* 0x004fee0000041810 */
[----:B------:R-:W-:-:S02]  /*195d0*/  IMAD.MOV.U32 R16, RZ, RZ, R4 ;  /* 0x000000ffff107224 */ /* 0x000fc400078e0004 */
[----:B------:R-:W0:Y:S01]  /*195e0*/  LDSM.16.M88.4 R4, [R28+0x4800] ;  /* 0x004800001c04783b */ /* 0x000e220000000200 */
[----:B------:R-:W-:Y:S02]  /*195f0*/  IMAD.MOV.U32 R18, RZ, RZ, R2 ;  /* 0x000000ffff127224 */ /* 0x000fe400078e0002 */
[----:B------:R-:W-:Y:S02]  /*19600*/  IMAD.MOV.U32 R19, RZ, RZ, R0 ;  /* 0x000000ffff137224 */ /* 0x000fe400078e0000 */
[----:B------:R-:W-:-:S09]  /*19610*/  IMAD.MOV.U32 R17, RZ, RZ, R3 ;  /* 0x000000ffff117224 */ /* 0x000fd200078e0003 */
[----:B------:R1:W-:Y:S01]  /*19620*/  STL.64 [R1+0x760], R8 ;  /* 0x0007600801007387 */ /* 0x0003e20000100a00 */
[----:B------:R2:W-:Y:S03]  /*19630*/  STL.64 [R1+0x768], R10 ;  /* 0x0007680a01007387 */ /* 0x0005e60000100a00 */
[----:B-1----:R-:W3:Y:S01]  /*19640*/  LDL.LU.64 R8, [R1+0xba0] ;  /* 0x000ba00001087983 */ /* 0x002ee20000300a00 */
[----:B--2---:R-:W3:Y:S02]  /*19650*/  LDL.LU.64 R10, [R1+0xba8] ;  /* 0x000ba800010a7983 */ /* 0x004ee40000300a00 */
[----:B------:R-:W2:Y:S02]  /*19660*/  LDL.LU.64 R20, [R1+0x520] ;  /* 0x0005200001147983 */ /* 0x000ea40000300a00 */
[----:B------:R-:W2:Y:S01]  /*19670*/  LDL.LU.64 R22, [R1+0x528] ;  /* 0x0005280001167983 */ /* 0x000ea20000300a00 */
[----:B------:R-:W-:Y:S01]  /*19680*/  STL.64 [R1+0x1d18], R18 ;  /* 0x001d181201007387 */ /* 0x000fe20000100a00 */
[----:B------:R-:W-:Y:S02]  /*19690*/  STL.64 [R1+0x1d10], R16 ;  /* 0x001d101001007387 */ /* 0x000fe40000100a00 */
[----:B------:R-:W-:Y:S02]  /*196a0*/  STL.64 [R1+0x1ce8], R26 ;  /* 0x001ce81a01007387 */ /* 0x000fe40000100a00 */
[----:B------:R1:W-:Y:S01]  /*196b0*/  STL.64 [R1+0x1ce0], R24 ;  /* 0x001ce01801007387 */ /* 0x0003e20000100a00 */
[----:B------:R-:W4:Y:S04]  /*196c0*/  LDSM.16.M88.4 R16, [R28+0x4000] ;  /* 0x004000001c10783b */ /* 0x000f280000000200 */
[----:B0-----:R-:W-:Y:S01]  /*196d0*/  STL.64 [R1+0x70], R4 ;  /* 0x0000700401007387 */ /* 0x001fe20000100a00 */
[----:B------:R-:W-:-:S02]  /*196e0*/  IMAD.MOV.U32 R2, RZ, RZ, R6 ;  /* 0x000000ffff027224 */ /* 0x000fc400078e0006 */
[----:B------:R-:W-:Y:S02]  /*196f0*/  STL.64 [R1+0x78], R6 ;  /* 0x0000780601007387 */ /* 0x000fe40000100a00 */
[----:B------:R-:W-:Y:S02]  /*19700*/  IMAD.MOV.U32 R0, RZ, RZ, R7 ;  /* 0x000000ffff007224 */ /* 0x000fe400078e0007 */
[----:B------:R-:W0:Y:S04]  /*19710*/  LDSM.16.M88.4 R4, [R28+0x5000] ;  /* 0x005000001c04783b */ /* 0x000e280000000200 */
[----:B-1----:R-:W2:Y:S01]  /*19720*/  LDL.LU.64 R24, [R1+0x460] ;  /* 0x0004600001187983 */ /* 0x002ea20000300a00 */
[----:B------:R-:W2:Y:S03]  /*19730*/  LDL.LU.64 R26, [R1+0x468] ;  /* 0x00046800011a7983 */ /* 0x000ea60000300a00 */
[----:B----4-:R-:W-:Y:S01]  /*19740*/  STL.64 [R1+0x88], R18 ;  /* 0x0000881201007387 */ /* 0x010fe20000100a00 */
[----:B------:R-:W-:Y:S02]  /*19750*/  STL [R1+0x1aa4], R0 ;  /* 0x001aa40001007387 */ /* 0x000fe40000100800 */
[----:B------:R-:W-:Y:S01]  /*19760*/  STL [R1+0x1aa0], R2 ;  /* 0x001aa00201007387 */ /* 0x000fe20000100800 */
[----:B0-----:R-:W-:Y:S01]  /*19770*/  STL.64 [R1+0x60], R4 ;  /* 0x0000600401007387 */ /* 0x001fe20000100a00 */
[----:B------:R-:W-:Y:S02]  /*19780*/  STL.64 [R1+0x68], R6 ;  /* 0x0000680601007387 */ /* 0x000fe40000100a00 */
[----:B------:R-:W0:Y:S02]  /*19790*/  LDSM.16.M88.4 R4, [R28+0x5800] ;  /* 0x005800001c04783b */ /* 0x000e240000000200 */
[----:B0-----:R-:W-:Y:S02]  /*197a0*/  STL.64 [R1+0x50], R4 ;  /* 0x0000500401007387 */ /* 0x001fe40000100a00 */
[----:B------:R0:W-:Y:S02]  /*197b0*/  STL.64 [R1+0x58], R6 ;  /* 0x0000580601007387 */ /* 0x0001e40000100a00 */
[----:B0-----:R-:W3:Y:S01]  /*197c0*/  LDL.LU.64 R6, [R1+0x1d58] ;  /* 0x001d580001067983 */ /* 0x001ee20000300a00 */
[----:B------:R-:W3:Y:S02]  /*197d0*/  LDL.LU.64 R4, [R1+0x1d50] ;  /* 0x001d500001047983 */ /* 0x000ee40000300a00 */
[-C--:B---3--:R-:W-:Y:S01]  /*197e0*/  HMMA.16816.F32.BF16 R4, R4, R16.reuse, R8 ;  /* 0x000000100404723c */ /* 0x088fe20000041808 */
[----:B------:R-:W3:Y:S01]  /*197f0*/  LDL.LU.64 R10, [R1+0x1d48] ;  /* 0x001d4800010a7983 */ /* 0x000ee20000300a00 */
[----:B------:R-:W3:Y:S11]  /*19800*/  LDL.LU.64 R8, [R1+0x1d40] ;  /* 0x001d400001087983 */ /* 0x000ef60000300a00 */
[----:B------:R-:W-:Y:S10]  /*19810*/  @!UPT UIADD3 URZ, URZ, URZ, URZ ;  /* 0x0000003f3f3ff290 */ /* 0x000ff4000fffe03f */
[----:B------:R-:W-:Y:S01]  /*19820*/  STL.64 [R1+0x360], R4 ;  /* 0x0003600401007387 */ /* 0x000fe20000100a00 */
[----:B------:R0:W-:Y:S03]  /*19830*/  STL.64 [R1+0x368], R6 ;  /* 0x0003680601007387 */ /* 0x0001e60000100a00 */
[----:B0-----:R-:W2:Y:S01]  /*19840*/  LDL.LU.64 R6, [R1+0x1d38] ;  /* 0x001d380001067983 */ /* 0x001ea20000300a00 */
[----:B------:R-:W2:Y:S02]  /*19850*/  LDL.LU.64 R4, [R1+0x1d30] ;  /* 0x001d300001047983 */ /* 0x000ea40000300a00 */
[----:B--2---:R-:W-:Y:S11]  /*19860*/  HMMA.16816.F32.BF16 R20, R4, R16, R20 ;  /* 0x000000100414723c */ /* 0x004ff60000041814 */
[----:B------:R-:W-:Y:S11]  /*19870*/  @!UPT UIADD3 URZ, URZ, URZ, URZ ;  /* 0x0000003f3f3ff290 */ /* 0x000ff6000fffe03f */
[----:B------:R-:W-:Y:S01]  /*19880*/  @!UPT UIADD3 URZ, URZ, URZ, URZ ;  /* 0x0000003f3f3ff290 */ /* 0x000fe2000fffe03f */
[----:B------:R0:W-:Y:S01]  /*19890*/  STL.64 [R1+0x520], R20 ;  /* 0x0005201401007387 */ /* 0x0001e20000100a00 */
[----:B------:R1:W-:Y:S03]  /*198a0*/  STL.64 [R1+0x528], R22 ;  /* 0x0005281601007387 */ /* 0x0003e60000100a00 */
[----:B0-----:R-:W2:Y:S01]  /*198b0*/  LDL.LU.64 R20, [R1+0x9d0] ;  /* 0x0009d00001147983 */ /* 0x001ea20000300a00 */
[----:B-1----:R-:W4:Y:S03]  /*198c0*/  LDL.LU.64 R22, [R1+0x9d8] ;  /* 0x0009d80001167983 */ /* 0x002f260000300a00 */
[----:B----4-:R-:W-:Y:S01]  /*198d0*/  STL.64 [R1+0x1d28], R22 ;  /* 0x001d281601007387 */ /* 0x010fe20000100a00 */
[----:B--2---:R0:W-:Y:S03]  /*198e0*/  STL.64 [R1+0x1d20], R20 ;  /* 0x001d201401007387 */ /* 0x0041e60000100a00 */
[----:B0-----:R-:W2:Y:S01]  /*198f0*/  LDL.LU.64 R20, [R1+0x320] ;  /* 0x0003200001147983 */ /* 0x001ea20000300a00 */
[----:B------:R-:W2:Y:S02]  /*19900*/  LDL.LU.64 R22, [R1+0x328] ;  /* 0x0003280001167983 */ /* 0x000ea40000300a00 */
[----:B------:R0:W-:Y:S02]  /*19910*/  STL.64 [R1+0x1cc8], R6 ;  /* 0x001cc80601007387 */ /* 0x0001e40000100a00 */
[----:B------:R1:W-:Y:S01]  /*19920*/  STL.64 [R1+0x1cc0], R4 ;  /* 0x001cc00401007387 */ /* 0x0003e20000100a00 */
[----:B0-----:R-:W4:Y:S04]  /*19930*/  LDL.64 R6, [R1+0x18] ;  /* 0x0000180001067983 */ /* 0x001f280000100a00 */
[----:B-1----:R-:W3:Y:S01]  /*19940*/  LDL.64 R4, [R1+0x10] ;  /* 0x0000100001047983 */ /* 0x002ee20000100a00 */
[----:B------:R-:W-:-:S02]  /*19950*/  IMAD.MOV.U32 R2, RZ, RZ, R16 ;  /* 0x000000ffff027224 */ /* 0x000fc400078e0010 */
[----:B------:R-:W-:Y:S01]  /*19960*/  IMAD.MOV.U32 R0, RZ, RZ, R17 ;  /* 0x000000ffff007224 */ /* 0x000fe200078e0011 */
[-C--:B--2---:R-:W-:Y:S01]  /*19970*/  HMMA.16816.F32.BF16 R20, R12, R16.reuse, R20 ;  /* 0x000000100c14723c */ /* 0x084fe20000041814 */
[----:B----4-:R-:W-:Y:S01]  /*19980*/  STL.64 [R1+0x1cd8], R6 ;  /* 0x001cd80601007387 */ /* 0x010fe20000100a00 */
[----:B---3--:R0:W-:Y:S06]  /*19990*/  STL.64 [R1+0x1cd0], R4 ;  /* 0x001cd00401007387 */ /* 0x0081ec0000100a00 */
[----:B0-----:R-:W-:Y:S01]  /*199a0*/  HMMA.16816.F32.BF16 R4, R8, R16, R24 ;  /* 0x000000100804723c */ /* 0x001fe20000041818 */
        /* <DEDUP_REMOVED lines=10> */
[----:B------:R-:W4:Y:S02]  /*19a50*/  LDL.LU.64 R10, [R1+0x518] ;  /* 0x00051800010a7983 */ /* 0x000f240000300a00 */
[----:B------:R-:W-:Y:S02]  /*19a60*/  STL.64 [R1+0x800], R20 ;  /* 0x0008001401007387 */ /* 0x000fe40000100a00 */
[----:B------:R0:W-:Y:S02]  /*19a70*/  STL.64 [R1+0x808], R22 ;  /* 0x0008081601007387 */ /* 0x0001e40000100a00 */
[----:B0-----:R-:W2:Y:S01]  /*19a80*/  LDL.LU.64 R22, [R1+0x1d28] ;  /* 0x001d280001167983 */ /* 0x001ea20000300a00 */
[----:B------:R-:W2:Y:S02]  /*19a90*/  LDL.LU.64 R20, [R1+0x1d20] ;  /* 0x001d200001147983 */ /* 0x000ea40000300a00 */
[----:B------:R-:W2:Y:S02]  /*19aa0*/  LDL.LU.64 R18, [R1+0x1d18] ;  /* 0x001d180001127983 */ /* 0x000ea40000300a00 */
[----:B------:R-:W2:Y:S01]  /*19ab0*/  LDL.LU.64 R16, [R1+0x1d10] ;  /* 0x001d100001107983 */ /* 0x000ea20000300a00 */
[----:B------:R-:W-:Y:S01]  /*19ac0*/  STL.64 [R1+0x1ca8], R14 ;  /* 0x001ca80e01007387 */ /* 0x000fe20000100a00 */
[----:B------:R0:W-:Y:S02]  /*19ad0*/  STL.64 [R1+0x1ca0], R12 ;  /* 0x001ca00c01007387 */ /* 0x0001e40000100a00 */
[----:B0-----:R-:W-:-:S02]  /*19ae0*/  IMAD.MOV.U32 R12, RZ, RZ, R2 ;  /* 0x000000ffff0c7224 */ /* 0x001fc400078e0002 */
[----:B------:R-:W-:-:S07]  /*19af0*/  IMAD.MOV.U32 R13, RZ, RZ, R0 ;  /* 0x000000ffff0d7224 */ /* 0x000fce00078e0000 */
[-C--:B--2---:R-:W-:Y:S01]  /*19b00*/  HMMA.16816.F32.BF16 R16, R16, R12.reuse, R20 ;  /* 0x0000000c1010723c */ /* 0x084fe20000041814 */
[----:B------:R-:W2:Y:S01]  /*19b10*/  LDL.LU.64 R22, [R1+0x1d08] ;  /* 0x001d080001167983 */ /* 0x000ea20000300a00 */
[----:B------:R-:W2:Y:S11]  /*19b20*/  LDL.LU.64 R20, [R1+0x1d00] ;  /* 0x001d000001147983 */ /* 0x000eb60000300a00 */
[----:B------:R-:W-:Y:S10]  /*19b30*/  @!UPT UIADD3 URZ, URZ, URZ, URZ ;  /* 0x0000003f3f3ff290 */ /* 0x000ff4000fffe03f */
[----:B------:R-:W-:Y:S01]  /*19b40*/  STL.64 [R1+0x270], R16 ;  /* 0x0002701001007387 */ /* 0x000fe20000100a00 */
[----:B------:R0:W-:Y:S03]  /*19b50*/  STL.64 [R1+0x278], R18 ;  /* 0x0002781201007387 */ /* 0x0001e60000100a00 */
[----:B0-----:R-:W4:Y:S01]  /*19b60*/  LDL.LU.64 R18, [R1+0x1cf8] ;  /* 0x001cf80001127983 */ /* 0x001f220000300a00 */
[----:B------:R-:W4:Y:S01]  /*19b70*/  LDL.LU.64 R16, [R1+0x1cf0] ;  /* 0x001cf00001107983 */ /* 0x000f220000300a00 */
[-C--:B--2---:R-:W-:Y:S08]  /*19b80*/  HMMA.16816.F32.BF16 R24, R20, R12.reuse, R24 ;  /* 0x0000000c1418723c */ /* 0x084ff00000041818 */
[-C--:B----4-:R-:W-:Y:S11]  /*19b90*/  HMMA.16816.F32.BF16 R8, R16, R12.reuse, R8 ;  /* 0x0000000c1008723c */ /* 0x090ff60000041808 */
[----:B------:R-:W-:Y:S11]  /*19ba0*/  @!UPT UIADD3 URZ, URZ, URZ, URZ ;  /* 0x0000003f3f3ff290 */ /* 0x000ff6000fffe03f */
[----:B------:R-:W-:Y:S01]  /*19bb0*/  @!UPT UIADD3 URZ, URZ, URZ, URZ ;  /* 0x0000003f3f3ff290 */ /* 0x000fe2000fffe03f */
[----:B------:R0:W-:Y:S01]  /*19bc0*/  STL.64 [R1+0x470], R8 ;  /* 0x0004700801007387 */ /* 0x0001e20000100a00 */
[----:B------:R1:W-:Y:S03]  /*19bd0*/  STL.64 [R1+0x478], R10 ;  /* 0x0004780a01007387 */ /* 0x0003e60000100a00 */
[----:B0-----:R-:W2:Y:S01]  /*19be0*/  LDL.LU.64 R8, [R1+0x940] ;  /* 0x0009400001087983 */ /* 0x001ea20000300a00 */
[----:B-1----:R-:W2:Y:S02]  /*19bf0*/  LDL.LU.64 R10, [R1+0x948] ;  /* 0x00094800010a7983 */ /* 0x002ea40000300a00 */
[----:B------:R-:W-:Y:S02]  /*19c00*/  STL.64 [R1+0x1c98], R18 ;  /* 0x001c981201007387 */ /* 0x000fe40000100a00 */
[----:B------:R0:W-:Y:S02]  /*19c10*/  STL.64 [R1+0x1c90], R16 ;  /* 0x001c901001007387 */ /* 0x0001e40000100a00 */
[----:B0-----:R-:W4:Y:S01]  /*19c20*/  LDL.LU.64 R16, [R1+0xb90] ;  /* 0x000b900001107983 */ /* 0x001f220000300a00 */
[----:B------:R-:W4:Y:S02]  /*19c30*/  LDL.LU.64 R18, [R1+0xb98] ;  /* 0x000b980001127983 */ /* 0x000f240000300a00 */
[----:B------:R-:W-:Y:S02]  /*19c40*/  STL.64 [R1+0x5f0], R24 ;  /* 0x0005f01801007387 */ /* 0x000fe40000100a00 */
[----:B------:R0:W-:Y:S02]  /*19c50*/  STL.64 [R1+0x5f8], R26 ;  /* 0x0005f81a01007387 */ /* 0x0001e40000100a00 */
[----:B0-----:R-:W3:Y:S01]  /*19c60*/  LDL.LU.64 R26, [R1+0x1ce8] ;  /* 0x001ce800011a7983 */ /* 0x001ee20000300a00 */
[----:B------:R-:W3:Y:S02]  /*19c70*/  LDL.LU.64 R24, [R1+0x1ce0] ;  /* 0x001ce00001187983 */ /* 0x000ee40000300a00 */
[----:B---3--:R-:W-:Y:S01]  /*19c80*/  HMMA.16816.F32.BF16 R12, R24, R12, R4 ;  /* 0x0000000c180c723c */ /* 0x008fe20000041804 */
[----:B------:R-:W3:Y:S01]  /*19c90*/  LDL.LU.64 R6, [R1+0x1cd8] ;  /* 0x001cd80001067983 */ /* 0x000ee20000300a00 */
[----:B------:R-:W4:Y:S11]  /*19ca0*/  LDL.LU.64 R4, [R1+0x1cd0] ;  /* 0x001cd00001047983 */ /* 0x000f360000300a00 */
[----:B------:R-:W-:Y:S10]  /*19cb0*/  @!UPT UIADD3 URZ, URZ, URZ, URZ ;  /* 0x0000003f3f3ff290 */ /* 0x000ff4000fffe03f */
[----:B------:R0:W-:Y:S01]  /*19cc0*/  STL.64 [R1+0x750], R12 ;  /* 0x0007500c01007387 */ /* 0x0001e20000100a00 */
[----:B------:R1:W-:Y:S02]  /*19cd0*/  STL [R1+0x758], R14 ;  /* 0x0007580e01007387 */ /* 0x0003e40000100800 */
[----:B------:R-:W-:Y:S01]  /*19ce0*/  IMAD.MOV.U32 R28, RZ, RZ, R15 ;  /* 0x000000ffff1c7224 */ /* 0x000fe200078e000f */
[----:B0-----:R-:W2:Y:S01]  /*19cf0*/  LDL.LU.64 R12, [R1+0x690] ;  /* 0x00069000010c7983 */ /* 0x001ea20000300a00 */
[----:B-1----:R-:W2:Y:S02]  /*19d00*/  LDL.LU.64 R14, [R1+0x698] ;  /* 0x00069800010e7983 */ /* 0x002ea40000300a00 */
[----:B------:R-:W-:Y:S02]  /*19d10*/  STL.64 [R1+0x1c88], R26 ;  /* 0x001c881a01007387 */ /* 0x000fe40000100a00 */
[----:B------:R0:W-:Y:S02]  /*19d20*/  STL.64 [R1+0x1c80], R24 ;  /* 0x001c801801007387 */ /* 0x0001e40000100a00 */
[----:B0-----:R-:W4:Y:S01]  /*19d30*/  LDL.LU.64 R24, [R1+0x70] ;  /* 0x0000700001187983 */ /* 0x001f220000300a00 */
[----:B------:R-:W-:Y:S02]  /*19d40*/  STL [R1+0x1270], R28 ;  /* 0x0012701c01007387 */ /* 0x000fe40000100800 */
[----:B---3--:R-:W-:Y:S01]  /*19d50*/  IMAD.MOV.U32 R3, RZ, RZ, R7 ;  /* 0x000000ffff037224 */ /* 0x008fe200078e0007 */
        /* <DEDUP_REMOVED lines=15> */
[----:B0-----:R-:W2:Y:S01]  /*19e50*/  LDL.LU.64 R10, [R1+0x1cb8] ;  /* 0x001cb800010a7983 */ /* 0x001ea20000300a00 */
[----:B------:R-:W2:Y:S02]  /*19e60*/  LDL.LU.64 R8, [R1+0x1cb0] ;  /* 0x001cb00001087983 */ /* 0x000ea40000300a00 */
[----:B------:R-:W-:Y:S02]  /*19e70*/  IMAD.MOV.U32 R2, RZ, RZ, R24 ;  /* 0x000000ffff027224 */ /* 0x000fe400078e0018 */
[----:B------:R-:W-:Y:S02]  /*19e80*/  IMAD.MOV.U32 R0, RZ, RZ, R25 ;  /* 0x000000ffff007224 */ /* 0x000fe400078e0019 */
[----:B------:R-:W3:Y:S01]  /*19e90*/  LDL.LU.64 R24, [R1+0x3f0] ;  /* 0x0003f00001187983 */ /* 0x000ee20000300a00 */
[----:B------:R-:W3:Y:S02]  /*19ea0*/  LDL.LU.64 R26, [R1+0x3f8] ;  /* 0x0003f800011a7983 */ /* 0x000ee40000300a00 */
        /* <DEDUP_REMOVED lines=33> */
[----:B-1----:R-:W4:Y:S02]  /*1a0c0*/  LDL.64 R12, [R1] ;  /* 0x00000000010c7983 */ /* 0x002f240000100a00 */
[----:B----4-:R-:W-:Y:S11]  /*1a0d0*/  HMMA.16816.F32.BF16 R16, R12, R4, R16 ;  /* 0x000000040c10723c */ /* 0x010ff60000041810 */
        /* <DEDUP_REMOVED lines=8> */
[----:B------:R-:W-:-:S02]  /*1a160*/  IMAD.MOV.U32 R2, RZ, RZ, R14 ;  /* 0x000000ffff027224 */ /* 0x000fc400078e000e */
[----:B------:R-:W-:Y:S01]  /*1a170*/  IMAD.MOV.U32 R0, RZ, RZ, R15 ;  /* 0x000000ffff007224 */ /* 0x000fe200078e000f */
[----:B------:R-:W4:Y:S01]  /*1a180*/  LDL.LU.64 R12, [R1+0xb80] ;  /* 0x000b8000010c7983 */ /* 0x000f220000300a00 */
[----:B------:R-:W4:Y:S01]  /*1a190*/  LDL.LU.64 R14, [R1+0xb88] ;  /* 0x000b8800010e7983 */ /* 0x000f220000300a00 */
[-C--:B---3--:R-:W-:Y:S08]  /*1a1a0*/  HMMA.16816.F32.BF16 R24, R20, R4.reuse, R24 ;  /* 0x000000041418723c */ /* 0x088ff00000041818 */
[----:B--2---:R-:W-:Y:S11]  /*1a1b0*/  HMMA.16816.F32.BF16 R8, R16, R4, R8 ;  /* 0x000000041008723c */ /* 0x004ff60000041808 */
[----:B------:R-:W-:Y:S11]  /*1a1c0*/  @!UPT UIADD3 URZ, URZ, URZ, URZ ;  /* 0x0000003f3f3ff290 */ /* 0x000ff6000fffe03f */
[----:B------:R-:W-:Y:S01]  /*1a1d0*/  @!UPT UIADD3 URZ, URZ, URZ, URZ ;  /* 0x0000003f3f3ff290 */ /* 0x000fe2000fffe03f */
[----:B------:R-:W-:Y:S01]  /*1a1e0*/  STL.64 [R1+0x460], R8 ;  /* 0x0004600801007387 */ /* 0x000fe20000100a00 */
[----:B------:R-:W-:Y:S02]  /*1a1f0*/  STL.64 [R1+0x468], R10 ;  /* 0x0004680a01007387 */ /* 0x000fe40000100a00 */
[----:B----4-:R-:W-:Y:S02]  /*1a200*/  STL.64 [R1+0x1c78], R14 ;  /* 0x001c780e01007387 */ /* 0x010fe40000100a00 */
[----:B------:R0:W-:Y:S02]  /*1a210*/  STL.64 [R1+0x1c70], R12 ;  /* 0x001c700c01007387 */ /* 0x0001e40000100a00 */
[----:B0-----:R-:W2:Y:S01]  /*1a220*/  LDL.LU.64 R12, [R1+0x340] ;  /* 0x00034000010c7983 */ /* 0x001ea20000300a00 */
[----:B------:R-:W2:Y:S02]  /*1a230*/  LDL.LU.64 R14, [R1+0x348] ;  /* 0x00034800010e7983 */ /* 0x000ea40000300a00 */
[----:B------:R-:W3:Y:S02]  /*1a240*/  LDL.LU.64 R8, [R1+0x960] ;  /* 0x0009600001087983 */ /* 0x000ee40000300a00 */
[----:B------:R-:W3:Y:S01]  /*1a250*/  LDL.LU.64 R10, [R1+0x968] ;  /* 0x00096800010a7983 */ /* 0x000ee20000300a00 */
[----:B------:R-:W-:Y:S01]  /*1a260*/  STL.64 [R1+0x1c18], R18 ;  /* 0x001c181201007387 */ /* 0x000fe20000100a00 */
[----:B------:R-:W-:Y:S02]  /*1a270*/  STL.64 [R1+0x1c10], R16 ;  /* 0x001c101001007387 */ /* 0x000fe40000100a00 */
[----:B------:R-:W-:Y:S02]  /*1a280*/  STL.64 [R1+0x5e0], R24 ;  /* 0x0005e01801007387 */ /* 0x000fe40000100a00 */
[----:B------:R0:W-:Y:S02]  /*1a290*/  STL.64 [R1+0x5e8], R26 ;  /* 0x0005e81a01007387 */ /* 0x0001e40000100a00 */
[----:B0-----:R-:W2:Y:S01]  /*1a2a0*/  LDL.LU.64 R26, [R1+0x1c88] ;  /* 0x001c8800011a7983 */ /* 0x001ea20000300a00 */
[----:B------:R-:W2:Y:S02]  /*1a2b0*/  LDL.LU.64 R24, [R1+0x1c80] ;  /* 0x001c800001187983 */ /* 0x000ea40000300a00 */
[----:B------:R-:W-:-:S02]  /*1a2c0*/  IMAD.MOV.U32 R16, RZ, RZ, R6 ;  /* 0x000000ffff107224 */ /* 0x000fc400078e0006 */
[----:B------:R-:W-:Y:S01]  /*1a2d0*/  STL.64 [R1+0x1c08], R22 ;  /* 0x001c081601007387 */ /* 0x000fe20000100a00 */
[----:B------:R0:W-:Y:S04]  /*1a2e0*/  STL.64 [R1+0x1c00], R20 ;  /* 0x001c001401007387 */ /* 0x0001e80000100a00 */
[----:B0-----:R-:W4:Y:S01]  /*1a2f0*/  LDL.LU.64 R20, [R1+0x60] ;  /* 0x0000600001147983 */ /* 0x001f220000300a00 */
[----:B--2---:R-:W-:Y:S03]  /*1a300*/  HMMA.16816.F32.BF16 R4, R24, R4, R12 ;  /* 0x000000041804723c */ /* 0x004fe6000004180c */
[----:B------:R-:W4:Y:S01]  /*1a310*/  LDL.LU.64 R14, [R1+0x1c78] ;  /* 0x001c7800010e7983 */ /* 0x000f220000300a00 */
[----:B------:R-:W4:Y:S11]  /*1a320*/  LDL.LU.64 R12, [R1+0x1c70] ;  /* 0x001c7000010c7983 */ /* 0x000f360000300a00 */
[----:B------:R-:W-:Y:S08]  /*1a330*/  @!UPT UIADD3 URZ, URZ, URZ, URZ ;  /* 0x0000003f3f3ff290 */ /* 0x000ff0000fffe03f */
        /* <DEDUP_REMOVED lines=8> */
[----:B----4-:R-:W-:Y:S02]  /*1a3c0*/  HMMA.16816.F32.BF16 R4, R4, R20, R12 ;  /* 0x000000140404723c */ /* 0x010fe4000004180c */
[----:B------:R-:W4:Y:S01]  /*1a3d0*/  LDL.LU.64 R14, [R1+0x1c58] ;  /* 0x001c5800010e7983 */ /* 0x000f220000300a00 */
[----:B------:R-:W4:Y:S11]  /*1a3e0*/  LDL.LU.64 R12, [R1+0x1c50] ;  /* 0x001c5000010c7983 */ /* 0x000f360000300a00 */
[----:B------:R-:W-:Y:S09]  /*1a3f0*/  @!UPT UIADD3 URZ, URZ, URZ, URZ ;  /* 0x0000003f3f3ff290 */ /* 0x000ff2000fffe03f */
[----:B------:R-:W-:Y:S01]  /*1a400*/  STL.64 [R1+0x340], R4 ;  /* 0x0003400401007387 */ /* 0x000fe20000100a00 */
[----:B------:R0:W-:Y:S03]  /*1a410*/  STL.64 [R1+0x348], R6 ;  /* 0x0003480601007387 */ /* 0x0001e60000100a00 */
[----:B0-----:R-:W3:Y:S01]  /*1a420*/  LDL.LU.64 R6, [R1+0x1c48] ;  /* 0x001c480001067983 */ /* 0x001ee20000300a00 */
[----:B------:R-:W3:Y:S02]  /*1a430*/  LDL.LU.64 R4, [R1+0x1c40] ;  /* 0x001c400001047983 */ /* 0x000ee40000300a00 */
[----:B------:R-:W-:Y:S02]  /*1a440*/  IMAD.MOV.U32 R18, RZ, RZ, R2 ;  /* 0x000000ffff127224 */ /* 0x000fe400078e0002 */
[----:B------:R-:W-:Y:S02]  /*1a450*/  IMAD.MOV.U32 R19, RZ, RZ, R0 ;  /* 0x000000ffff137224 */ /* 0x000fe400078e0000 */
[----:B------:R-:W-:-:S02]  /*1a460*/  IMAD.MOV.U32 R2, RZ, RZ, R20 ;  /* 0x000000ffff027224 */ /* 0x000fc400078e0014 */
[----:B------:R-:W-:Y:S01]  /*1a470*/  IMAD.MOV.U32 R0, RZ, RZ, R21 ;  /* 0x000000ffff007224 */ /* 0x000fe200078e0015 */
[----:B---3--:R-:W-:Y:S11]  /*1a480*/  HMMA.16816.F32.BF16 R8, R4, R20, R8 ;  /* 0x000000140408723c */ /* 0x008ff60000041808 */
[----:B------:R-:W-:Y:S11]  /*1a490*/  @!UPT UIADD3 URZ, URZ, URZ, URZ ;  /* 0x0000003f3f3ff290 */ /* 0x000ff6000fffe03f */
[----:B------:R-:W-:Y:S01]  /*1a4a0*/  @!UPT UIADD3 URZ, URZ, URZ, URZ ;  /* 0x0000003f3f3ff290 */ /* 0x000fe2000fffe03f */
[----:B------:R-:W-:Y:S01]  /*1a4b0*/  STL.64 [R1+0x500], R8 ;  /* 0x0005000801007387 */ /* 0x000fe20000100a00 */
[----:B------:R0:W-:Y:S03]  /*1a4c0*/  STL.64 [R1+0x508], R10 ;  /* 0x0005080a01007387 */ /* 0x0001e60000100a00 */
[----:B0-----:R-:W2:Y:S01]  /*1a4d0*/  LDL.LU.64 R10, [R1+0x1c38] ;  /* 0x001c3800010a7983 */ /* 0x001ea20000300a00 */
[----:B------:R-:W2:Y:S02]  /*1a4e0*/  LDL.LU.64 R8, [R1+0x1c30] ;  /* 0x001c300001087983 */ /* 0x000ea40000300a00 */
[----:B------:R-:W3:Y:S02]  /*1a4f0*/  LDL.LU.64 R20, [R1+0x920] ;  /* 0x0009200001147983 */ /* 0x000ee40000300a00 */
[----:B------:R-:W2:Y:S02]  /*1a500*/  LDL.LU.64 R22, [R1+0x928] ;  /* 0x0009280001167983 */ /* 0x000ea40000300a00 */
[----:B--2---:R-:W-:Y:S01]  /*1a510*/  STL.64 [R1+0x1c28], R22 ;  /* 0x001c281601007387 */ /* 0x004fe20000100a00 */
[----:B---3--:R0:W-:Y:S03]  /*1a520*/  STL.64 [R1+0x1c20], R20 ;  /* 0x001c201401007387 */ /* 0x0081e60000100a00 */
[----:B0-----:R-:W2:Y:S01]  /*1a530*/  LDL.LU.64 R20, [R1+0xa30] ;  /* 0x000a300001147983 */ /* 0x001ea20000300a00 */
[----:B------:R-:W2:Y:S02]  /*1a540*/  LDL.LU.64 R22, [R1+0xa38] ;  /* 0x000a380001167983 */ /* 0x000ea40000300a00 */
[----:B------:R-:W-:Y:S02]  /*1a550*/  STL.64 [R1+0x1bd8], R6 ;  /* 0x001bd80601007387 */ /* 0x000fe40000100a00 */
[----:B------:R0:W-:Y:S02]  /*1a560*/  STL.64 [R1+0x1bd0], R4 ;  /* 0x001bd00401007387 */ /* 0x0001e40000100a00 */
[----:B0-----:R-:W-:-:S02]  /*1a570*/  IMAD.MOV.U32 R4, RZ, RZ, R2 ;  /* 0x000000ffff047224 */ /* 0x001fc400078e0002 */
[----:B------:R-:W-:-:S07]  /*1a580*/  IMAD.MOV.U32 R5, RZ, RZ, R0 ;  /* 0x000000ffff057224 */ /* 0x000fce00078e0000 */
[----:B------:R-:W-:Y:S11]  /*1a590*/  HMMA.16816.F32.BF16 R24, R8, R4, R24 ;  /* 0x000000040818723c */ /* 0x000ff60000041818 */
[----:B------:R-:W-:Y:S11]  /*1a5a0*/  @!UPT UIADD3 URZ, URZ, URZ, URZ ;  /* 0x0000003f3f3ff290 */ /* 0x000ff6000fffe03f */
[----:B------:R-:W-:Y:S01]  /*1a5b0*/  @!UPT UIADD3 URZ, URZ, URZ, URZ ;  /* 0x0000003f3f3ff290 */ /* 0x000fe2000fffe03f */
        /* <DEDUP_REMOVED lines=8> */
[----:B------:R-:W-:-:S07]  /*1a640*/  IMAD.MOV.U32 R17, RZ, RZ, R3 ;  /* 0x000000ffff117224 */ /* 0x000fce00078e0003 */
        /* <DEDUP_REMOVED lines=11> */
[----:B------:R-:W2:Y:S02]  /*1a700*/  LDL.LU.64 R14, [R1+0x18] ;  /* 0x00001800010e7983 */ /* 0x000ea40000300a00 */
[----:B------:R-:W2:Y:S02]  /*1a710*/  LDL.LU.64 R22, [R1+0x1c28] ;  /* 0x001c280001167983 */ /* 0x000ea40000300a00 */
[----:B------:R-:W2:Y:S01]  /*1a720*/  LDL.LU.64 R20, [R1+0x1c20] ;  /* 0x001c200001147983 */ /* 0x000ea20000300a00 */
[----:B------:R-:W-:Y:S01]  /*1a730*/  STL.64 [R1+0x250], R16 ;  /* 0x0002501001007387 */ /* 0x000fe20000100a00 */
[----:B------:R0:W-:Y:S03]  /*1a740*/  STL.64 [R1+0x258], R18 ;  /* 0x0002581201007387 */ /* 0x0001e60000100a00 */
[----:B0-----:R-:W2:Y:S01]  /*1a750*/  LDL.LU.64 R18, [R1+0x1c18] ;  /* 0x001c180001127983 */ /* 0x001ea20000300a00 */
[----:B------:R-:W2:Y:S02]  /*1a760*/  LDL.LU.64 R16, [R1+0x1c10] ;  /* 0x001c100001107983 */ /* 0x000ea40000300a00 */
        /* <DEDUP_REMOVED lines=9> */
[----:B0-----:R-:W2:Y:S01]  /*1a800*/  LDL.LU.64 R16, [R1] ;  /* 0x0000000001107983 */ /* 0x001ea20000300a00 */
[----:B------:R-:W2:Y:S01]  /*1a810*/  LDL.LU.64 R18, [R1+0x8] ;  /* 0x0000080001127983 */ /* 0x000ea20000300a00 */
[-C--:B---3--:R-:W-:Y:S02]  /*1a820*/  HMMA.16816.F32.BF16 R24, R20, R4.reuse, R24 ;  /* 0x000000041418723c */ /* 0x088fe40000041818 */
[----:B--2---:R-:W-:Y:S01]  /*1a830*/  STL.64 [R1+0x1ba8], R18 ;  /* 0x001ba81201007387 */ /* 0x004fe20000100a00 */
[----:B------:R0:W-:Y:S03]  /*1a840*/  STL.64 [R1+0x1ba0], R16 ;  /* 0x001ba01001007387 */ /* 0x0001e60000100a00 */
[----:B0-----:R-:W2:Y:S11]  /*1a850*/  LDL.LU.64 R16, [R1+0x50] ;  /* 0x0000500001107983 */ /* 0x001eb60000300a00 */
[----:B------:R-:W-:Y:S06]  /*1a860*/  @!UPT UIADD3 URZ, URZ, URZ, URZ ;  /* 0x0000003f3f3ff290 */ /* 0x000fec000fffe03f */
[----:B------:R-:W-:Y:S02]  /*1a870*/  STL.64 [R1+0x5d0], R24 ;  /* 0x0005d01801007387 */ /* 0x000fe40000100a00 */
[----:B------:R0:W-:Y:S02]  /*1a880*/  STL.64 [R1+0x5d8], R26 ;  /* 0x0005d81a01007387 */ /* 0x0001e40000100a00 */
        /* <DEDUP_REMOVED lines=16> */
[----:B0-----:R-:W2:Y:S01]  /*1a990*/  LDL.LU.64 R24, [R1+0xb70] ;  /* 0x000b700001187983 */ /* 0x001ea20000300a00 */
[----:B------:R-:W2:Y:S02]  /*1a9a0*/  LDL.LU.64 R26, [R1+0xb78] ;  /* 0x000b7800011a7983 */ /* 0x000ea40000300a00 */
[----:B----4-:R-:W-:-:S02]  /*1a9b0*/  IMAD.MOV.U32 R18, RZ, RZ, R12 ;  /* 0x000000ffff127224 */ /* 0x010fc400078e000c */
[----:B------:R-:W-:Y:S02]  /*1a9c0*/  IMAD.MOV.U32 R3, RZ, RZ, R13 ;  /* 0x000000ffff037224 */ /* 0x000fe400078e000d */
[----:B------:R-:W-:Y:S02]  /*1a9d0*/  IMAD.MOV.U32 R2, RZ, RZ, R14 ;  /* 0x000000ffff027224 */ /* 0x000fe400078e000e */
[----:B------:R-:W-:Y:S01]  /*1a9e0*/  IMAD.MOV.U32 R0, RZ, RZ, R15 ;  /* 0x000000ffff007224 */ /* 0x000fe200078e000f */
[-C--:B--2---:R-:W-:Y:S11]  /*1a9f0*/  HMMA.16816.F32.BF16 R24, R12, R16.reuse, R24 ;  /* 0x000000100c18723c */ /* 0x084ff60000041818 */
[----:B------:R-:W-:Y:S11]  /*1aa00*/  @!UPT UIADD3 URZ, URZ, URZ, URZ ;  /* 0x0000003f3f3ff290 */ /* 0x000ff6000fffe03f */
[----:B------:R-:W-:Y:S01]  /*1aa10*/  @!UPT UIADD3 URZ, URZ, URZ, URZ ;  /* 0x0000003f3f3ff290 */ /* 0x000fe2000fffe03f */
[----:B------:R0:W-:Y:S01]  /*1aa20*/  STL.64 [R1+0x240], R24 ;  /* 0x0002401801007387 */ /* 0x0001e20000100a00 */
[----:B------:R1:W-:Y:S02]  /*1aa30*/  STL.64 [R1+0x248], R26 ;  /* 0x0002481a01007387 */ /* 0x0003e40000100a00 */
[----:B------:R-:W3:Y:S02]  /*1aa40*/  LDL.LU.64 R12, [R1+0x8f0] ;  /* 0x0008f000010c7983 */ /* 0x000ee40000300a00 */
[----:B------:R-:W3:Y:S01]  /*1aa50*/  LDL.LU.64 R14, [R1+0x8f8] ;  /* 0x0008f800010e7983 */ /* 0x000ee20000300a00 */
[----:B0-----:R-:W2:Y:S01]  /*1aa60*/  LDL.LU.64 R24, [R1+0xaa0] ;  /* 0x000aa00001187983 */ /* 0x001ea20000300a00 */
[----:B-1----:R-:W4:Y:S01]  /*1aa70*/  LDL.LU.64 R26, [R1+0xaa8] ;  /* 0x000aa800011a7983 */ /* 0x002f220000300a00 */
[-C--:B------:R-:W-:Y:S11]  /*1aa80*/  HMMA.16816.F32.BF16 R20, R4, R16.reuse, R20 ;  /* 0x000000100414723c */ /* 0x080ff60000041814 */
[----:B------:R-:W-:Y:S11]  /*1aa90*/  @!UPT UIADD3 URZ, URZ, URZ, URZ ;  /* 0x0000003f3f3ff290 */ /* 0x000ff6000fffe03f */
[----:B------:R-:W-:Y:S01]  /*1aaa0*/  @!UPT UIADD3 URZ, URZ, URZ, URZ ;  /* 0x0000003f3f3ff290 */ /* 0x000fe2000fffe03f */
[----:B------:R-:W-:Y:S01]  /*1aab0*/  STL.64 [R1+0x430], R20 ;  /* 0x0004301401007387 */ /* 0x000fe20000100a00 */
[----:B------:R-:W-:Y:S01]  /*1aac0*/  STL.64 [R1+0x438], R22 ;  /* 0x0004381601007387 */ /* 0x000fe20000100a00 */
[----:B---3--:R-:W-:Y:S02]  /*1aad0*/  HMMA.16816.F32.BF16 R12, R8, R16, R12 ;  /* 0x00000010080c723c */ /* 0x008fe4000004180c */
[----:B----4-:R-:W-:Y:S01]  /*1aae0*/  STL.64 [R1+0x1bb8], R26 ;  /* 0x001bb81a01007387 */ /* 0x010fe20000100a00 */
[----:B--2---:R0:W-:Y:S03]  /*1aaf0*/  STL.64 [R1+0x1bb0], R24 ;  /* 0x001bb01801007387 */ /* 0x0041e60000100a00 */
[----:B0-----:R-:W2:Y:S01]  /*1ab00*/  LDL.LU.64 R24, [R1+0x5b0] ;  /* 0x0005b00001187983 */ /* 0x001ea20000300a00 */
[----:B------:R-:W2:Y:S02]  /*1ab10*/  LDL.LU.64 R26, [R1+0x5b8] ;  /* 0x0005b800011a7983 */ /* 0x000ea40000300a00 */
[----:B------:R-:W3:Y:S02]  /*1ab20*/  LDL.LU.64 R20, [R1+0x930] ;  /* 0x0009300001147983 */ /* 0x000ee40000300a00 */
[----:B------:R-:W3:Y:S01]  /*1ab30*/  LDL.LU.64 R22, [R1+0x938] ;  /* 0x0009380001167983 */ /* 0x000ee20000300a00 */
[----:B------:R-:W4:Y:S01]  /*1ab40*/  LDL R28, [R1+0x458] ;  /* 0x00045800011c7983 */ /* 0x000f220000100800 */
[----:B------:R-:W-:Y:S02]  /*1ab50*/  STL.64 [R1+0x1b58], R6 ;  /* 0x001b580601007387 */ /* 0x000fe40000100a00 */
[----:B------:R-:W-:Y:S08]  /*1ab60*/  STL.64 [R1+0x1b50], R4 ;  /* 0x001b500401007387 */ /* 0x000ff00000100a00 */
[----:B------:R-:W-:Y:S01]  /*1ab70*/  STL.64 [R1+0x5c0], R12 ;  /* 0x0005c00c01007387 */ /* 0x000fe20000100a00 */
[----:B------:R0:W-:Y:S04]  /*1ab80*/  STL.64 [R1+0x5c8], R14 ;  /* 0x0005c80e01007387 */ /* 0x0001e80000100a00 */
[----:B0-----:R-:W2:Y:S01]  /*1ab90*/  LDL.LU.64 R14, [R1+0x1bc8] ;  /* 0x001bc800010e7983 */ /* 0x001ea20000300a00 */
[----:B------:R-:W2:Y:S02]  /*1aba0*/  LDL.LU.64 R12, [R1+0x1bc0] ;  /* 0x001bc000010c7983 */ /* 0x000ea40000300a00 */
[----:B------:R-:W-:Y:S02]  /*1abb0*/  STL.64 [R1+0x1b10], R10 ;  /* 0x001b100a01007387 */ /* 0x000fe40000100a00 */
[----:B------:R0:W-:Y:S02]  /*1abc0*/  STL.64 [R1+0x1b08], R8 ;  /* 0x001b080801007387 */ /* 0x0001e40000100a00 */
[----:B------:R-:W-:-:S02]  /*1abd0*/  IMAD.MOV.U32 R4, RZ, RZ, R18 ;  /* 0x000000ffff047224 */ /* 0x000fc400078e0012 */
[----:B------:R-:W-:Y:S02]  /*1abe0*/  IMAD.MOV.U32 R6, RZ, RZ, R2 ;  /* 0x000000ffff067224 */ /* 0x000fe400078e0002 */
[----:B------:R-:W-:Y:S02]  /*1abf0*/  IMAD.MOV.U32 R7, RZ, RZ, R0 ;  /* 0x000000ffff077224 */ /* 0x000fe400078e0000 */
[----:B------:R-:W-:Y:S02]  /*1ac00*/  IMAD.MOV.U32 R2, RZ, RZ, R16 ;  /* 0x000000ffff027224 */ /* 0x000fe400078e0010 */
[----:B------:R-:W-:Y:S01]  /*1ac10*/  IMAD.MOV.U32 R0, RZ, RZ, R17 ;  /* 0x000000ffff007224 */ /* 0x000fe200078e0011 */
[----:B0-----:R-:W3:Y:S01]  /*1ac20*/  LDL.LU.64 R8, [R1+0x8e0] ;  /* 0x0008e00001087983 */ /* 0x001ee20000300a00 */
[----:B------:R-:W3:Y:S01]  /*1ac30*/  LDL.LU.64 R10, [R1+0x8e8] ;  /* 0x0008e800010a7983 */ /* 0x000ee20000300a00 */
[----:B--2---:R-:W-:Y:S11]  /*1ac40*/  HMMA.16816.F32.BF16 R24, R12, R16, R24 ;  /* 0x000000100c18723c */ /* 0x004ff60000041818 */
[----:B------:R-:W-:Y:S11]  /*1ac50*/  @!UPT UIADD3 URZ, URZ, URZ, URZ ;  /* 0x0000003f3f3ff290 */ /* 0x000ff6000fffe03f */
[----:B------:R-:W-:Y:S01]  /*1ac60*/  @!UPT UIADD3 URZ, URZ, URZ, URZ ;  /* 0x0000003f3f3ff290 */ /* 0x000fe2000fffe03f */
[----:B------:R-:W-:Y:S01]  /*1ac70*/  STL.64 [R1+0x730], R24 ;  /* 0x0007301801007387 */ /* 0x000fe20000100a00 */
[----:B------:R0:W-:Y:S03]  /*1ac80*/  STL.64 [R1+0x738], R26 ;  /* 0x0007381a01007387 */ /* 0x0001e60000100a00 */
[----:B0-----:R-:W2:Y:S01]  /*1ac90*/  LDL.LU.64 R26, [R1+0x1bb8] ;  /* 0x001bb800011a7983 */ /* 0x001ea20000300a00 */
[----:B------:R-:W2:Y:S02]  /*1aca0*/  LDL.LU.64 R24, [R1+0x1bb0] ;  /* 0x001bb00001187983 */ /* 0x000ea40000300a00 */
[----:B------:R-:W2:Y:S02]  /*1acb0*/  LDL.LU.64 R18, [R1+0x1ba8] ;  /* 0x001ba80001127983 */ /* 0x000ea40000300a00 */
[----:B------:R-:W2:Y:S01]  /*1acc0*/  LDL.LU.64 R16, [R1+0x1ba0] ;  /* 0x001ba00001107983 */ /* 0x000ea20000300a00 */
[----:B------:R-:W-:Y:S01]  /*1acd0*/  STL.64 [R1+0x1ad0], R14 ;  /* 0x001ad00e01007387 */ /* 0x000fe20000100a00 */
[----:B------:R0:W-:Y:S02]  /*1ace0*/  STL.64 [R1+0x1ac8], R12 ;  /* 0x001ac80c01007387 */ /* 0x0001e40000100a00 */
[----:B0-----:R-:W-:-:S02]  /*1acf0*/  IMAD.MOV.U32 R12, RZ, RZ, R2 ;  /* 0x000000ffff0c7224 */ /* 0x001fc400078e0002 */
[----:B------:R-:W-:Y:S02]  /*1ad00*/  IMAD.MOV.U32 R13, RZ, RZ, R0 ;  /* 0x000000ffff0d7224 */ /* 0x000fe400078e0000 */
[----:B------:R-:W-:-:S05]  /*1ad10*/  IMAD.MOV.U32 R5, RZ, RZ, R3 ;  /* 0x000000ffff057224 */ /* 0x000fca00078e0003 */
[-C--:B--2---:R-:W-:Y:S01]  /*1ad20*/  HMMA.16816.F32.BF16 R24, R16, R12.reuse, R24 ;  /* 0x0000000c1018723c */ /* 0x084fe20000041818 */
[----:B------:R-:W-:Y:S02]  /*1ad30*/  IMAD.MOV.U32 R3, RZ, RZ, R18 ;  /* 0x000000ffff037224 */ /* 0x000fe400078e0012 */
[----:B------:R-:W-:Y:S02]  /*1ad40*/  IMAD.MOV.U32 R29, RZ, RZ, R19 ;  /* 0x000000ffff1d7224 */ /* 0x000fe400078e0013 */
[----:B------:R-:W-:Y:S02]  /*1ad50*/  IMAD.MOV.U32 R0, RZ, RZ, R16 ;  /* 0x000000ffff007224 */ /* 0x000fe400078e0010 */
[----:B------:R-:W-:Y:S11]  /*1ad60*/  IMAD.MOV.U32 R2, RZ, RZ, R17 ;  /* 0x000000ffff027224 */ /* 0x000ff600078e0011 */
[----:B------:R-:W-:Y:S05]  /*1ad70*/  @!UPT UIADD3 URZ, URZ, URZ, URZ ;  /* 0x0000003f3f3ff290 */ /* 0x000fea000fffe03f */
[----:B------:R-:W-:Y:S01]  /*1ad80*/  STL.64 [R1+0x1f0], R24 ;  /* 0x0001f01801007387 */ /* 0x000fe20000100a00 */
[----:B------:R0:W-:Y:S03]  /*1ad90*/  STL.64 [R1+0x1f8], R26 ;  /* 0x0001f81a01007387 */ /* 0x0001e60000100a00 */
[----:B0-----:R-:W2:Y:S01]  /*1ada0*/  LDL.LU.64 R26, [R1+0x1b98] ;  /* 0x001b9800011a7983 */ /* 0x001ea20000300a00 */
[----:B------:R-:W2:Y:S02]  /*1adb0*/  LDL.LU.64 R24, [R1+0x1b90] ;  /* 0x001b900001187983 */ /* 0x000ea40000300a00 */
[----:B------:R-:W3:Y:S02]  /*1adc0*/  LDL.LU.64 R18, [R1+0x1b88] ;  /* 0x001b880001127983 */ /* 0x000ee40000300a00 */
[----:B------:R-:W3:Y:S02]  /*1add0*/  LDL.LU.64 R16, [R1+0x1b80] ;  /* 0x001b800001107983 */ /* 0x000ee40000300a00 */
[-C--:B---3--:R-:W-:Y:S11]  /*1ade0*/  HMMA.16816.F32.BF16 R20, R16, R12.reuse, R20 ;  /* 0x0000000c1014723c */ /* 0x088ff60000041814 */
        /* <DEDUP_REMOVED lines=10> */
[-C--:B---3--:R-:W-:Y:S08]  /*1ae90*/  HMMA.16816.F32.BF16 R8, R20, R12.reuse, R8 ;  /* 0x0000000c1408723c */ /* 0x088ff00000041808 */
[----:B--2---:R-:W-:Y:S01]  /*1aea0*/  HMMA.16816.F32.BF16 R12, R24, R12, R16 ;  /* 0x0000000c180c723c */ /* 0x004fe20000041810 */
[----:B----4-:R-:W-:Y:S11]  /*1aeb0*/  LDSM.16.M88.4 R16, [R28+0x6000] ;  /* 0x006000001c10783b */ /* 0x010ff60000000200 */
[----:B------:R-:W-:Y:S03]  /*1aec0*/  @!UPT UIADD3 URZ, URZ, URZ, URZ ;  /* 0x0000003f3f3ff290 */ /* 0x000fe6000fffe03f */
[----:B------:R0:W-:Y:S01]  /*1aed0*/  STL.64 [R1+0x5b0], R8 ;  /* 0x0005b00801007387 */ /* 0x0001e20000100a00 */
[----:B------:R1:W-:Y:S03]  /*1aee0*/  STL.64 [R1+0x5b8], R10 ;  /* 0x0005b80a01007387 */ /* 0x0003e60000100a00 */
[----:B0-----:R-:W2:Y:S01]  /*1aef0*/  LDL.LU.64 R8, [R1+0xb50] ;  /* 0x000b500001087983 */ /* 0x001ea20000300a00 */
[----:B-1----:R-:W2:Y:S02]  /*1af00*/  LDL.LU.64 R10, [R1+0xb58] ;  /* 0x000b5800010a7983 */ /* 0x002ea40000300a00 */
[----:B------:R-:W-:Y:S02]  /*1af10*/  STL.64 [R1+0x1a28], R22 ;  /* 0x001a281601007387 */ /* 0x000fe40000100a00 */
[----:B------:R-:W-:Y:S01]  /*1af20*/  STL.64 [R1+0x1a20], R20 ;  /* 0x001a201401007387 */ /* 0x000fe20000100a00 */
[----:B------:R-:W-:Y:S01]  /*1af30*/  STL.64 [R1+0x19f0], R26 ;  /* 0x0019f01a01007387 */ /* 0x000fe20000100a00 */
[----:B------:R0:W-:Y:S02]  /*1af40*/  STL.64 [R1+0x19e8], R24 ;  /* 0x0019e81801007387 */ /* 0x0001e40000100a00 */
[----:B------:R-:W-:Y:S02]  /*1af50*/  STL.64 [R1+0x8d0], R12 ;  /* 0x0008d00c01007387 */ /* 0x000fe40000100a00 */
[----:B------:R-:W-:Y:S02]  /*1af60*/  STL.64 [R1+0x8d8], R14 ;  /* 0x0008d80e01007387 */ /* 0x000fe40000100a00 */
[----:B------:R-:W1:Y:S04]  /*1af70*/  LDSM.16.M88.4 R12, [R28+0x7000] ;  /* 0x007000001c0c783b */ /* 0x000e680000000200 */
[----:B------:R-:W-:Y:S04]  /*1af80*/  LDSM.16.M88.4 R20, [R28+0x6800] ;  /* 0x006800001c14783b */ /* 0x000fe80000000200 */
[----:B0-----:R-:W3:Y:S01]  /*1af90*/  LDL.LU.64 R24, [R1+0xb60] ;  /* 0x000b600001187983 */ /* 0x001ee20000300a00 */
[----:B------:R-:W3:Y:S03]  /*1afa0*/  LDL.LU.64 R26, [R1+0xb68] ;  /* 0x000b6800011a7983 */ /* 0x000ee60000300a00 */
[----:B-1----:R-:W-:Y:S01]  /*1afb0*/  STL.64 [R1+0x30], R12 ;  /* 0x0000300c01007387 */ /* 0x002fe20000100a00 */
[----:B------:R-:W-:Y:S02]  /*1afc0*/  STL.64 [R1+0x38], R14 ;  /* 0x0000380e01007387 */ /* 0x000fe40000100a00 */
[----:B------:R-:W0:Y:S04]  /*1afd0*/  LDSM.16.M88.4 R12, [R28+0x7800] ;  /* 0x007800001c0c783b */ /* 0x000e280000000200 */
[----:B------:R-:W-:Y:S01]  /*1afe0*/  STL.64 [R1+0x1b0], R16 ;  /* 0x0001b01001007387 */ /* 0x000fe20000100a00 */
[----:B------:R-:W-:Y:S01]  /*1aff0*/  STL.64 [R1+0x1b8], R18 ;  /* 0x0001b81201007387 */ /* 0x000fe20000100a00 */
[----:B------:R-:W-:Y:S03]  /*1b000*/  STL.64 [R1+0x1b60], R16 ;  /* 0x001b601001007387 */ /* 0x000fe60000100a00 */
[----:B0-----:R-:W-:Y:S01]  /*1b010*/  STL.64 [R1+0x28], R14 ;  /* 0x0000280e01007387 */ /* 0x001fe20000100a00 */
[C---:B--2---:R-:W-:Y:S08]  /*1b020*/  HMMA.16816.F32.BF16 R8, R4.reuse, R20, R8 ;  /* 0x000000140408723c */ /* 0x044ff00000041808 */
[C---:B---3--:R-:W-:Y:S11]  /*1b030*/  HMMA.16816.F32.BF16 R24, R4.reuse, R16, R24 ;  /* 0x000000100418723c */ /* 0x048ff60000041818 */
[----:B------:R-:W-:Y:S11]  /*1b040*/  @!UPT UIADD3 URZ, URZ, URZ, URZ ;  /* 0x0000003f3f3ff290 */ /* 0x000ff6000fffe03f */
[----:B------:R-:W-:Y:S01]  /*1b050*/  @!UPT UIADD3 URZ, URZ, URZ, URZ ;  /* 0x0000003f3f3ff290 */ /* 0x000fe2000fffe03f */
[----:B------:R-:W-:Y:S01]  /*1b060*/  STL.64 [R1+0x1e0], R24 ;  /* 0x0001e01801007387 */ /* 0x000fe20000100a00 */
[----:B------:R-:W-:Y:S02]  /*1b070*/  STL.64 [R1+0x1e8], R26 ;  /* 0x0001e81a01007387 */ /* 0x000fe40000100a00 */
[----:B------:R0:W-:Y:S02]  /*1b080*/  STL.64 [R1+0x1b68], R12 ;  /* 0x001b680c01007387 */ /* 0x0001e40000100a00 */
[----:B------:R-:W-:Y:S01]  /*1b090*/  STL.64 [R1+0x48], R22 ;  /* 0x0000481601007387 */ /* 0x000fe20000100a00 */
[----:B0-----:R-:W2:Y:S01]  /*1b0a0*/  LDL.LU.64 R12, [R1+0xb40] ;  /* 0x000b4000010c7983 */ /* 0x001ea20000300a00 */
[----:B------:R-:W2:Y:S02]  /*1b0b0*/  LDL.LU.64 R14, [R1+0xb48] ;  /* 0x000b4800010e7983 */ /* 0x000ea40000300a00 */
[----:B------:R-:W-:Y:S02]  /*1b0c0*/  STL.64 [R1+0x1d0], R8 ;  /* 0x0001d00801007387 */ /* 0x000fe40000100a00 */
[----:B------:R-:W-:Y:S01]  /*1b0d0*/  STL.64 [R1+0x1d8], R10 ;  /* 0x0001d80a01007387 */ /* 0x000fe20000100a00 */
[----:B------:R-:W3:Y:S01]  /*1b0e0*/  LDL.LU.64 R16, [R1+0xb30] ;  /* 0x000b300001107983 */ /* 0x000ee20000300a00 */
[----:B------:R-:W3:Y:S02]  /*1b0f0*/  LDL.LU.64 R18, [R1+0xb38] ;  /* 0x000b380001127983 */ /* 0x000ee40000300a00 */
[----:B------:R0:W-:Y:S02]  /*1b100*/  STL.64 [R1+0x1b48], R20 ;  /* 0x001b481401007387 */ /* 0x0001e40000100a00 */
[----:B0-----:R-:W4:Y:S01]  /*1b110*/  LDL.LU.64 R20, [R1+0xa60] ;  /* 0x000a600001147983 */ /* 0x001f220000300a00 */
[----:B------:R-:W4:Y:S02]  /*1b120*/  LDL.LU.64 R22, [R1+0xa68] ;  /* 0x000a680001167983 */ /* 0x000f240000300a00 */
[----:B------:R-:W2:Y:S02]  /*1b130*/  LDL.LU.64 R8, [R1+0xa10] ;  /* 0x000a100001087983 */ /* 0x000ea40000300a00 */
[----:B------:R-:W2:Y:S02]  /*1b140*/  LDL.LU.64 R10, [R1+0xa18] ;  /* 0x000a1800010a7983 */ /* 0x000ea40000300a00 */
[----:B--2---:R-:W-:Y:S01]  /*1b150*/  STL.64 [R1+0x1b20], R10 ;  /* 0x001b200a01007387 */ /* 0x004fe20000100a00 */
[----:B------:R0:W-:Y:S03]  /*1b160*/  STL.64 [R1+0x1b18], R8 ;  /* 0x001b180801007387 */ /* 0x0001e60000100a00 */
[----:B0-----:R-:W2:Y:S01]  /*1b170*/  LDL.LU.64 R8, [R1+0x30] ;  /* 0x0000300001087983 */ /* 0x001ea20000300a00 */
[----:B------:R-:W2:Y:S02]  /*1b180*/  LDL.LU.64 R24, [R1+0x420] ;  /* 0x0004200001187983 */ /* 0x000ea40000300a00 */
[----:B------:R-:W2:Y:S02]  /*1b190*/  LDL.LU.64 R26, [R1+0x428] ;  /* 0x00042800011a7983 */ /* 0x000ea40000300a00 */
[----:B--2---:R-:W-:Y:S01]  /*1b1a0*/  STL.64 [R1+0x1ae0], R26 ;  /* 0x001ae01a01007387 */ /* 0x004fe20000100a00 */
[----:B------:R0:W-:Y:S03]  /*1b1b0*/  STL.64 [R1+0x1ad8], R24 ;  /* 0x001ad81801007387 */ /* 0x0001e60000100a00 */
[----:B0-----:R-:W2:Y:S01]  /*1b1c0*/  LDL.LU.64 R24, [R1+0x970] ;  /* 0x0009700001187983 */ /* 0x001ea20000300a00 */
[----:B------:R-:W2:Y:S03]  /*1b1d0*/  LDL.LU.64 R26, [R1+0x978] ;  /* 0x00097800011a7983 */ /* 0x000ea60000300a00 */
[----:B--2---:R-:W-:Y:S01]  /*1b1e0*/  STL.64 [R1+0x1af0], R26 ;  /* 0x001af01a01007387 */ /* 0x004fe20000100a00 */
[----:B------:R0:W-:Y:S03]  /*1b1f0*/  STL.64 [R1+0x1ae8], R24 ;  /* 0x001ae81801007387 */ /* 0x0001e60000100a00 */
[----:B0-----:R-:W2:Y:S01]  /*1b200*/  LDL.LU.64 R24, [R1+0x980] ;  /* 0x0009800001187983 */ /* 0x001ea20000300a00 */
[----:B------:R-:W2:Y:S03]  /*1b210*/  LDL.LU.64 R26, [R1+0x988] ;  /* 0x00098800011a7983 */ /* 0x000ea60000300a00 */
[----:B--2---:R-:W-:Y:S01]  /*1b220*/  STL.64 [R1+0x1b00], R26 ;  /* 0x001b001a01007387 */ /* 0x004fe20000100a00 */
[----:B------:R0:W-:Y:S03]  /*1b230*/  STL.64 [R1+0x1af8], R24 ;  /* 0x001af81801007387 */ /* 0x0001e60000100a00 */
[----:B0-----:R-:W2:Y:S01]  /*1b240*/  LDL.LU.64 R24, [R1+0x990] ;  /* 0x0009900001187983 */ /* 0x001ea20000300a00 */
[----:B------:R-:W2:Y:S01]  /*1b250*/  LDL.LU.64 R26, [R1+0x998] ;  /* 0x00099800011a7983 */ /* 0x000ea20000300a00 */
[C---:B------:R-:W-:Y:S02]  /*1b260*/  HMMA.16816.F32.BF16 R12, R4.reuse, R8, R12 ;  /* 0x00000008040c723c */ /* 0x040fe4000004180c */
[----:B--2---:R-:W-:Y:S01]  /*1b270*/  STL.64 [R1+0x1b30], R26 ;  /* 0x001b301a01007387 */ /* 0x004fe20000100a00 */
[----:B------:R0:W-:Y:S03]  /*1b280*/  STL.64 [R1+0x1b28], R24 ;  /* 0x001b281801007387 */ /* 0x0001e60000100a00 */
[----:B0-----:R-:W2:Y:S01]  /*1b290*/  LDL.LU.64 R24, [R1+0xa40] ;  /* 0x000a400001187983 */ /* 0x001ea20000300a00 */
[----:B------:R-:W2:Y:S03]  /*1b2a0*/  LDL.LU.64 R26, [R1+0xa48] ;  /* 0x000a4800011a7983 */ /* 0x000ea60000300a00 */
[----:B--2---:R-:W-:Y:S01]  /*1b2b0*/  STL.64 [R1+0x1b40], R26 ;  /* 0x001b401a01007387 */ /* 0x004fe20000100a00 */
[----:B------:R0:W-:Y:S03]  /*1b2c0*/  STL.64 [R1+0x1b38], R24 ;  /* 0x001b381801007387 */ /* 0x0001e60000100a00 */
[----:B0-----:R-:W2:Y:S01]  /*1b2d0*/  LDL.LU.64 R24, [R1+0xa50] ;  /* 0x000a500001187983 */ /* 0x001ea20000300a00 */
[----:B------:R-:W2:Y:S08]  /*1b2e0*/  LDL.LU.64 R26, [R1+0xa58] ;  /* 0x000a5800011a7983 */ /* 0x000eb00000300a00 */
[----:B------:R0:W-:Y:S02]  /*1b2f0*/  STL.64 [R1+0x1c0], R12 ;  /* 0x0001c00c01007387 */ /* 0x0001e40000100a00 */
[----:B------:R-:W-:Y:S01]  /*1b300*/  STL.64 [R1+0x1c8], R14 ;  /* 0x0001c80e01007387 */ /* 0x000fe20000100a00 */
[----:B0-----:R-:W3:Y:S02]  /*1b310*/  LDL.LU.64 R12, [R1+0x1b68] ;  /* 0x001b6800010c7983 */ /* 0x001ee40000300a00 */
[----:B---3--:R-:W-:Y:S02]  /*1b320*/  HMMA.16816.F32.BF16 R4, R4, R12, R16 ;  /* 0x0000000c0404723c */ /* 0x008fe40000041810 */
[----:B------:R-:W4:Y:S11]  /*1b330*/  LDL.LU.64 R16, [R1+0x1b60] ;  /* 0x001b600001107983 */ /* 0x000f360000300a00 */
[----:B------:R-:W-:Y:S10]  /*1b340*/  @!UPT UIADD3 URZ, URZ, URZ, URZ ;  /* 0x0000003f3f3ff290 */ /* 0x000ff4000fffe03f */
[----:B------:R-:W-:Y:S01]  /*1b350*/  STL.64 [R1+0x190], R4 ;  /* 0x0001900401007387 */ /* 0x000fe20000100a00 */
[----:B------:R0:W-:Y:S03]  /*1b360*/  STL.64 [R1+0x198], R6 ;  /* 0x0001980601007387 */ /* 0x0001e60000100a00 */
[----:B0-----:R-:W4:Y:S01]  /*1b370*/  LDL.LU.64 R6, [R1+0x1b58] ;  /* 0x001b580001067983 */ /* 0x001f220000300a00 */
[----:B------:R-:W4:Y:S02]  /*1b380*/  LDL.LU.64 R4, [R1+0x1b50] ;  /* 0x001b500001047983 */ /* 0x000f240000300a00 */
[C---:B----4-:R-:W-:Y:S11]  /*1b390*/  HMMA.16816.F32.BF16 R20, R4.reuse, R16, R20 ;  /* 0x000000100414723c */ /* 0x050ff60000041814 */
[----:B------:R-:W-:Y:S11]  /*1b3a0*/  @!UPT UIADD3 URZ, URZ, URZ, URZ ;  /* 0x0000003f3f3ff290 */ /* 0x000ff6000fffe03f */
[----:B------:R-:W-:Y:S01]  /*1b3b0*/  @!UPT UIADD3 URZ, URZ, URZ, URZ ;  /* 0x0000003f3f3ff290 */ /* 0x000fe2000fffe03f */
[----:B------:R0:W-:Y:S01]  /*1b3c0*/  STL.64 [R1+0x230], R20 ;  /* 0x0002301401007387 */ /* 0x0001e20000100a00 */
[----:B------:R-:W-:Y:S03]  /*1b3d0*/  STL.64 [R1+0x238], R22 ;  /* 0x0002381601007387 */ /* 0x000fe60000100a00 */
[----:B0-----:R-:W2:Y:S02]  /*1b3e0*/  LDL.LU.64 R20, [R1+0x1b48] ;  /* 0x001b480001147983 */ /* 0x001ea40000300a00 */
[C---:B--2---:R-:W-:Y:S11]  /*1b3f0*/  HMMA.16816.F32.BF16 R24, R4.reuse, R20, R24 ;  /* 0x000000140418723c */ /* 0x044ff60000041818 */
[----:B------:R-:W-:Y:S11]  /*1b400*/  @!UPT UIADD3 URZ, URZ, URZ, URZ ;  /* 0x0000003f3f3ff290 */ /* 0x000ff6000fffe03f */
[----:B------:R-:W-:Y:S01]  /*1b410*/  @!UPT UIADD3 URZ, URZ, URZ, URZ ;  /* 0x0000003f3f3ff290 */ /* 0x000fe2000fffe03f */
[----:B------:R-:W-:Y:S01]  /*1b420*/  STL.64 [R1+0x220], R24 ;  /* 0x0002201801007387 */ /* 0x000fe20000100a00 */
[----:B------:R0:W-:Y:S03]  /*1b430*/  STL.64 [R1+0x228], R26 ;  /* 0x0002281a01007387 */ /* 0x0001e60000100a00 */
[----:B0-----:R-:W2:Y:S01]  /*1b440*/  LDL.LU.64 R26, [R1+0x1b40] ;  /* 0x001b4000011a7983 */ /* 0x001ea20000300a00 */
[----:B------:R-:W2:Y:S02]  /*1b450*/  LDL.LU.64 R24, [R1+0x1b38] ;  /* 0x001b380001187983 */ /* 0x000ea40000300a00 */
[----:B------:R-:W-:Y:S02]  /*1b460*/  IMAD.MOV.U32 R15, RZ, RZ, R8 ;  /* 0x000000ffff0f7224 */ /* 0x000fe400078e0008 */
[----:B------:R-:W-:Y:S01]  /*1b470*/  IMAD.MOV.U32 R14, RZ, RZ, R9 ;  /* 0x000000ffff0e7224 */ /* 0x000fe200078e0009 */
[C---:B--2---:R-:W-:Y:S11]  /*1b480*/  HMMA.16816.F32.BF16 R24, R4.reuse, R8, R24 ;  /* 0x000000080418723c */ /* 0x044ff60000041818 */
[----:B------:R-:W-:Y:S11]  /*1b490*/  @!UPT UIADD3 URZ, URZ, URZ, URZ ;  /* 0x0000003f3f3ff290 */ /* 0x000ff6000fffe03f */
[----:B------:R-:W-:Y:S01]  /*1b4a0*/  @!UPT UIADD3 URZ, URZ, URZ, URZ ;  /* 0x0000003f3f3ff290 */ /* 0x000fe2000fffe03f */
[----:B------:R-:W-:Y:S01]  /*1b4b0*/  STL.64 [R1+0x210], R24 ;  /* 0x0002101801007387 */ /* 0x000fe20000100a00 */
[----:B------:R0:W-:Y:S03]  /*1b4c0*/  STL.64 [R1+0x218], R26 ;  /* 0x0002181a01007387 */ /* 0x0001e60000100a00 */
[----:B0-----:R-:W2:Y:S01]  /*1b4d0*/  LDL.LU.64 R26, [R1+0x1b30] ;  /* 0x001b3000011a7983 */ /* 0x001ea20000300a00 */
[----:B------:R-:W2:Y:S02]  /*1b4e0*/  LDL.LU.64 R24, [R1+0x1b28] ;  /* 0x001b280001187983 */ /* 0x000ea40000300a00 */
[----:B------:R-:W3:Y:S02]  /*1b4f0*/  LDL.LU.64 R10, [R1+0x1b20] ;  /* 0x001b2000010a7983 */ /* 0x000ee40000300a00 */
[----:B------:R-:W3:Y:S02]  /*1b500*/  LDL.LU.64 R8, [R1+0x1b18] ;  /* 0x001b180001087983 */ /* 0x000ee40000300a00 */
[----:B---3--:R-:W-:Y:S01]  /*1b510*/  HMMA.16816.F32.BF16 R4, R4, R12, R8 ;  /* 0x0000000c0404723c */ /* 0x008fe20000041808 */
[----:B------:R-:W2:Y:S01]  /*1b520*/  LDL.LU.64 R10, [R1+0x1b10] ;  /* 0x001b1000010a7983 */ /* 0x000ea20000300a00 */
[----:B------:R-:W2:Y:S11]  /*1b530*/  LDL.LU.64 R8, [R1+0x1b08] ;  /* 0x001b080001087983 */ /* 0x000eb60000300a00 */
[----:B------:R-:W-:Y:S10]  /*1b540*/  @!UPT UIADD3 URZ, URZ, URZ, URZ ;  /* 0x0000003f3f3ff290 */ /* 0x000ff4000fffe03f */
[----:B------:R-:W-:Y:S01]  /*1b550*/  STL.64 [R1+0x1a0], R4 ;  /* 0x0001a00401007387 */ /* 0x000fe20000100a00 */
[----:B------:R-:W-:Y:S01]  /*1b560*/  STL.64 [R1+0x1a8], R6 ;  /* 0x0001a80601007387 */ /* 0x000fe20000100a00 */
[C---:B--2---:R-:W-:Y:S11]  /*1b570*/  HMMA.16816.F32.BF16 R24, R8.reuse, R16, R24 ;  /* 0x000000100818723c */ /* 0x044ff60000041818 */
[----:B------:R-:W-:Y:S11]  /*1b580*/  @!UPT UIADD3 URZ, URZ, URZ, URZ ;  /* 0x0000003f3f3ff290 */ /* 0x000ff6000fffe03f */
[----:B------:R-:W-:Y:S01]  /*1b590*/  @!UPT UIADD3 URZ, URZ, URZ, URZ ;  /* 0x0000003f3f3ff290 */ /* 0x000fe2000fffe03f */
[----:B------:R-:W-:Y:S01]  /*1b5a0*/  STL.64 [R1+0x330], R24 ;  /* 0x0003301801007387 */ /* 0x000fe20000100a00 */
[----:B------:R0:W-:Y:S03]  /*1b5b0*/  STL.64 [R1+0x338], R26 ;  /* 0x0003381a01007387 */ /* 0x0001e60000100a00 */
[----:B0-----:R-:W2:Y:S01]  /*1b5c0*/  LDL.LU.64 R26, [R1+0x1b00] ;  /* 0x001b0000011a7983 */ /* 0x001ea20000300a00 */
        /* <DEDUP_REMOVED lines=9> */
[----:B------:R-:W-:-:S07]  /*1b660*/  IMAD.MOV.U32 R5, RZ, RZ, R14 ;  /* 0x000000ffff057224 */ /* 0x000fce00078e000e */
[C---:B--2---:R-:W-:Y:S11]  /*1b670*/  HMMA.16816.F32.BF16 R24, R8.reuse, R4, R24 ;  /* 0x000000040818723c */ /* 0x044ff60000041818 */
[----:B------:R-:W-:Y:S11]  /*1b680*/  @!UPT UIADD3 URZ, URZ, URZ, URZ ;  /* 0x0000003f3f3ff290 */ /* 0x000ff6000fffe03f */
[----:B------:R-:W-:Y:S01]  /*1b690*/  @!UPT UIADD3 URZ, URZ, URZ, URZ ;  /* 0x0000003f3f3ff290 */ /* 0x000fe2000fffe03f */
[----:B------:R-:W-:Y:S01]  /*1b6a0*/  STL.64 [R1+0x310], R24 ;  /* 0x0003101801007387 */ /* 0x000fe20000100a00 */
[----:B------:R0:W-:Y:S03]  /*1b6b0*/  STL.64 [R1+0x318], R26 ;  /* 0x0003181a01007387 */ /* 0x0001e60000100a00 */
[----:B0-----:R-:W2:Y:S01]  /*1b6c0*/  LDL.LU.64 R26, [R1+0x1ae0] ;  /* 0x001ae000011a7983 */ /* 0x001ea20000300a00 */
[----:B------:R-:W2:Y:S02]  /*1b6d0*/  LDL.LU.64 R24, [R1+0x1ad8] ;  /* 0x001ad80001187983 */ /* 0x000ea40000300a00 */
[----:B------:R0:W-:Y:S02]  /*1b6e0*/  STL.64 [R1+0x1ac0], R4 ;  /* 0x001ac00401007387 */ /* 0x0001e40000100a00 */
[----:B0-----:R-:W3:Y:S01]  /*1b6f0*/  LDL.LU.64 R4, [R1+0x950] ;  /* 0x0009500001047983 */ /* 0x001ee20000300a00 */
[----:B------:R-:W3:Y:S02]  /*1b700*/  LDL.LU.64 R6, [R1+0x958] ;  /* 0x0009580001067983 */ /* 0x000ee40000300a00 */
[----:B---3--:R-:W-:Y:S07]  /*1b710*/  HMMA.16816.F32.BF16 R8, R8, R12, R4 ;  /* 0x0000000c0808723c */ /* 0x008fee0000041804 */
[----:B------:R-:W-:-:S02]  /*1b720*/  IMAD.MOV.U32 R5, RZ, RZ, R12 ;  /* 0x000000ffff057224 */ /* 0x000fc400078e000c */
[----:B------:R-:W-:Y:S11]  /*1b730*/  IMAD.MOV.U32 R4, RZ, RZ, R13 ;  /* 0x000000ffff047224 */ /* 0x000ff600078e000d */
[----:B------:R-:W-:Y:S03]  /*1b740*/  @!UPT UIADD3 URZ, URZ, URZ, URZ ;  /* 0x0000003f3f3ff290 */ /* 0x000fe6000fffe03f */
[----:B------:R0:W-:Y:S01]  /*1b750*/  STL.64 [R1+0x200], R8 ;  /* 0x0002000801007387 */ /* 0x0001e20000100a00 */
[----:B------:R-:W-:Y:S02]  /*1b760*/  STL.64 [R1+0x208], R10 ;  /* 0x0002080a01007387 */ /* 0x000fe40000100a00 */
[----:B------:R-:W2:Y:S02]  /*1b770*/  LDL.LU.64 R14, [R1+0x1ad0] ;  /* 0x001ad000010e7983 */ /* 0x000ea40000300a00 */
[----:B------:R-:W2:Y:S02]  /*1b780*/  LDL.LU.64 R12, [R1+0x1ac8] ;  /* 0x001ac800010c7983 */ /* 0x000ea40000300a00 */
[----:B0-----:R-:W-:Y:S02]  /*1b790*/  IMAD.MOV.U32 R8, RZ, RZ, R5 ;  /* 0x000000ffff087224 */ /* 0x001fe400078e0005 */
[----:B------:R-:W-:-:S05]  /*1b7a0*/  IMAD.MOV.U32 R9, RZ, RZ, R4 ;  /* 0x000000ffff097224 */ /* 0x000fca00078e0004 */
[----:B------:R-:W-:Y:S01]  /*1b7b0*/  STL.64 [R1+0x1ab8], R8 ;  /* 0x001ab80801007387 */ /* 0x000fe20000100a00 */
[----:B------:R-:W-:Y:S02]  /*1b7c0*/  IMAD.MOV.U32 R23, RZ, RZ, R16 ;  /* 0x000000ffff177224 */ /* 0x000fe400078e0010 */
[----:B------:R-:W-:Y:S01]  /*1b7d0*/  IMAD.MOV.U32 R22, RZ, RZ, R17 ;  /* 0x000000ffff167224 */ /* 0x000fe200078e0011 */
[C---:B--2---:R-:W-:Y:S11]  /*1b7e0*/  HMMA.16816.F32.BF16 R4, R12.reuse, R16, R24 ;  /* 0x000000100c04723c */ /* 0x044ff60000041818 */
[----:B------:R-:W-:Y:S11]  /*1b7f0*/  @!UPT UIADD3 URZ, URZ, URZ, URZ ;  /* 0x0000003f3f3ff290 */ /* 0x000ff6000fffe03f */
[----:B------:R-:W-:Y:S01]  /*1b800*/  @!UPT UIADD3 URZ, URZ, URZ, URZ ;  /* 0x0000003f3f3ff290 */ /* 0x000fe2000fffe03f */
[----:B------:R0:W-:Y:S01]  /*1b810*/  STL.64 [R1+0x420], R4 ;  /* 0x0004200401007387 */ /* 0x0001e20000100a00 */
[----:B------:R1:W-:Y:S03]  /*1b820*/  STL.64 [R1+0x428], R6 ;  /* 0x0004280601007387 */ /* 0x0003e60000100a00 */
[----:B0-----:R-:W2:Y:S01]  /*1b830*/  LDL.LU.64 R4, [R1+0x410] ;  /* 0x0004100001047983 */ /* 0x001ea20000300a00 */
[----:B-1----:R-:W2:Y:S02]  /*1b840*/  LDL.LU.64 R6, [R1+0x418] ;  /* 0x0004180001067983 */ /* 0x002ea40000300a00 */
[----:B------:R-:W3:Y:S02]  /*1b850*/  LDL.LU.64 R8, [R1+0x400] ;  /* 0x0004000001087983 */ /* 0x000ee40000300a00 */
[----:B------:R-:W3:Y:S01]  /*1b860*/  LDL.LU.64 R10, [R1+0x408] ;  /* 0x00040800010a7983 */ /* 0x000ee20000300a00 */
[----:B------:R-:W4:Y:S01]  /*1b870*/  LDL.LU.64 R16, [R1+0xaf0] ;  /* 0x000af00001107983 */ /* 0x000f220000300a00 */
[----:B------:R-:W2:Y:S03]  /*1b880*/  LDL.LU.64 R18, [R1+0xaf8] ;  /* 0x000af80001127983 */ /* 0x000ea60000300a00 */
[----:B--2---:R-:W-:Y:S01]  /*1b890*/  STL.64 [R1+0x1a70], R18 ;  /* 0x001a701201007387 */ /* 0x004fe20000100a00 */
[----:B----4-:R0:W-:Y:S03]  /*1b8a0*/  STL.64 [R1+0x1a68], R16 ;  /* 0x001a681001007387 */ /* 0x0101e60000100a00 */
[----:B0-----:R-:W2:Y:S01]  /*1b8b0*/  LDL.LU.64 R16, [R1+0xb00] ;  /* 0x000b000001107983 */ /* 0x001ea20000300a00 */
[----:B------:R-:W4:Y:S03]  /*1b8c0*/  LDL.LU.64 R18, [R1+0xb08] ;  /* 0x000b080001127983 */ /* 0x000f260000300a00 */
[----:B----4-:R-:W-:Y:S01]  /*1b8d0*/  STL.64 [R1+0x1a80], R18 ;  /* 0x001a801201007387 */ /* 0x010fe20000100a00 */
[----:B--2---:R0:W-:Y:S03]  /*1b8e0*/  STL.64 [R1+0x1a78], R16 ;  /* 0x001a781001007387 */ /* 0x0041e60000100a00 */
        /* <DEDUP_REMOVED lines=9> */
[----:B------:R-:W2:Y:S02]  /*1b980*/  LDL.LU.64 R18, [R1+0x918] ;  /* 0x0009180001127983 */ /* 0x000ea40000300a00 */
[----:B------:R-:W4:Y:S02]  /*1b990*/  LDL.LU.64 R24, [R1+0xab0] ;  /* 0x000ab00001187983 */ /* 0x000f240000300a00 */
[----:B------:R-:W2:Y:S01]  /*1b9a0*/  LDL.LU.64 R26, [R1+0xab8] ;  /* 0x000ab800011a7983 */ /* 0x000ea20000300a00 */
[C---:B------:R-:W-:Y:S01]  /*1b9b0*/  HMMA.16816.F32.BF16 R4, R12.reuse, R20, R4 ;  /* 0x000000140c04723c */ /* 0x040fe20000041804 */
[----:B--2---:R-:W-:Y:S01]  /*1b9c0*/  STL.64 [R1+0x1a38], R26 ;  /* 0x001a381a01007387 */ /* 0x004fe20000100a00 */
[----:B----4-:R0:W-:Y:S03]  /*1b9d0*/  STL.64 [R1+0x1a30], R24 ;  /* 0x001a301801007387 */ /* 0x0101e60000100a00 */
[----:B0-----:R-:W2:Y:S01]  /*1b9e0*/  LDL.LU.64 R24, [R1+0xad0] ;  /* 0x000ad00001187983 */ /* 0x001ea20000300a00 */
[----:B------:R-:W4:Y:S03]  /*1b9f0*/  LDL.LU.64 R26, [R1+0xad8] ;  /* 0x000ad800011a7983 */ /* 0x000f260000300a00 */
[----:B----4-:R-:W-:Y:S01]  /*1ba00*/  STL.64 [R1+0x1a48], R26 ;  /* 0x001a481a01007387 */ /* 0x010fe20000100a00 */
[----:B--2---:R-:W-:Y:S11]  /*1ba10*/  STL.64 [R1+0x1a40], R24 ;  /* 0x001a401801007387 */ /* 0x004ff60000100a00 */
[----:B------:R-:W-:Y:S02]  /*1ba20*/  @!UPT UIADD3 URZ, URZ, URZ, URZ ;  /* 0x0000003f3f3ff290 */ /* 0x000fe4000fffe03f */
[----:B------:R0:W-:Y:S02]  /*1ba30*/  STL.64 [R1+0x410], R4 ;  /* 0x0004100401007387 */ /* 0x0001e40000100a00 */
[----:B------:R-:W-:Y:S01]  /*1ba40*/  STL.64 [R1+0x418], R6 ;  /* 0x0004180601007387 */ /* 0x000fe20000100a00 */
[----:B0-----:R-:W3:Y:S02]  /*1ba50*/  LDL.LU.64 R4, [R1+0x1ac0] ;  /* 0x001ac00001047983 */ /* 0x001ee40000300a00 */
[----:B---3--:R-:W-:Y:S11]  /*1ba60*/  HMMA.16816.F32.BF16 R8, R12, R4, R8 ;  /* 0x000000040c08723c */ /* 0x008ff60000041808 */
[----:B------:R-:W-:Y:S11]  /*1ba70*/  @!UPT UIADD3 URZ, URZ, URZ, URZ ;  /* 0x0000003f3f3ff290 */ /* 0x000ff6000fffe03f */
[----:B------:R-:W-:Y:S01]  /*1ba80*/  @!UPT UIADD3 URZ, URZ, URZ, URZ ;  /* 0x0000003f3f3ff290 */ /* 0x000fe2000fffe03f */
[----:B------:R0:W-:Y:S01]  /*1ba90*/  STL.64 [R1+0x400], R8 ;  /* 0x0004000801007387 */ /* 0x0001e20000100a00 */
[----:B------:R-:W-:Y:S03]  /*1baa0*/  STL [R1+0x408], R10 ;  /* 0x0004080a01007387 */ /* 0x000fe60000100800 */
[----:B0-----:R-:W2:Y:S01]  /*1bab0*/  LDL.LU.64 R8, [R1+0x1ab8] ;  /* 0x001ab80001087983 */ /* 0x001ea20000300a00 */
[----:B------:R-:W-:-:S05]  /*1bac0*/  IMAD.MOV.U32 R28, RZ, RZ, R11 ;  /* 0x000000ffff1c7224 */ /* 0x000fca00078e000b */
[----:B------:R-:W-:Y:S01]  /*1bad0*/  STL [R1+0x1274], R28 ;  /* 0x0012741c01007387 */ /* 0x000fe20000100800 */
[----:B--2---:R-:W-:Y:S03]  /*1bae0*/  HMMA.16816.F32.BF16 R12, R12, R8, R16 ;  /* 0x000000080c0c723c */ /* 0x004fe60000041810 */
[----:B------:R-:W2:Y:S01]  /*1baf0*/  LDL.LU.64 R18, [R1+0x1ab0] ;  /* 0x001ab00001127983 */ /* 0x000ea20000300a00 */
[----:B------:R-:W2:Y:S02]  /*1bb00*/  LDL.LU.64 R16, [R1+0x1aa8] ;  /* 0x001aa80001107983 */ /* 0x000ea40000300a00 */
[----:B------:R-:W-:Y:S02]  /*1bb10*/  IMAD.MOV.U32 R24, RZ, RZ, R23 ;  /* 0x000000ffff187224 */ /* 0x000fe400078e0017 */
[----:B------:R-:W-:Y:S11]  /*1bb20*/  IMAD.MOV.U32 R25, RZ, RZ, R22 ;  /* 0x000000ffff197224 */ /* 0x000ff600078e0016 */
[----:B------:R-:W-:Y:S04]  /*1bb30*/  @!UPT UIADD3 URZ, URZ, URZ, URZ ;  /* 0x0000003f3f3ff290 */ /* 0x000fe8000fffe03f */
[----:B------:R0:W-:Y:S01]  /*1bb40*/  STL.64 [R1+0x300], R12 ;  /* 0x0003000c01007387 */ /* 0x0001e20000100a00 */
[----:B------:R1:W-:Y:S02]  /*1bb50*/  STL.64 [R1+0x308], R14 ;  /* 0x0003080e01007387 */ /* 0x0003e40000100a00 */
[----:B0-----:R-:W-:Y:S02]  /*1bb60*/  IMAD.MOV.U32 R12, RZ, RZ, R0 ;  /* 0x000000ffff0c7224 */ /* 0x001fe400078e0000 */
[----:B------:R-:W-:Y:S02]  /*1bb70*/  IMAD.MOV.U32 R13, RZ, RZ, R2 ;  /* 0x000000ffff0d7224 */ /* 0x000fe400078e0002 */
[----:B-1----:R-:W-:Y:S02]  /*1bb80*/  IMAD.MOV.U32 R14, RZ, RZ, R3 ;  /* 0x000000ffff0e7224 */ /* 0x002fe400078e0003 */
[----:B------:R-:W-:Y:S01]  /*1bb90*/  IMAD.MOV.U32 R15, RZ, RZ, R29 ;  /* 0x000000ffff0f7224 */ /* 0x000fe200078e001d */
[----:B------:R-:W3:Y:S01]  /*1bba0*/  LDL.LU R0, [R1+0x1aa4] ;  /* 0x001aa40001007983 */ /* 0x000ee20000300800 */
[----:B------:R-:W4:Y:S02]  /*1bbb0*/  LDL.LU R2, [R1+0x1aa0] ;  /* 0x001aa00001027983 */ /* 0x000f240000300800 */
[----:B------:R-:W3:Y:S02]  /*1bbc0*/  LDL.LU R3, [R1+0x1a9c] ;  /* 0x001a9c0001037983 */ /* 0x000ee40000300800 */
[----:B------:R-:W3:Y:S01]  /*1bbd0*/  LDL.LU R29, [R1+0x1a98] ;  /* 0x001a9800011d7983 */ /* 0x000ee20000300800 */
[C---:B--2---:R-:W-:Y:S11]  /*1bbe0*/  HMMA.16816.F32.BF16 R16, R12.reuse, R24, R16 ;  /* 0x000000180c10723c */ /* 0x044ff60000041810 */
[----:B------:R-:W-:Y:S11]  /*1bbf0*/  @!UPT UIADD3 URZ, URZ, URZ, URZ ;  /* 0x0000003f3f3ff290 */ /* 0x000ff6000fffe03f */
[----:B------:R-:W-:Y:S01]  /*1bc00*/  @!UPT UIADD3 URZ, URZ, URZ, URZ ;  /* 0x0000003f3f3ff290 */ /* 0x000fe2000fffe03f */
[----:B------:R-:W-:Y:S01]  /*1bc10*/  STL.64 [R1+0x120], R16 ;  /* 0x0001201001007387 */ /* 0x000fe20000100a00 */
[----:B------:R0:W-:Y:S03]  /*1bc20*/  STL.64 [R1+0x128], R18 ;  /* 0x0001281201007387 */ /* 0x0001e60000100a00 */
[----:B0-----:R-:W2:Y:S01]  /*1bc30*/  LDL.LU.64 R18, [R1+0x1a90] ;  /* 0x001a900001127983 */ /* 0x001ea20000300a00 */
[----:B------:R-:W2:Y:S02]  /*1bc40*/  LDL.LU.64 R16, [R1+0x1a88] ;  /* 0x001a880001107983 */ /* 0x000ea40000300a00 */
        /* <DEDUP_REMOVED lines=9> */
[----:B------:R-:W3:Y:S01]  /*1bce0*/  LDL.LU.64 R22, [R1+0xae8] ;  /* 0x000ae80001167983 */ /* 0x000ee20000300a00 */
[C---:B--2---:R-:W-:Y:S11]  /*1bcf0*/  HMMA.16816.F32.BF16 R16, R12.reuse, R4, R16 ;  /* 0x000000040c10723c */ /* 0x044ff60000041810 */
[----:B------:R-:W-:Y:S11]  /*1bd00*/  @!UPT UIADD3 URZ, URZ, URZ, URZ ;  /* 0x0000003f3f3ff290 */ /* 0x000ff6000fffe03f */
[----:B------:R-:W-:Y:S01]  /*1bd10*/  @!UPT UIADD3 URZ, URZ, URZ, URZ ;  /* 0x0000003f3f3ff290 */ /* 0x000fe2000fffe03f */
[----:B------:R-:W-:Y:S01]  /*1bd20*/  STL.64 [R1+0x10], R16 ;  /* 0x0000101001007387 */ /* 0x000fe20000100a00 */
[----:B------:R0:W-:Y:S03]  /*1bd30*/  STL.64 [R1+0x18], R18 ;  /* 0x0000181201007387 */ /* 0x0001e60000100a00 */
[----:B0-----:R-:W2:Y:S01]  /*1bd40*/  LDL.LU.64 R18, [R1+0x1a70] ;  /* 0x001a700001127983 */ /* 0x001ea20000300a00 */
[----:B------:R-:W2:Y:S02]  /*1bd50*/  LDL.LU.64 R16, [R1+0x1a68] ;  /* 0x001a680001107983 */ /* 0x000ea40000300a00 */
[----:B--2---:R-:W-:Y:S01]  /*1bd60*/  HMMA.16816.F32.BF16 R12, R12, R8, R16 ;  /* 0x000000080c0c723c */ /* 0x004fe20000041810 */
[----:B------:R-:W3:Y:S01]  /*1bd70*/  LDL.LU.64 R18, [R1+0x1a60] ;  /* 0x001a600001127983 */ /* 0x000ee20000300a00 */
[----:B------:R-:W3:Y:S11]  /*1bd80*/  LDL.LU.64 R16, [R1+0x1a58] ;  /* 0x001a580001107983 */ /* 0x000ef60000300a00 */
[----:B------:R-:W-:Y:S10]  /*1bd90*/  @!UPT UIADD3 URZ, URZ, URZ, URZ ;  /* 0x0000003f3f3ff290 */ /* 0x000ff4000fffe03f */
[----:B------:R-:W-:Y:S01]  /*1bda0*/  STL.64 [R1+0x1788], R14 ;  /* 0x0017880e01007387 */ /* 0x000fe20000100a00 */
[----:B------:R0:W-:Y:S03]  /*1bdb0*/  STL.64 [R1+0x1780], R12 ;  /* 0x0017800c01007387 */ /* 0x0001e60000100a00 */
[----:B0-----:R-:W2:Y:S01]  /*1bdc0*/  LDL.LU.64 R12, [R1+0xac0] ;  /* 0x000ac000010c7983 */ /* 0x001ea20000300a00 */
[----:B------:R-:W2:Y:S01]  /*1bdd0*/  LDL.LU.64 R14, [R1+0xac8] ;  /* 0x000ac800010e7983 */ /* 0x000ea20000300a00 */
[C---:B---3--:R-:W-:Y:S02]  /*1bde0*/  HMMA.16816.F32.BF16 R24, R16.reuse, R24, R20 ;  /* 0x000000181018723c */ /* 0x048fe40000041814 */
[----:B------:R-:W3:Y:S11]  /*1bdf0*/  LDL.LU.64 R20, [R1+0x1a50] ;  /* 0x001a500001147983 */ /* 0x000ef60000300a00 */
[----:B------:R-:W-:Y:S10]  /*1be00*/  @!UPT UIADD3 URZ, URZ, URZ, URZ ;  /* 0x0000003f3f3ff290 */ /* 0x000ff4000fffe03f */
[----:B------:R-:W-:Y:S01]  /*1be10*/  STL.64 [R1+0x150], R24 ;  /* 0x0001501801007387 */ /* 0x000fe20000100a00 */
[----:B------:R0:W-:Y:S03]  /*1be20*/  STL.64 [R1+0x158], R26 ;  /* 0x0001581a01007387 */ /* 0x0001e60000100a00 */
[----:B0-----:R-:W3:Y:S01]  /*1be30*/  LDL.LU.64 R26, [R1+0x1a48] ;  /* 0x001a4800011a7983 */ /* 0x001ee20000300a00 */
[----:B------:R-:W3:Y:S02]  /*1be40*/  LDL.LU.64 R24, [R1+0x1a40] ;  /* 0x001a400001187983 */ /* 0x000ee40000300a00 */
[C---:B---3--:R-:W-:Y:S11]  /*1be50*/  HMMA.16816.F32.BF16 R24, R16.reuse, R20, R24 ;  /* 0x000000141018723c */ /* 0x048ff60000041818 */
[----:B------:R-:W-:Y:S11]  /*1be60*/  @!UPT UIADD3 URZ, URZ, URZ, URZ ;  /* 0x0000003f3f3ff290 */ /* 0x000ff6000fffe03f */
[----:B------:R-:W-:Y:S01]  /*1be70*/  @!UPT UIADD3 URZ, URZ, URZ, URZ ;  /* 0x0000003f3f3ff290 */ /* 0x000fe2000fffe03f */
[----:B------:R-:W-:Y:S01]  /*1be80*/  STL.64 [R1+0x140], R24 ;  /* 0x0001401801007387 */ /* 0x000fe20000100a00 */
[----:B------:R0:W-:Y:S03]  /*1be90*/  STL.64 [R1+0x148], R26 ;  /* 0x0001481a01007387 */ /* 0x0001e60000100a00 */
[----:B0-----:R-:W3:Y:S01]  /*1bea0*/  LDL.LU.64 R26, [R1+0x1a38] ;  /* 0x001a3800011a7983 */ /* 0x001ee20000300a00 */
[----:B------:R-:W3:Y:S01]  /*1beb0*/  LDL.LU.64 R24, [R1+0x1a30] ;  /* 0x001a300001187983 */ /* 0x000ee20000300a00 */
[C---:B--2---:R-:W-:Y:S01]  /*1bec0*/  HMMA.16816.F32.BF16 R12, R16.reuse, R4, R12 ;  /* 0x00000004100c723c */ /* 0x044fe2000004180c */
[----:B------:R-:W-:Y:S02]  /*1bed0*/  IMAD.MOV.U32 R7, RZ, RZ, R20 ;  /* 0x000000ffff077224 */ /* 0x000fe400078e0014 */
[----:B------:R-:W-:Y:S01]  /*1bee0*/  IMAD.MOV.U32 R6, RZ, RZ, R21 ;  /* 0x000000ffff067224 */ /* 0x000fe200078e0015 */
[----:B------:R-:W2:Y:S01]  /*1bef0*/  LDL.LU.64 R22, [R1+0x1a28] ;  /* 0x001a280001167983 */ /* 0x000ea20000300a00 */
[----:B------:R-:W2:Y:S02]  /*1bf00*/  LDL.LU.64 R20, [R1+0x1a20] ;  /* 0x001a200001147983 */ /* 0x000ea40000300a00 */
[----:B------:R0:W-:Y:S11]  /*1bf10*/  STL.64 [R1+0x19f8], R8 ;  /* 0x0019f80801007387 */ /* 0x0001f60000100a00 */
[----:B------:R-:W-:Y:S05]  /*1bf20*/  @!UPT UIADD3 URZ, URZ, URZ, URZ ;  /* 0x0000003f3f3ff290 */ /* 0x000fea000fffe03f */
[----:B------:R-:W-:Y:S01]  /*1bf30*/  STL.64 [R1], R12 ;  /* 0x0000000c01007387 */ /* 0x000fe20000100a00 */
[----:B------:R-:W-:Y:S01]  /*1bf40*/  STL.64 [R1+0x8], R14 ;  /* 0x0000080e01007387 */ /* 0x000fe20000100a00 */
[----:B---3--:R-:W-:Y:S02]  /*1bf50*/  HMMA.16816.F32.BF16 R16, R16, R8, R24 ;  /* 0x000000081010723c */ /* 0x008fe40000041818 */
[----:B0-----:R-:W3:Y:S01]  /*1bf60*/  LDL.LU.64 R8, [R1+0xa80] ;  /* 0x000a800001087983 */ /* 0x001ee20000300a00 */
[----:B------:R-:W2:Y:S03]  /*1bf70*/  LDL.LU.64 R10, [R1+0xa88] ;  /* 0x000a8800010a7983 */ /* 0x000ea60000300a00 */
[----:B--2---:R-:W-:Y:S01]  /*1bf80*/  STL.64 [R1+0x1a08], R10 ;  /* 0x001a080a01007387 */ /* 0x004fe20000100a00 */
[----:B---3--:R0:W-:Y:S03]  /*1bf90*/  STL.64 [R1+0x1a00], R8 ;  /* 0x001a000801007387 */ /* 0x0081e60000100a00 */
[----:B0-----:R-:W2:Y:S01]  /*1bfa0*/  LDL.LU.64 R8, [R1+0xa90] ;  /* 0x000a900001087983 */ /* 0x001ea20000300a00 */
[----:B------:R-:W2:Y:S02]  /*1bfb0*/  LDL.LU.64 R10, [R1+0xa98] ;  /* 0x000a9800010a7983 */ /* 0x000ea40000300a00 */
[----:B------:R-:W3:Y:S02]  /*1bfc0*/  LDL.LU.64 R24, [R1+0xa70] ;  /* 0x000a700001187983 */ /* 0x000ee40000300a00 */
[----:B------:R-:W2:Y:S02]  /*1bfd0*/  LDL.LU.64 R26, [R1+0xa78] ;  /* 0x000a7800011a7983 */ /* 0x000ea40000300a00 */
[----:B--2---:R-:W-:Y:S01]  /*1bfe0*/  STL.64 [R1+0x1a18], R26 ;  /* 0x001a181a01007387 */ /* 0x004fe20000100a00 */
[----:B---3--:R0:W-:Y:S03]  /*1bff0*/  STL.64 [R1+0x1a10], R24 ;  /* 0x001a101801007387 */ /* 0x0081e60000100a00 */
[----:B0-----:R-:W2:Y:S02]  /*1c000*/  LDL.LU.64 R24, [R1+0x1b0] ;  /* 0x0001b00001187983 */ /* 0x001ea40000300a00 */
[----:B------:R0:W-:Y:S02]  /*1c010*/  STL.64 [R1+0x1568], R18 ;  /* 0x0015681201007387 */ /* 0x0001e40000100a00 */
[----:B------:R1:W-:Y:S01]  /*1c020*/  STL.64 [R1+0x1560], R16 ;  /* 0x0015601001007387 */ /* 0x0003e20000100a00 */
[----:B0-----:R-:W3:Y:S04]  /*1c030*/  LDL R18, [R1+0x108] ;  /* 0x0001080001127983 */ /* 0x001ee80000100800 */
[----:B------:R-:W3:Y:S01]  /*1c040*/  LDL R19, [R1+0x10c] ;  /* 0x00010c0001137983 */ /* 0x000ee20000100800 */
[----:B------:R-:W-:-:S02]  /*1c050*/  IMAD.MOV.U32 R14, RZ, RZ, R29 ;  /* 0x000000ffff0e7224 */ /* 0x000fc400078e001d */
[----:B------:R-:W-:Y:S02]  /*1c060*/  IMAD.MOV.U32 R15, RZ, RZ, R3 ;  /* 0x000000ffff0f7224 */ /* 0x000fe400078e0003 */
[----:B-1----:R-:W-:Y:S01]  /*1c070*/  IMAD.MOV.U32 R17, RZ, RZ, R6 ;  /* 0x000000ffff117224 */ /* 0x002fe200078e0006 */
[----:B--2---:R-:W-:Y:S01]  /*1c080*/  HMMA.16816.F32.BF16 R8, R20, R24, R8 ;  /* 0x000000181408723c */ /* 0x004fe20000041808 */
[----:B------:R-:W-:Y:S02]  /*1c090*/  IMAD.MOV.U32 R6, RZ, RZ, R24 ;  /* 0x000000ffff067224 */ /* 0x000fe400078e0018 */
[----:B------:R-:W-:Y:S01]  /*1c0a0*/  IMAD.MOV.U32 R3, RZ, RZ, R25 ;  /* 0x000000ffff037224 */ /* 0x000fe200078e0019 */
[----:B---3--:R-:W-:Y:S01]  /*1c0b0*/  STL.64 [R1+0x19c0], R18 ;  /* 0x0019c01201007387 */ /* 0x008fe20000100a00 */
[----:B------:R0:W-:Y:S02]  /*1c0c0*/  STL.64 [R1+0x19a0], R14 ;  /* 0x0019a00e01007387 */ /* 0x0001e40000100a00 */
[----:B------:R-:W2:Y:S01]  /*1c0d0*/  LDL.LU.64 R12, [R1+0xa20] ;  /* 0x000a2000010c7983 */ /* 0x000ea20000300a00 */
[----:B0-----:R-:W2:Y:S01]  /*1c0e0*/  LDL.LU.64 R14, [R1+0xa28] ;  /* 0x000a2800010e7983 */ /* 0x001ea20000300a00 */
[----:B------:R-:W3:Y:S02]  /*1c0f0*/  LDL.LU.64 R26, [R1+0x1a18] ;  /* 0x001a1800011a7983 */ /* 0x000ee40000300a00 */
[----:B------:R-:W3:Y:S11]  /*1c100*/  LDL.LU.64 R24, [R1+0x1a10] ;  /* 0x001a100001187983 */ /* 0x000ef60000300a00 */
[----:B------:R-:W-:Y:S01]  /*1c110*/  @!UPT UIADD3 URZ, URZ, URZ, URZ ;  /* 0x0000003f3f3ff290 */ /* 0x000fe2000fffe03f */
[----:B------:R-:W-:Y:S01]  /*1c120*/  STL.64 [R1+0x180], R8 ;  /* 0x0001800801007387 */ /* 0x000fe20000100a00 */
[----:B------:R0:W-:Y:S01]  /*1c130*/  STL [R1+0x188], R10 ;  /* 0x0001880a01007387 */ /* 0x0001e20000100800 */
[----:B------:R-:W-:-:S03]  /*1c140*/  IMAD.MOV.U32 R28, RZ, RZ, R11 ;  /* 0x000000ffff1c7224 */ /* 0x000fc600078e000b */
[----:B0-----:R-:W2:Y:S01]  /*1c150*/  LDL.LU.64 R10, [R1+0x1a08] ;  /* 0x001a0800010a7983 */ /* 0x001ea20000300a00 */
[----:B------:R-:W2:Y:S02]  /*1c160*/  LDL.LU.64 R8, [R1+0x1a00] ;  /* 0x001a000001087983 */ /* 0x000ea40000300a00 */
[----:B------:R-:W-:Y:S02]  /*1c170*/  IMAD.MOV.U32 R16, RZ, RZ, R7 ;  /* 0x000000ffff107224 */ /* 0x000fe400078e0007 */
[----:B------:R-:W-:Y:S01]  /*1c180*/  STL [R1+0x14e0], R28 ;  /* 0x0014e01c01007387 */ /* 0x000fe20000100800 */
[C---:B---3--:R-:W-:Y:S08]  /*1c190*/  HMMA.16816.F32.BF16 R24, R20.reuse, R4, R24 ;  /* 0x000000041418723c */ /* 0x048ff00000041818 */
[C---:B--2---:R-:W-:Y:S11]  /*1c1a0*/  HMMA.16816.F32.BF16 R8, R20.reuse, R16, R8 ;  /* 0x000000101408723c */ /* 0x044ff60000041808 */
[----:B------:R-:W-:Y:S11]  /*1c1b0*/  @!UPT UIADD3 URZ, URZ, URZ, URZ ;  /* 0x0000003f3f3ff290 */ /* 0x000ff6000fffe03f */
[----:B------:R-:W-:Y:S01]  /*1c1c0*/  @!UPT UIADD3 URZ, URZ, URZ, URZ ;  /* 0x0000003f3f3ff290 */ /* 0x000fe2000fffe03f */
[----:B------:R0:W-:Y:S01]  /*1c1d0*/  STL.64 [R1+0x170], R8 ;  /* 0x0001700801007387 */ /* 0x0001e20000100a00 */
[----:B------:R-:W-:Y:S03]  /*1c1e0*/  STL.64 [R1+0x178], R10 ;  /* 0x0001780a01007387 */ /* 0x000fe60000100a00 */
[----:B0-----:R-:W2:Y:S01]  /*1c1f0*/  LDL.LU.64 R8, [R1+0x19f8] ;  /* 0x0019f80001087983 */ /* 0x001ea20000300a00 */
[----:B------:R-:W-:Y:S02]  /*1c200*/  STL.64 [R1+0x19d0], R16 ;  /* 0x0019d01001007387 */ /* 0x000fe40000100a00 */
[----:B------:R-:W-:Y:S02]  /*1c210*/  STL.64 [R1+0x160], R24 ;  /* 0x0001601801007387 */ /* 0x000fe40000100a00 */
[----:B------:R0:W-:Y:S02]  /*1c220*/  STL.64 [R1+0x168], R26 ;  /* 0x0001681a01007387 */ /* 0x0001e40000100a00 */
[----:B0-----:R-:W3:Y:S01]  /*1c230*/  LDL.LU.64 R26, [R1+0x19f0] ;  /* 0x0019f000011a7983 */ /* 0x001ee20000300a00 */
[----:B------:R-:W3:Y:S02]  /*1c240*/  LDL.LU.64 R24, [R1+0x19e8] ;  /* 0x0019e80001187983 */ /* 0x000ee40000300a00 */
[----:B------:R0:W-:Y:S02]  /*1c250*/  STL.64 [R1+0x19c8], R4 ;  /* 0x0019c80401007387 */ /* 0x0001e40000100a00 */
[----:B------:R-:W-:Y:S01]  /*1c260*/  IMAD.MOV.U32 R16, RZ, RZ, R6 ;  /* 0x000000ffff107224 */ /* 0x000fe200078e0006 */
[----:B0-----:R-:W2:Y:S01]  /*1c270*/  LDL.LU.64 R4, [R1+0x8a0] ;  /* 0x0008a00001047983 */ /* 0x001ea20000300a00 */
[----:B------:R-:W2:Y:S02]  /*1c280*/  LDL.LU.64 R6, [R1+0x8a8] ;  /* 0x0008a80001067983 */ /* 0x000ea40000300a00 */
[----:B------:R-:W-:Y:S01]  /*1c290*/  IMAD.MOV.U32 R17, RZ, RZ, R3 ;  /* 0x000000ffff117224 */ /* 0x000fe200078e0003 */
[----:B--2---:R-:W-:Y:S01]  /*1c2a0*/  STL.64 [R1+0x19e0], R6 ;  /* 0x0019e00601007387 */ /* 0x004fe20000100a00 */
[----:B------:R0:W-:Y:S03]  /*1c2b0*/  STL.64 [R1+0x19d8], R4 ;  /* 0x0019d80401007387 */ /* 0x0001e60000100a00 */
[----:B0-----:R-:W3:Y:S01]  /*1c2c0*/  LDL.LU.64 R4, [R1+0x8b0] ;  /* 0x0008b00001047983 */ /* 0x001ee20000300a00 */
[----:B------:R-:W3:Y:S01]  /*1c2d0*/  LDL.LU.64 R6, [R1+0x8b8] ;  /* 0x0008b80001067983 */ /* 0x000ee20000300a00 */
[----:B------:R-:W-:Y:S01]  /*1c2e0*/  HMMA.16816.F32.BF16 R20, R20, R8, R12 ;  /* 0x000000081414723c */ /* 0x000fe2000004180c */
[----:B------:R-:W2:Y:S01]  /*1c2f0*/  LDL.LU.64 R12, [R1+0x130] ;  /* 0x00013000010c7983 */ /* 0x000ea20000300a00 */
[----:B------:R-:W2:Y:S11]  /*1c300*/  LDL.LU.64 R14, [R1+0x138] ;  /* 0x00013800010e7983 */ /* 0x000eb60000300a00 */
[----:B------:R-:W-:Y:S10]  /*1c310*/  @!UPT UIADD3 URZ, URZ, URZ, URZ ;  /* 0x0000003f3f3ff290 */ /* 0x000ff4000fffe03f */
[----:B------:R4:W-:Y:S01]  /*1c320*/  STL.64 [R1+0x1348], R22 ;  /* 0x0013481601007387 */ /* 0x0009e20000100a00 */
[----:B------:R0:W-:Y:S02]  /*1c330*/  STL.64 [R1+0x1340], R20 ;  /* 0x0013401401007387 */ /* 0x0001e40000100a00 */
[----:B----4-:R-:W-:Y:S02]  /*1c340*/  IMAD.MOV.U32 R22, RZ, RZ, R2 ;  /* 0x000000ffff167224 */ /* 0x010fe400078e0002 */
[----:B------:R-:W-:-:S05]  /*1c350*/  IMAD.MOV.U32 R23, RZ, RZ, R0 ;  /* 0x000000ffff177224 */ /* 0x000fca00078e0000 */
[----:B------:R1:W-:Y:S01]  /*1c360*/  STL.64 [R1+0x1988], R22 ;  /* 0x0019881601007387 */ /* 0x0003e20000100a00 */
[----:B0-----:R-:W4:Y:S03]  /*1c370*/  LDL.LU.64 R20, [R1+0x890] ;  /* 0x0008900001147983 */ /* 0x001f260000300a00 */
[----:B-1----:R-:W4:Y:S01]  /*1c380*/  LDL.LU.64 R22, [R1+0x898] ;  /* 0x0008980001167983 */ /* 0x002f220000300a00 */
[C---:B---3--:R-:W-:Y:S03]  /*1c390*/  HMMA.16816.F32.BF16 R16, R24.reuse, R16, R4 ;  /* 0x000000101810723c */ /* 0x048fe60000041804 */
[----:B------:R-:W3:Y:S01]  /*1c3a0*/  LDL.LU.64 R6, [R1+0x19e0] ;  /* 0x0019e00001067983 */ /* 0x000ee20000300a00 */
[----:B------:R-:W3:Y:S11]  /*1c3b0*/  LDL.LU.64 R4, [R1+0x19d8] ;  /* 0x0019d80001047983 */ /* 0x000ef60000300a00 */
[----:B------:R-:W-:Y:S08]  /*1c3c0*/  @!UPT UIADD3 URZ, URZ, URZ, URZ ;  /* 0x0000003f3f3ff290 */ /* 0x000ff0000fffe03f */
[----:B------:R0:W-:Y:S01]  /*1c3d0*/  STL.64 [R1+0x8b0], R16 ;  /* 0x0008b01001007387 */ /* 0x0001e20000100a00 */
[----:B------:R3:W-:Y:S03]  /*1c3e0*/  STL.64 [R1+0x8b8], R18 ;  /* 0x0008b81201007387 */ /* 0x0007e60000100a00 */
[----:B0-----:R-:W3:Y:S02]  /*1c3f0*/  LDL.LU.64 R16, [R1+0x19d0] ;  /* 0x0019d00001107983 */ /* 0x001ee40000300a00 */
[C---:B---3--:R-:W-:Y:S02]  /*1c400*/  HMMA.16816.F32.BF16 R16, R24.reuse, R16, R4 ;  /* 0x000000101810723c */ /* 0x048fe40000041804 */
[----:B------:R-:W4:Y:S11]  /*1c410*/  LDL.LU.64 R4, [R1+0x19c8] ;  /* 0x0019c80001047983 */ /* 0x000f360000300a00 */
[----:B------:R-:W-:Y:S10]  /*1c420*/  @!UPT UIADD3 URZ, URZ, URZ, URZ ;  /* 0x0000003f3f3ff290 */ /* 0x000ff4000fffe03f */
[----:B------:R-:W-:Y:S01]  /*1c430*/  STL.64 [R1+0x8a0], R16 ;  /* 0x0008a01001007387 */ /* 0x000fe20000100a00 */
[----:B------:R0:W-:Y:S03]  /*1c440*/  STL.64 [R1+0x8a8], R18 ;  /* 0x0008a81201007387 */ /* 0x0001e60000100a00 */
[----:B0-----:R-:W3:Y:S01]  /*1c450*/  LDL.LU.64 R18, [R1+0x19c0] ;  /* 0x0019c00001127983 */ /* 0x001ee20000300a00 */
[C---:B----4-:R-:W-:Y:S08]  /*1c460*/  HMMA.16816.F32.BF16 R4, R24.reuse, R4, R20 ;  /* 0x000000041804723c */ /* 0x050ff00000041814 */
[----:B--2---:R-:W-:Y:S11]  /*1c470*/  HMMA.16816.F32.BF16 R24, R24, R8, R12 ;  /* 0x000000081818723c */ /* 0x004ff6000004180c */
[----:B------:R-:W-:Y:S05]  /*1c480*/  @!UPT UIADD3 URZ, URZ, URZ, URZ ;  /* 0x0000003f3f3ff290 */ /* 0x000fea000fffe03f */
[----:B------:R-:W-:Y:S02]  /*1c490*/  IMAD.MOV.U32 R0, RZ, RZ, R6 ;  /* 0x000000ffff007224 */ /* 0x000fe400078e0006 */
[----:B------:R-:W-:Y:S02]  /*1c4a0*/  IMAD.MOV.U32 R3, RZ, RZ, R5 ;  /* 0x000000ffff037224 */ /* 0x000fe400078e0005 */
[----:B------:R-:W-:Y:S02]  /*1c4b0*/  IMAD.MOV.U32 R29, RZ, RZ, R4 ;  /* 0x000000ffff1d7224 */ /* 0x000fe400078e0004 */
[----:B------:R-:W-:Y:S01]  /*1c4c0*/  IMAD.MOV.U32 R2, RZ, RZ, R7 ;  /* 0x000000ffff027224 */ /* 0x000fe200078e0007 */
[----:B------:R-:W-:Y:S01]  /*1c4d0*/  STL [R1+0x1130], R0 ;  /* 0x0011300001007387 */ /* 0x000fe20000100800 */
[----:B------:R-:W-:Y:S02]  /*1c4e0*/  STL [R1+0x112c], R3 ;  /* 0x00112c0301007387 */ /* 0x000fe40000100800 */
[----:B------:R-:W-:Y:S02]  /*1c4f0*/  STL [R1+0x1128], R29 ;  /* 0x0011281d01007387 */ /* 0x000fe40000100800 */
[----:B------:R-:W-:Y:S01]  /*1c500*/  STL [R1+0x10dc], R2 ;  /* 0x0010dc0201007387 */ /* 0x000fe20000100800 */
[----:B------:R0:W-:Y:S01]  /*1c510*/  STL.64 [R1+0x10a8], R26 ;  /* 0x0010a81a01007387 */ /* 0x0001e20000100a00 */
[----:B------:R-:W-:Y:S03]  /*1c520*/  STL.64 [R1+0x10a0], R24 ;  /* 0x0010a01801007387 */ /* 0x000fe60000100a00 */
[----:B0-----:R-:W2:Y:S01]  /*1c530*/  LDL.LU R26, [R1+0x38] ;  /* 0x00003800011a7983 */ /* 0x001ea20000300800 */
[----:B------:R-:W2:Y:S03]  /*1c540*/  LDL.LU R27, [R1+0x3c] ;  /* 0x00003c00011b7983 */ /* 0x000ea60000300800 */
[----:B--2---:R-:W-:Y:S01]  /*1c550*/  STL.64 [R1+0x1910], R26 ;  /* 0x0019101a01007387 */ /* 0x004fe20000100a00 */
[----:B------:R-:W2:Y:S03]  /*1c560*/  LDL.64 R14, [R1+0xf8] ;  /* 0x0000f800010e7983 */ /* 0x000ea60000100a00 */
[----:B--2---:R0:W-:Y:S01]  /*1c570*/  STL.64 [R1+0x19b8], R14 ;  /* 0x0019b80e01007387 */ /* 0x0041e20000100a00 */
[----:B------:R-:W2:Y:S02]  /*1c580*/  LDL.LU R20, [R1+0x3b0] ;  /* 0x0003b00001147983 */ /* 0x000ea40000300800 */
[----:B------:R-:W2:Y:S02]  /*1c590*/  LDL.LU R21, [R1+0x3b4] ;  /* 0x0003b40001157983 */ /* 0x000ea40000300800 */
[----:B------:R-:W4:Y:S01]  /*1c5a0*/  LDL.LU R22, [R1+0x3b8] ;  /* 0x0003b80001167983 */ /* 0x000f220000300800 */
[----:B------:R-:W4:Y:S01]  /*1c5b0*/  LDL.LU R23, [R1+0x3bc] ;  /* 0x0003bc0001177983 */ /* 0x000f220000300800 */
[----:B------:R-:W3:Y:S02]  /*1c5c0*/  LDL.LU R12, [R1+0x3e0] ;  /* 0x0003e000010c7983 */ /* 0x000ee40000300800 */
[----:B------:R-:W3:Y:S01]  /*1c5d0*/  LDL.LU R13, [R1+0x3e4] ;  /* 0x0003e400010d7983 */ /* 0x000ee20000300800 */
[----:B0-----:R-:W3:Y:S01]  /*1c5e0*/  LDL.LU R14, [R1+0x3e8] ;  /* 0x0003e800010e7983 */ /* 0x001ee20000300800 */
[----:B------:R-:W3:Y:S03]  /*1c5f0*/  LDL.LU R15, [R1+0x3ec] ;  /* 0x0003ec00010f7983 */ /* 0x000ee60000300800 */
[----:B----4-:R-:W-:Y:S01]  /*1c600*/  STL.64 [R1+0x1998], R22 ;  /* 0x0019981601007387 */ /* 0x010fe20000100a00 */
[----:B--2---:R0:W-:Y:S03]  /*1c610*/  STL.64 [R1+0x1990], R20 ;  /* 0x0019901401007387 */ /* 0x0041e60000100a00 */
[----:B0-----:R-:W2:Y:S01]  /*1c620*/  LDL.LU R20, [R1+0x3c0] ;  /* 0x0003c00001147983 */ /* 0x001ea20000300800 */
[----:B------:R-:W2:Y:S02]  /*1c630*/  LDL.LU R21, [R1+0x3c4] ;  /* 0x0003c40001157983 */ /* 0x000ea40000300800 */
[----:B------:R-:W4:Y:S02]  /*1c640*/  LDL.LU R22, [R1+0x3c8] ;  /* 0x0003c80001167983 */ /* 0x000f240000300800 */
[----:B------:R-:W4:Y:S02]  /*1c650*/  LDL.LU R23, [R1+0x3cc] ;  /* 0x0003cc0001177983 */ /* 0x000f240000300800 */
[----:B----4-:R-:W-:Y:S01]  /*1c660*/  STL.64 [R1+0x19b0], R22 ;  /* 0x0019b01601007387 */ /* 0x010fe20000100a00 */
[----:B--2---:R0:W-:Y:S03]  /*1c670*/  STL.64 [R1+0x19a8], R20 ;  /* 0x0019a81401007387 */ /* 0x0041e60000100a00 */
[----:B0-----:R-:W2:Y:S01]  /*1c680*/  LDL.LU R20, [R1+0x3d0] ;  /* 0x0003d00001147983 */ /* 0x001ea20000300800 */
[----:B------:R-:W2:Y:S02]  /*1c690*/  LDL.LU R21, [R1+0x3d4] ;  /* 0x0003d40001157983 */ /* 0x000ea40000300800 */
[----:B------:R-:W2:Y:S02]  /*1c6a0*/  LDL.LU R22, [R1+0x3d8] ;  /* 0x0003d80001167983 */ /* 0x000ea40000300800 */
[----:B------:R-:W2:Y:S01]  /*1c6b0*/  LDL.LU R23, [R1+0x3dc] ;  /* 0x0003dc0001177983 */ /* 0x000ea20000300800 */
[----:B------:R-:W4:Y:S04]  /*1c6c0*/  LDL.64 R26, [R1+0x98] ;  /* 0x00009800011a7983 */ /* 0x000f280000100a00 */
[----:B----4-:R0:W-:Y:S04]  /*1c6d0*/  STL.64 [R1+0x1958], R26 ;  /* 0x0019581a01007387 */ /* 0x0101e80000100a00 */
[----:B0-----:R-:W4:Y:S04]  /*1c6e0*/  LDL.64 R26, [R1+0xb8] ;  /* 0x0000b800011a7983 */ /* 0x001f280000100a00 */
[----:B------:R-:W0:Y:S02]  /*1c6f0*/  S2R R7, SR_TID.X ;  /* 0x0000000000077919 */ /* 0x000e240000002100 */
[C---:B0-----:R-:W-:Y:S01]  /*1c700*/  LOP3.LUT R6, R7.reuse, 0x7, RZ, 0xc0, !PT ;  /* 0x0000000707067812 */ /* 0x041fe200078ec0ff */
[----:B------:R-:W-:-:S04]  /*1c710*/  IMAD.SHL.U32 R5, R7, 0x2, RZ ;  /* 0x0000000207057824 */ /* 0x000fc800078e00ff */
[----:B------:R-:W-:Y:S02]  /*1c720*/  IMAD R6, R6, 0x110, RZ ;  /* 0x0000011006067824 */ /* 0x000fe400078e02ff */
[----:B------:R-:W-:-:S03]  /*1c730*/  IMAD.SHL.U32 R7, R7, 0x80, RZ ;  /* 0x0000008007077824 */ /* 0x000fc600078e00ff */
[----:B------:R-:W-:-:S04]  /*1c740*/  LOP3.LUT R11, R6, 0x10, R5, 0x78, !PT ;  /* 0x00000010060b7812 */ /* 0x000fc800078e7805 */
[----:B------:R-:W-:-:S05]  /*1c750*/  LOP3.LUT R11, R11, 0x800, R7, 0xf8, !PT ;  /* 0x000008000b0b7812 */ /* 0x000fca00078ef807 */
[----:B------:R-:W-:Y:S02]  /*1c760*/  LDSM.16.MT88.4 R4, [R11+0x9000] ;  /* 0x009000000b04783b */ /* 0x000fe40000004200 */
[----:B------:R-:W0:Y:S02]  /*1c770*/  LDSM.16.MT88.4 R8, [R11+0x9080] ;  /* 0x009080000b08783b */ /* 0x000e240000004200 */
[----:B----4-:R1:W-:Y:S04]  /*1c780*/  STL.64 [R1+0x1968], R26 ;  /* 0x0019681a01007387 */ /* 0x0103e80000100a00 */
[----:B-1----:R-:W4:Y:S04]  /*1c790*/  LDL.64 R26, [R1+0xc8] ;  /* 0x0000c800011a7983 */ /* 0x002f280000100a00 */
[----:B----4-:R1:W-:Y:S04]  /*1c7a0*/  STL.64 [R1+0x1980], R26 ;  /* 0x0019801a01007387 */ /* 0x0103e80000100a00 */
[----:B-1----:R-:W4:Y:S01]  /*1c7b0*/  LDL.64 R26, [R1+0xd8] ;  /* 0x0000d800011a7983 */ /* 0x002f220000100a00 */
[----:B0-----:R0:W-:Y:S02]  /*1c7c0*/  STL.64 [R1+0x18c8], R10 ;  /* 0x0018c80a01007387 */ /* 0x0011e40000100a00 */
[----:B------:R1:W-:Y:S01]  /*1c7d0*/  STL.64 [R1+0x18c0], R8 ;  /* 0x0018c00801007387 */ /* 0x0003e20000100a00 */
[----:B0-----:R-:W2:Y:S01]  /*1c7e0*/  LDL.64 R10, [R1+0xa8] ;  /* 0x0000a800010a7983 */ /* 0x001ea20000100a00 */
[C---:B---3--:R-:W-:Y:S03]  /*1c7f0*/  HMMA.16816.F32.BF16 R12, R4.reuse, R18, R12 ;  /* 0x00000012040c723c */ /* 0x048fe6000004180c */
[----:B--2---:R0:W-:Y:S01]  /*1c800*/  STL.64 [R1+0x1960], R10 ;  /* 0x0019600a01007387 */ /* 0x0041e20000100a00 */
[----:B-1----:R-:W2:Y:S02]  /*1c810*/  LDL.LU R8, [R1+0x390] ;  /* 0x0003900001087983 */ /* 0x002ea40000300800 */
[----:B------:R-:W2:Y:S01]  /*1c820*/  LDL.LU R9, [R1+0x394] ;  /* 0x0003940001097983 */ /* 0x000ea20000300800 */
[----:B0-----:R-:W3:Y:S01]  /*1c830*/  LDL.LU R10, [R1+0x398] ;  /* 0x00039800010a7983 */ /* 0x001ee20000300800 */
[----:B------:R-:W3:Y:S03]  /*1c840*/  LDL.LU R11, [R1+0x39c] ;  /* 0x00039c00010b7983 */ /* 0x000ee60000300800 */
[----:B---3--:R-:W-:Y:S01]  /*1c850*/  STL.64 [R1+0x1978], R10 ;  /* 0x0019780a01007387 */ /* 0x008fe20000100a00 */
[----:B--2---:R0:W-:Y:S03]  /*1c860*/  STL.64 [R1+0x1970], R8 ;  /* 0x0019700801007387 */ /* 0x0041e60000100a00 */
[----:B0-----:R-:W2:Y:S01]  /*1c870*/  LDL.LU R8, [R1+0x3a0] ;  /* 0x0003a00001087983 */ /* 0x001ea20000300800 */
[----:B------:R-:W2:Y:S02]  /*1c880*/  LDL.LU R9, [R1+0x3a4] ;  /* 0x0003a40001097983 */ /* 0x000ea40000300800 */
[----:B------:R-:W2:Y:S02]  /*1c890*/  LDL.LU R10, [R1+0x3a8] ;  /* 0x0003a800010a7983 */ /* 0x000ea40000300800 */
[----:B------:R-:W2:Y:S03]  /*1c8a0*/  LDL.LU R11, [R1+0x3ac] ;  /* 0x0003ac00010b7983 */ /* 0x000ea60000300800 */
[----:B------:R-:W-:Y:S01]  /*1c8b0*/  STL.64 [R1+0x3e0], R12 ;  /* 0x0003e00c01007387 */ /* 0x000fe20000100a00 */
[----:B------:R0:W-:Y:S03]  /*1c8c0*/  STL.64 [R1+0x3e8], R14 ;  /* 0x0003e80e01007387 */ /* 0x0001e60000100a00 */
[----:B0-----:R-:W3:Y:S02]  /*1c8d0*/  LDL.LU.64 R14, [R1+0x19b8] ;  /* 0x0019b800010e7983 */ /* 0x001ee40000300a00 */
[----:B---3--:R-:W-:Y:S01]  /*1c8e0*/  HMMA.16816.F32.BF16 R20, R4, R14, R20 ;  /* 0x0000000e0414723c */ /* 0x008fe20000041814 */
[----:B------:R-:W-:-:S02]  /*1c8f0*/  IMAD.MOV.U32 R2, RZ, RZ, R14 ;  /* 0x000000ffff027224 */ /* 0x000fc400078e000e */
[----:B------:R-:W-:Y:S11]  /*1c900*/  IMAD.MOV.U32 R0, RZ, RZ, R15 ;  /* 0x000000ffff007224 */ /* 0x000ff600078e000f */
[----:B------:R-:W-:Y:S09]  /*1c910*/  @!UPT UIADD3 URZ, URZ, URZ, URZ ;  /* 0x0000003f3f3ff290 */ /* 0x000ff2000fffe03f */
[----:B------:R-:W-:Y:S01]  /*1c920*/  STL.64 [R1+0xc40], R20 ;  /* 0x000c401401007387 */ /* 0x000fe20000100a00 */
[----:B------:R0:W-:Y:S03]  /*1c930*/  STL.64 [R1+0xc48], R22 ;  /* 0x000c481601007387 */ /* 0x0001e60000100a00 */
[----:B0-----:R-:W3:Y:S01]  /*1c940*/  LDL.LU.64 R22, [R1+0x19b0] ;  /* 0x0019b00001167983 */ /* 0x001ee20000300a00 */
[----:B------:R-:W3:Y:S02]  /*1c950*/  LDL.LU.64 R20, [R1+0x19a8] ;  /* 0x0019a80001147983 */ /* 0x000ee40000300a00 */
[----:B------:R-:W3:Y:S02]  /*1c960*/  LDL.LU.64 R14, [R1+0x19a0] ;  /* 0x0019a000010e7983 */ /* 0x000ee40000300a00 */
[----:B---3--:R-:W-:Y:S11]  /*1c970*/  HMMA.16816.F32.BF16 R20, R4, R14, R20 ;  /* 0x0000000e0414723c */ /* 0x008ff60000041814 */
[----:B------:R-:W-:Y:S11]  /*1c980*/  @!UPT UIADD3 URZ, URZ, URZ, URZ ;  /* 0x0000003f3f3ff290 */ /* 0x000ff6000fffe03f */
[----:B------:R-:W-:Y:S01]  /*1c990*/  @!UPT UIADD3 URZ, URZ, URZ, URZ ;  /* 0x0000003f3f3ff290 */ /* 0x000fe2000fffe03f */
[----:B------:R-:W-:Y:S01]  /*1c9a0*/  STL.64 [R1+0xc30], R20 ;  /* 0x000c301401007387 */ /* 0x000fe20000100a00 */
[----:B------:R0:W-:Y:S03]  /*1c9b0*/  STL.64 [R1+0xc38], R22 ;  /* 0x000c381601007387 */ /* 0x0001e60000100a00 */
[----:B0-----:R-:W3:Y:S01]  /*1c9c0*/  LDL.LU.64 R22, [R1+0x1998] ;  /* 0x0019980001167983 */ /* 0x001ee20000300a00 */
[----:B------:R-:W3:Y:S02]  /*1c9d0*/  LDL.LU.64 R20, [R1+0x1990] ;  /* 0x0019900001147983 */ /* 0x000ee40000300a00 */
[----:B------:R0:W-:Y:S02]  /*1c9e0*/  STL.64 [R1+0x18a0], R14 ;  /* 0x0018a00e01007387 */ /* 0x0001e40000100a00 */
[----:B------:R-:W2:Y:S01]  /*1c9f0*/  LDL.LU R12, [R1+0x380] ;  /* 0x00038000010c7983 */ /* 0x000ea20000300800 */
[----:B------:R-:W2:Y:S01]  /*1ca00*/  LDL.LU R13, [R1+0x384] ;  /* 0x00038400010d7983 */ /* 0x000ea20000300800 */
[----:B----4-:R-:W-:-:S03]  /*1ca10*/  IMAD.MOV.U32 R3, RZ, RZ, R27 ;  /* 0x000000ffff037224 */ /* 0x010fc600078e001b */
[----:B0-----:R-:W4:Y:S01]  /*1ca20*/  LDL.LU R14, [R1+0x388] ;  /* 0x00038800010e7983 */ /* 0x001f220000300800 */
[----:B------:R-:W4:Y:S01]  /*1ca30*/  LDL.LU R15, [R1+0x38c] ;  /* 0x00038c00010f7983 */ /* 0x000f220000300800 */
[C---:B---3--:R-:W-:Y:S11]  /*1ca40*/  HMMA.16816.F32.BF16 R20, R4.reuse, R26, R20 ;  /* 0x0000001a0414723c */ /* 0x048ff60000041814 */
[----:B------:R-:W-:Y:S11]  /*1ca50*/  @!UPT UIADD3 URZ, URZ, URZ, URZ ;  /* 0x0000003f3f3ff290 */ /* 0x000ff6000fffe03f */
[----:B------:R-:W-:Y:S01]  /*1ca60*/  @!UPT UIADD3 URZ, URZ, URZ, URZ ;  /* 0x0000003f3f3ff290 */ /* 0x000fe2000fffe03f */
[----:B------:R0:W-:Y:S01]  /*1ca70*/  STL.64 [R1+0xc20], R20 ;  /* 0x000c201401007387 */ /* 0x0001e20000100a00 */
[----:B------:R1:W-:Y:S02]  /*1ca80*/  STL.64 [R1+0xc28], R22 ;  /* 0x000c281601007387 */ /* 0x0003e40000100a00 */
[----:B0-----:R-:W-:Y:S01]  /*1ca90*/  IMAD.MOV.U32 R20, RZ, RZ, R26 ;  /* 0x000000ffff147224 */ /* 0x001fe200078e001a */
[----:B-1----:R-:W3:Y:S01]  /*1caa0*/  LDL.LU.64 R22, [R1+0x1988] ;  /* 0x0019880001167983 */ /* 0x002ee20000300a00 */
[----:B------:R-:W2:Y:S02]  /*1cab0*/  LDL.LU.64 R26, [R1+0x1980] ;  /* 0x00198000011a7983 */ /* 0x000ea40000300a00 */
[----:B------:R-:W-:Y:S01]  /*1cac0*/  STL [R1+0x1884], R3 ;  /* 0x0018840301007387 */ /* 0x000fe20000100800 */
[----:B------:R-:W-:Y:S01]  /*1cad0*/  STL [R1+0x1880], R20 ;  /* 0x0018801401007387 */ /* 0x000fe20000100800 */
[----:B--2---:R-:W-:Y:S01]  /*1cae0*/  HMMA.16816.F32.BF16 R8, R4, R26, R8 ;  /* 0x0000001a0408723c */ /* 0x004fe20000041808 */
[----:B------:R-:W-:-:S02]  /*1caf0*/  IMAD.MOV.U32 R28, RZ, RZ, R26 ;  /* 0x000000ffff1c7224 */ /* 0x000fc400078e001a */
[----:B------:R-:W-:Y:S11]  /*1cb00*/  IMAD.MOV.U32 R21, RZ, RZ, R27 ;  /* 0x000000ffff157224 */ /* 0x000ff600078e001b */
[----:B------:R-:W-:Y:S09]  /*1cb10*/  @!UPT UIADD3 URZ, URZ, URZ, URZ ;  /* 0x0000003f3f3ff290 */ /* 0x000ff2000fffe03f */
[----:B------:R-:W-:Y:S01]  /*1cb20*/  STL.64 [R1+0xc10], R8 ;  /* 0x000c100801007387 */ /* 0x000fe20000100a00 */
[----:B------:R0:W-:Y:S03]  /*1cb30*/  STL.64 [R1+0xc18], R10 ;  /* 0x000c180a01007387 */ /* 0x0001e60000100a00 */
[----:B0-----:R-:W2:Y:S01]  /*1cb40*/  LDL.LU.64 R10, [R1+0x1978] ;  /* 0x00197800010a7983 */ /* 0x001ea20000300a00 */
[----:B------:R-:W2:Y:S02]  /*1cb50*/  LDL.LU.64 R8, [R1+0x1970] ;  /* 0x0019700001087983 */ /* 0x000ea40000300a00 */
[----:B------:R-:W2:Y:S02]  /*1cb60*/  LDL.LU.64 R26, [R1+0x1968] ;  /* 0x00196800011a7983 */ /* 0x000ea40000300a00 */
[----:B------:R-:W-:Y:S01]  /*1cb70*/  STL [R1+0x188c], R21 ;  /* 0x00188c1501007387 */ /* 0x000fe20000100800 */
[----:B------:R-:W-:Y:S01]  /*1cb80*/  STL [R1+0x1888], R28 ;  /* 0x0018881c01007387 */ /* 0x000fe20000100800 */
[C---:B--2---:R-:W-:Y:S11]  /*1cb90*/  HMMA.16816.F32.BF16 R8, R4.reuse, R26, R8 ;  /* 0x0000001a0408723c */ /* 0x044ff60000041808 */
[----:B------:R-:W-:Y:S11]  /*1cba0*/  @!UPT UIADD3 URZ, URZ, URZ, URZ ;  /* 0x0000003f3f3ff290 */ /* 0x000ff6000fffe03f */
[----:B------:R-:W-:Y:S01]  /*1cbb0*/  @!UPT UIADD3 URZ, URZ, URZ, URZ ;  /* 0x0000003f3f3ff290 */ /* 0x000fe2000fffe03f */
[----:B------:R-:W-:Y:S01]  /*1cbc0*/  STL.64 [R1+0xc00], R8 ;  /* 0x000c000801007387 */ /* 0x000fe20000100a00 */
[----:B------:R0:W-:Y:S03]  /*1cbd0*/  STL.64 [R1+0xc08], R10 ;  /* 0x000c080a01007387 */ /* 0x0001e60000100a00 */
[----:B0-----:R-:W4:Y:S01]  /*1cbe0*/  LDL.LU.64 R10, [R1+0x1960] ;  /* 0x00196000010a7983 */ /* 0x001f220000300a00 */
[----:B------:R-:W-:Y:S02]  /*1cbf0*/  IMAD.MOV.U32 R29, RZ, RZ, R27 ;  /* 0x000000ffff1d7224 */ /* 0x000fe400078e001b */
[----:B------:R-:W-:Y:S02]  /*1cc00*/  IMAD.MOV.U32 R20, RZ, RZ, R26 ;  /* 0x000000ffff147224 */ /* 0x000fe400078e001a */
[----:B------:R-:W2:Y:S01]  /*1cc10*/  LDL.LU.64 R26, [R1+0x1958] ;  /* 0x00195800011a7983 */ /* 0x000ea20000300a00 */
[----:B------:R-:W-:Y:S02]  /*1cc20*/  STL [R1+0x1894], R29 ;  /* 0x0018941d01007387 */ /* 0x000fe40000100800 */
[----:B------:R0:W-:Y:S02]  /*1cc30*/  STL [R1+0x1890], R20 ;  /* 0x0018901401007387 */ /* 0x0001e40000100800 */
[----:B---3--:R1:W-:Y:S01]  /*1cc40*/  STL.64 [R1+0x1940], R22 ;  /* 0x0019401601007387 */ /* 0x0083e20000100a00 */
[----:B0-----:R-:W2:Y:S01]  /*1cc50*/  LDL.LU R20, [R1+0x370] ;  /* 0x0003700001147983 */ /* 0x001ea20000300800 */
[----:B------:R-:W2:Y:S02]  /*1cc60*/  LDL.LU R21, [R1+0x374] ;  /* 0x0003740001157983 */ /* 0x000ea40000300800 */
[----:B-1----:R-:W2:Y:S02]  /*1cc70*/  LDL.LU R22, [R1+0x378] ;  /* 0x0003780001167983 */ /* 0x002ea40000300800 */
[----:B------:R-:W2:Y:S01]  /*1cc80*/  LDL.LU R23, [R1+0x37c] ;  /* 0x00037c0001177983 */ /* 0x000ea20000300800 */
[----:B----4-:R-:W-:Y:S01]  /*1cc90*/  HMMA.16816.F32.BF16 R12, R4, R10, R12 ;  /* 0x0000000a040c723c */ /* 0x010fe2000004180c */
[----:B------:R-:W-:-:S02]  /*1cca0*/  IMAD.MOV.U32 R28, RZ, RZ, R10 ;  /* 0x000000ffff1c7224 */ /* 0x000fc400078e000a */
[----:B------:R-:W-:Y:S11]  /*1ccb0*/  IMAD.MOV.U32 R3, RZ, RZ, R11 ;  /* 0x000000ffff037224 */ /* 0x000ff600078e000b */
[----:B------:R-:W-:Y:S09]  /*1ccc0*/  @!UPT UIADD3 URZ, URZ, URZ, URZ ;  /* 0x0000003f3f3ff290 */ /* 0x000ff2000fffe03f */
[----:B------:R-:W-:Y:S01]  /*1ccd0*/  STL.64 [R1+0xbf0], R12 ;  /* 0x000bf00c01007387 */ /* 0x000fe20000100a00 */
[----:B------:R0:W-:Y:S02]  /*1cce0*/  STL.64 [R1+0xbf8], R14 ;  /* 0x000bf80e01007387 */ /* 0x0001e40000100a00 */
[----:B------:R-:W3:Y:S02]  /*1ccf0*/  LDL.64 R10, [R1+0x28] ;  /* 0x00002800010a7983 */ /* 0x000ee40000100a00 */
[----:B0-----:R-:W-:Y:S02]  /*1cd00*/  IMAD.MOV.U32 R14, RZ, RZ, R2 ;  /* 0x000000ffff0e7224 */ /* 0x001fe400078e0002 */
[----:B------:R-:W-:Y:S01]  /*1cd10*/  IMAD.MOV.U32 R15, RZ, RZ, R0 ;  /* 0x000000ffff0f7224 */ /* 0x000fe200078e0000 */
[----:B---3--:R2:W-:Y:S02]  /*1cd20*/  STL.64 [R1+0x18e0], R10 ;  /* 0x0018e00a01007387 */ /* 0x0085e40000100a00 */
[----:B--2---:R-:W-:Y:S02]  /*1cd30*/  HMMA.16816.F32.BF16 R8, R4, R26, R20 ;  /* 0x0000001a0408723c */ /* 0x004fe40000041814 */
[----:B------:R-:W-:Y:S01]  /*1cd40*/  STL.64 [R1+0x18b8], R14 ;  /* 0x0018b80e01007387 */ /* 0x000fe20000100a00 */
[----:B------:R-:W-:Y:S11]  /*1cd50*/  STL [R1+0x1898], R28 ;  /* 0x0018981c01007387 */ /* 0x000ff60000100800 */
[----:B------:R-:W-:Y:S09]  /*1cd60*/  @!UPT UIADD3 URZ, URZ, URZ, URZ ;  /* 0x0000003f3f3ff290 */ /* 0x000ff2000fffe03f */
[----:B------:R0:W-:Y:S01]  /*1cd70*/  STL.64 [R1+0xbe0], R8 ;  /* 0x000be00801007387 */ /* 0x0001e20000100a00 */
[----:B------:R1:W-:Y:S03]  /*1cd80*/  STL.64 [R1+0xbe8], R10 ;  /* 0x000be80a01007387 */ /* 0x0003e60000100a00 */
[----:B0-----:R-:W2:Y:S01]  /*1cd90*/  LDL.LU R8, [R1+0x1c0] ;  /* 0x0001c00001087983 */ /* 0x001ea20000300800 */
[----:B------:R-:W2:Y:S02]  /*1cda0*/  LDL.LU R9, [R1+0x1c4] ;  /* 0x0001c40001097983 */ /* 0x000ea40000300800 */
[----:B-1----:R-:W3:Y:S02]  /*1cdb0*/  LDL.LU R10, [R1+0x1c8] ;  /* 0x0001c800010a7983 */ /* 0x002ee40000300800 */
[----:B------:R-:W3:Y:S02]  /*1cdc0*/  LDL.LU R11, [R1+0x1cc] ;  /* 0x0001cc00010b7983 */ /* 0x000ee40000300800 */
[----:B------:R-:W-:-:S02]  /*1cdd0*/  IMAD.MOV.U32 R17, RZ, RZ, R26 ;  /* 0x000000ffff117224 */ /* 0x000fc400078e001a */
[----:B------:R-:W-:Y:S01]  /*1cde0*/  IMAD.MOV.U32 R16, RZ, RZ, R27 ;  /* 0x000000ffff107224 */ /* 0x000fe200078e001b */
[----:B---3--:R0:W-:Y:S01]  /*1cdf0*/  STL.64 [R1+0x18f0], R10 ;  /* 0x0018f00a01007387 */ /* 0x0081e20000100a00 */
[----:B--2---:R-:W-:Y:S03]  /*1ce00*/  STL.64 [R1+0x18e8], R8 ;  /* 0x0018e80801007387 */ /* 0x004fe60000100a00 */
[----:B0-----:R-:W2:Y:S04]  /*1ce10*/  LDL R10, [R1+0x48] ;  /* 0x00004800010a7983 */ /* 0x001ea80000100800 */
[----:B------:R-:W2:Y:S01]  /*1ce20*/  LDL R11, [R1+0x4c] ;  /* 0x00004c00010b7983 */ /* 0x000ea20000100800 */
[----:B------:R-:W3:Y:S02]  /*1ce30*/  LDL.LU R24, [R1+0x1e0] ;  /* 0x0001e00001187983 */ /* 0x000ee40000300800 */
[----:B------:R-:W3:Y:S02]  /*1ce40*/  LDL.LU R25, [R1+0x1e4] ;  /* 0x0001e40001197983 */ /* 0x000ee40000300800 */
[----:B------:R-:W4:Y:S01]  /*1ce50*/  LDL.LU R26, [R1+0x1e8] ;  /* 0x0001e800011a7983 */ /* 0x000f220000300800 */
[----:B------:R-:W4:Y:S01]  /*1ce60*/  LDL.LU R27, [R1+0x1ec] ;  /* 0x0001ec00011b7983 */ /* 0x000f220000300800 */
[----:B------:R-:W2:Y:S03]  /*1ce70*/  LDL.64 R22, [R1+0x88] ;  /* 0x0000880001167983 */ /* 0x000ea60000100a00 */
[----:B----4-:R0:W-:Y:S01]  /*1ce80*/  STL.64 [R1+0x1920], R26 ;  /* 0x0019201a01007387 */ /* 0x0101e20000100a00 */
[----:B---3--:R-:W-:Y:S03]  /*1ce90*/  STL.64 [R1+0x1918], R24 ;  /* 0x0019181801007387 */ /* 0x008fe60000100a00 */
[----:B0-----:R-:W3:Y:S04]  /*1cea0*/  LDL.64 R26, [R1+0x58] ;  /* 0x00005800011a7983 */ /* 0x001ee80000100a00 */
[----:B---3--:R0:W-:Y:S04]  /*1ceb0*/  STL.64 [R1+0x1930], R26 ;  /* 0x0019301a01007387 */ /* 0x0081e80000100a00 */
[----:B0-----:R-:W3:Y:S04]  /*1cec0*/  LDL.64 R26, [R1+0x68] ;  /* 0x00006800011a7983 */ /* 0x001ee80000100a00 */
[----:B---3--:R0:W-:Y:S01]  /*1ced0*/  STL.64 [R1+0x1938], R26 ;  /* 0x0019381a01007387 */ /* 0x0081e20000100a00 */
[----:B------:R-:W3:Y:S02]  /*1cee0*/  LDL.LU R24, [R1+0x350] ;  /* 0x0003500001187983 */ /* 0x000ee40000300800 */
[----:B------:R-:W3:Y:S01]  /*1cef0*/  LDL.LU R25, [R1+0x354] ;  /* 0x0003540001197983 */ /* 0x000ee20000300800 */
[----:B0-----:R-:W4:Y:S01]  /*1cf00*/  LDL.LU R26, [R1+0x358] ;  /* 0x00035800011a7983 */ /* 0x001f220000300800 */
[----:B------:R-:W4:Y:S03]  /*1cf10*/  LDL.LU R27, [R1+0x35c] ;  /* 0x00035c00011b7983 */ /* 0x000f260000300800 */
[----:B----4-:R-:W-:Y:S01]  /*1cf20*/  STL.64 [R1+0x1950], R26 ;  /* 0x0019501a01007387 */ /* 0x010fe20000100a00 */
[----:B---3--:R0:W-:Y:S03]  /*1cf30*/  STL.64 [R1+0x1948], R24 ;  /* 0x0019481801007387 */ /* 0x0081e60000100a00 */
[----:B0-----:R-:W3:Y:S01]  /*1cf40*/  LDL.LU R24, [R1+0x360] ;  /* 0x0003600001187983 */ /* 0x001ee20000300800 */
[----:B------:R-:W3:Y:S02]  /*1cf50*/  LDL.LU R25, [R1+0x364] ;  /* 0x0003640001197983 */ /* 0x000ee40000300800 */
[----:B------:R-:W3:Y:S02]  /*1cf60*/  LDL.LU R26, [R1+0x368] ;  /* 0x00036800011a7983 */ /* 0x000ee40000300800 */
[----:B------:R-:W3:Y:S01]  /*1cf70*/  LDL.LU R27, [R1+0x36c] ;  /* 0x00036c00011b7983 */ /* 0x000ee20000300800 */
[----:B--2---:R0:W-:Y:S04]  /*1cf80*/  STL.64 [R1+0x1908], R10 ;  /* 0x0019080a01007387 */ /* 0x0041e80000100a00 */
[----:B0-----:R-:W2:Y:S04]  /*1cf90*/  LDL.64 R10, [R1+0x1b8] ;  /* 0x0001b800010a7983 */ /* 0x001ea80000100a00 */
[----:B--2---:R0:W-:Y:S01]  /*1cfa0*/  STL.64 [R1+0x1928], R10 ;  /* 0x0019280a01007387 */ /* 0x0041e20000100a00 */
[----:B------:R-:W2:Y:S02]  /*1cfb0*/  LDL.LU R8, [R1+0x240] ;  /* 0x0002400001087983 */ /* 0x000ea40000300800 */
[----:B------:R-:W2:Y:S01]  /*1cfc0*/  LDL.LU R9, [R1+0x244] ;  /* 0x0002440001097983 */ /* 0x000ea20000300800 */
[----:B0-----:R-:W2:Y:S01]  /*1cfd0*/  LDL.LU R10, [R1+0x248] ;  /* 0x00024800010a7983 */ /* 0x001ea20000300800 */
[----:B------:R-:W2:Y:S02]  /*1cfe0*/  LDL.LU R11, [R1+0x24c] ;  /* 0x00024c00010b7983 */ /* 0x000ea40000300800 */
[----:B------:R-:W-:Y:S02]  /*1cff0*/  STL.64 [R1+0x18d8], R18 ;  /* 0x0018d81201007387 */ /* 0x000fe40000100a00 */
[----:B------:R0:W-:Y:S02]  /*1d000*/  STL.64 [R1+0x18d0], R16 ;  /* 0x0018d01001007387 */ /* 0x0001e40000100a00 */
[----:B0-----:R-:W4:Y:S01]  /*1d010*/  LDL.LU R16, [R1+0x190] ;  /* 0x0001900001107983 */ /* 0x001f220000300800 */
[----:B------:R-:W4:Y:S02]  /*1d020*/  LDL.LU R17, [R1+0x194] ;  /* 0x0001940001117983 */ /* 0x000f240000300800 */
[----:B------:R-:W2:Y:S02]  /*1d030*/  LDL.LU R18, [R1+0x198] ;  /* 0x0001980001127983 */ /* 0x000ea40000300800 */
[----:B------:R-:W2:Y:S01]  /*1d040*/  LDL.LU R19, [R1+0x19c] ;  /* 0x00019c0001137983 */ /* 0x000ea20000300800 */
[----:B---3--:R-:W-:Y:S01]  /*1d050*/  HMMA.16816.F32.BF16 R24, R4, R22, R24 ;  /* 0x000000160418723c */ /* 0x008fe20000041818 */
[----:B------:R-:W-:-:S02]  /*1d060*/  IMAD.MOV.U32 R28, RZ, RZ, R22 ;  /* 0x000000ffff1c7224 */ /* 0x000fc400078e0016 */
[----:B------:R-:W-:Y:S01]  /*1d070*/  IMAD.MOV.U32 R29, RZ, RZ, R23 ;  /* 0x000000ffff1d7224 */ /* 0x000fe200078e0017 */
[----:B--2---:R-:W-:Y:S01]  /*1d080*/  STL.64 [R1+0x1900], R18 ;  /* 0x0019001201007387 */ /* 0x004fe20000100a00 */
[----:B----4-:R0:W-:Y:S03]  /*1d090*/  STL.64 [R1+0x18f8], R16 ;  /* 0x0018f81001007387 */ /* 0x0101e60000100a00 */
[----:B0-----:R-:W2:Y:S01]  /*1d0a0*/  LDL.LU R16, [R1+0x1d0] ;  /* 0x0001d00001107983 */ /* 0x001ea20000300800 */
[----:B------:R-:W2:Y:S02]  /*1d0b0*/  LDL.LU R17, [R1+0x1d4] ;  /* 0x0001d40001117983 */ /* 0x000ea40000300800 */
[----:B------:R-:W2:Y:S02]  /*1d0c0*/  LDL.LU R18, [R1+0x1d8] ;  /* 0x0001d80001127983 */ /* 0x000ea40000300800 */
[----:B------:R-:W2:Y:S01]  /*1d0d0*/  LDL.LU R19, [R1+0x1dc] ;  /* 0x0001dc0001137983 */ /* 0x000ea20000300800 */
[----:B------:R-:W3:Y:S01]  /*1d0e0*/  LDL.LU R12, [R1+0x2f0] ;  /* 0x0002f000010c7983 */ /* 0x000ee20000300800 */
[----:B------:R-:W3:Y:S02]  /*1d0f0*/  LDL.LU R13, [R1+0x2f4] ;  /* 0x0002f400010d7983 */ /* 0x000ee40000300800 */
[----:B------:R-:W3:Y:S02]  /*1d100*/  LDL.LU R14, [R1+0x2f8] ;  /* 0x0002f800010e7983 */ /* 0x000ee40000300800 */
[----:B------:R-:W3:Y:S04]  /*1d110*/  LDL.LU R15, [R1+0x2fc] ;  /* 0x0002fc00010f7983 */ /* 0x000ee80000300800 */
[----:B------:R-:W-:Y:S01]  /*1d120*/  STL.64 [R1+0xba0], R24 ;  /* 0x000ba01801007387 */ /* 0x000fe20000100a00 */
[----:B------:R0:W-:Y:S03]  /*1d130*/  STL.64 [R1+0xba8], R26 ;  /* 0x000ba81a01007387 */ /* 0x0001e60000100a00 */
[----:B0-----:R-:W4:Y:S01]  /*1d140*/  LDL.LU.64 R26, [R1+0x1950] ;  /* 0x00195000011a7983 */ /* 0x001f220000300a00 */
[----:B------:R-:W4:Y:S02]  /*1d150*/  LDL.LU.64 R24, [R1+0x1948] ;  /* 0x0019480001187983 */ /* 0x000f240000300a00 */
[----:B------:R-:W4:Y:S02]  /*1d160*/  LDL.LU.64 R22, [R1+0x1940] ;  /* 0x0019400001167983 */ /* 0x000f240000300a00 */
[C---:B----4-:R-:W-:Y:S11]  /*1d170*/  HMMA.16816.F32.BF16 R24, R4.reuse, R22, R24 ;  /* 0x000000160418723c */ /* 0x050ff60000041818 */
[----:B------:R-:W-:Y:S11]  /*1d180*/  @!UPT UIADD3 URZ, URZ, URZ, URZ ;  /* 0x0000003f3f3ff290 */ /* 0x000ff6000fffe03f */
[----:B------:R-:W-:Y:S01]  /*1d190*/  @!UPT UIADD3 URZ, URZ, URZ, URZ ;  /* 0x0000003f3f3ff290 */ /* 0x000fe2000fffe03f */
[----:B------:R-:W-:Y:S01]  /*1d1a0*/  STL.64 [R1+0xb90], R24 ;  /* 0x000b901801007387 */ /* 0x000fe20000100a00 */
[----:B------:R0:W-:Y:S03]  /*1d1b0*/  STL.64 [R1+0xb98], R26 ;  /* 0x000b981a01007387 */ /* 0x0001e60000100a00 */
[----:B0-----:R-:W4:Y:S01]  /*1d1c0*/  LDL.LU.64 R26, [R1+0x1938] ;  /* 0x00193800011a7983 */ /* 0x001f220000300a00 */
[----:B------:R0:W-:Y:S02]  /*1d1d0*/  STL.64 [R1+0x17f0], R22 ;  /* 0x0017f01601007387 */ /* 0x0001e40000100a00 */
[----:B------:R-:W4:Y:S02]  /*1d1e0*/  LDL.LU R20, [R1+0x340] ;  /* 0x0003400001147983 */ /* 0x000f240000300800 */
[----:B------:R-:W4:Y:S01]  /*1d1f0*/  LDL.LU R21, [R1+0x344] ;  /* 0x0003440001157983 */ /* 0x000f220000300800 */
[----:B0-----:R-:W4:Y:S01]  /*1d200*/  LDL.LU R22, [R1+0x348] ;  /* 0x0003480001167983 */ /* 0x001f220000300800 */
[----:B------:R-:W4:Y:S02]  /*1d210*/  LDL.LU R23, [R1+0x34c] ;  /* 0x00034c0001177983 */ /* 0x000f240000300800 */
[C---:B----4-:R-:W-:Y:S11]  /*1d220*/  HMMA.16816.F32.BF16 R20, R4.reuse, R26, R20 ;  /* 0x0000001a0414723c */ /* 0x050ff60000041814 */
[----:B------:R-:W-:Y:S11]  /*1d230*/  @!UPT UIADD3 URZ, URZ, URZ, URZ ;  /* 0x0000003f3f3ff290 */ /* 0x000ff6000fffe03f */
[----:B------:R-:W-:Y:S01]  /*1d240*/  @!UPT UIADD3 URZ, URZ, URZ, URZ ;  /* 0x0000003f3f3ff290 */ /* 0x000fe2000fffe03f */
[----:B------:R0:W-:Y:S01]  /*1d250*/  STL.64 [R1+0xb80], R20 ;  /* 0x000b801401007387 */ /* 0x0001e20000100a00 */
[----:B------:R1:W-:Y:S02]  /*1d260*/  STL.64 [R1+0xb88], R22 ;  /* 0x000b881601007387 */ /* 0x0003e40000100a00 */
[----:B0-----:R-:W-:Y:S02]  /*1d270*/  IMAD.MOV.U32 R20, RZ, RZ, R26 ;  /* 0x000000ffff147224 */ /* 0x001fe400078e001a */
[----:B------:R-:W-:Y:S02]  /*1d280*/  IMAD.MOV.U32 R21, RZ, RZ, R27 ;  /* 0x000000ffff157224 */ /* 0x000fe400078e001b */
[----:B------:R-:W4:Y:S02]  /*1d290*/  LDL.LU.64 R26, [R1+0x1930] ;  /* 0x00193000011a7983 */ /* 0x000f240000300a00 */
[----:B----4-:R-:W-:Y:S01]  /*1d2a0*/  HMMA.16816.F32.BF16 R8, R4, R26, R8 ;  /* 0x0000001a0408723c */ /* 0x010fe20000041808 */
[----:B-1----:R-:W-:-:S02]  /*1d2b0*/  IMAD.MOV.U32 R23, RZ, RZ, R26 ;  /* 0x000000ffff177224 */ /* 0x002fc400078e001a */
[----:B------:R-:W-:Y:S11]  /*1d2c0*/  IMAD.MOV.U32 R22, RZ, RZ, R27 ;  /* 0x000000ffff167224 */ /* 0x000ff600078e001b */
[----:B------:R-:W-:Y:S09]  /*1d2d0*/  @!UPT UIADD3 URZ, URZ, URZ, URZ ;  /* 0x0000003f3f3ff290 */ /* 0x000ff2000fffe03f */
[----:B------:R-:W-:Y:S01]  /*1d2e0*/  STL.64 [R1+0xb70], R8 ;  /* 0x000b700801007387 */ /* 0x000fe20000100a00 */
[----:B------:R0:W-:Y:S03]  /*1d2f0*/  STL.64 [R1+0xb78], R10 ;  /* 0x000b780a01007387 */ /* 0x0001e60000100a00 */
[----:B0-----:R-:W4:Y:S01]  /*1d300*/  LDL.LU.64 R10, [R1+0x1928] ;  /* 0x00192800010a7983 */ /* 0x001f220000300a00 */
[----:B------:R-:W4:Y:S02]  /*1d310*/  LDL.LU.64 R26, [R1+0x1920] ;  /* 0x00192000011a7983 */ /* 0x000f240000300a00 */
[----:B------:R-:W4:Y:S02]  /*1d320*/  LDL.LU.64 R24, [R1+0x1918] ;  /* 0x0019180001187983 */ /* 0x000f240000300a00 */
[----:B------:R-:W-:Y:S01]  /*1d330*/  STL.64 [R1+0x18b0], R22 ;  /* 0x0018b01601007387 */ /* 0x000fe20000100a00 */
[----:B------:R0:W-:Y:S04]  /*1d340*/  STL.64 [R1+0x18a8], R20 ;  /* 0x0018a81401007387 */ /* 0x0001e80000100a00 */
[----:B0-----:R-:W2:Y:S01]  /*1d350*/  LDL.LU R20, [R1+0x2e0] ;  /* 0x0002e00001147983 */ /* 0x001ea20000300800 */
[----:B------:R-:W2:Y:S02]  /*1d360*/  LDL.LU R21, [R1+0x2e4] ;  /* 0x0002e40001157983 */ /* 0x000ea40000300800 */
[----:B------:R-:W2:Y:S02]  /*1d370*/  LDL.LU R22, [R1+0x2e8] ;  /* 0x0002e80001167983 */ /* 0x000ea40000300800 */
[----:B------:R-:W2:Y:S01]  /*1d380*/  LDL.LU R23, [R1+0x2ec] ;  /* 0x0002ec0001177983 */ /* 0x000ea20000300800 */
[C---:B----4-:R-:W-:Y:S11]  /*1d390*/  HMMA.16816.F32.BF16 R24, R4.reuse, R10, R24 ;  /* 0x0000000a0418723c */ /* 0x050ff60000041818 */
[----:B------:R-:W-:Y:S11]  /*1d3a0*/  @!UPT UIADD3 URZ, URZ, URZ, URZ ;  /* 0x0000003f3f3ff290 */ /* 0x000ff6000fffe03f */
[----:B------:R-:W-:Y:S01]  /*1d3b0*/  @!UPT UIADD3 URZ, URZ, URZ, URZ ;  /* 0x0000003f3f3ff290 */ /* 0x000fe2000fffe03f */
[----:B------:R0:W-:Y:S01]  /*1d3c0*/  STL.64 [R1+0xb60], R24 ;  /* 0x000b601801007387 */ /* 0x0001e20000100a00 */
[----:B------:R1:W-:Y:S02]  /*1d3d0*/  STL.64 [R1+0xb68], R26 ;  /* 0x000b681a01007387 */ /* 0x0003e40000100a00 */
[----:B0-----:R-:W-:Y:S01]  /*1d3e0*/  IMAD.MOV.U32 R25, RZ, RZ, R10 ;  /* 0x000000ffff197224 */ /* 0x001fe200078e000a */
[----:B-1----:R-:W4:Y:S01]  /*1d3f0*/  LDL.LU.64 R26, [R1+0x1910] ;  /* 0x00191000011a7983 */ /* 0x002f220000300a00 */
[----:B------:R-:W-:Y:S02]  /*1d400*/  IMAD.MOV.U32 R24, RZ, RZ, R11 ;  /* 0x000000ffff187224 */ /* 0x000fe400078e000b */
[----:B------:R-:W2:Y:S02]  /*1d410*/  LDL.LU.64 R10, [R1+0x1908] ;  /* 0x00190800010a7983 */ /* 0x000ea40000300a00 */
[C---:B--2---:R-:W-:Y:S01]  /*1d420*/  HMMA.16816.F32.BF16 R8, R4.reuse, R10, R16 ;  /* 0x0000000a0408723c */ /* 0x044fe20000041810 */
[----:B------:R-:W2:Y:S01]  /*1d430*/  LDL.LU.64 R18, [R1+0x1900] ;  /* 0x0019000001127983 */ /* 0x000ea20000300a00 */
[----:B------:R-:W2:Y:S11]  /*1d440*/  LDL.LU.64 R16, [R1+0x18f8] ;  /* 0x0018f80001107983 */ /* 0x000eb60000300a00 */
        /* <DEDUP_REMOVED lines=8> */
[----:B------:R-:W-:Y:S01]  /*1d4d0*/  STL.64 [R1+0xb40], R8 ;  /* 0x000b400801007387 */ /* 0x000fe20000100a00 */
[----:B------:R0:W-:Y:S03]  /*1d4e0*/  STL.64 [R1+0xb48], R10 ;  /* 0x000b480a01007387 */ /* 0x0001e60000100a00 */
[----:B0-----:R-:W2:Y:S01]  /*1d4f0*/  LDL.LU.64 R10, [R1+0x18e0] ;  /* 0x0018e000010a7983 */ /* 0x001ea20000300a00 */
[----:B------:R-:W-:Y:S01]  /*1d500*/  STL.64 [R1+0x1790], R26 ;  /* 0x0017901a01007387 */ /* 0x000fe20000100a00 */
[----:B--2---:R-:W-:Y:S02]  /*1d510*/  HMMA.16816.F32.BF16 R4, R4, R10, R16 ;  /* 0x0000000a0404723c */ /* 0x004fe40000041810 */
[----:B------:R-:W3:Y:S01]  /*1d520*/  LDL.LU.64 R18, [R1+0x18d8] ;  /* 0x0018d80001127983 */ /* 0x000ee20000300a00 */
[----:B------:R-:W2:Y:S02]  /*1d530*/  LDL.LU.64 R16, [R1+0x18d0] ;  /* 0x0018d00001107983 */ /* 0x000ea40000300a00 */
[----:B------:R-:W-:-:S02]  /*1d540*/  IMAD.MOV.U32 R2, RZ, RZ, R10 ;  /* 0x000000ffff027224 */ /* 0x000fc400078e000a */
[----:B------:R-:W-:Y:S11]  /*1d550*/  IMAD.MOV.U32 R0, RZ, RZ, R11 ;  /* 0x000000ffff007224 */ /* 0x000ff600078e000b */
[----:B------:R-:W-:Y:S05]  /*1d560*/  @!UPT UIADD3 URZ, URZ, URZ, URZ ;  /* 0x0000003f3f3ff290 */ /* 0x000fea000fffe03f */
[----:B------:R0:W-:Y:S01]  /*1d570*/  STL.64 [R1+0xb30], R4 ;  /* 0x000b300401007387 */ /* 0x0001e20000100a00 */
[----:B------:R1:W-:Y:S02]  /*1d580*/  STL.64 [R1+0xb38], R6 ;  /* 0x000b380601007387 */ /* 0x0003e40000100a00 */
[----:B------:R-:W3:Y:S02]  /*1d590*/  LDL.LU.64 R10, [R1+0x18c8] ;  /* 0x0018c800010a7983 */ /* 0x000ee40000300a00 */
[----:B------:R-:W3:Y:S01]  /*1d5a0*/  LDL.LU.64 R8, [R1+0x18c0] ;  /* 0x0018c00001087983 */ /* 0x000ee20000300a00 */
[----:B0-----:R-:W4:Y:S01]  /*1d5b0*/  LDL.LU R4, [R1+0x2d0] ;  /* 0x0002d00001047983 */ /* 0x001f220000300800 */
[----:B------:R-:W4:Y:S02]  /*1d5c0*/  LDL.LU R5, [R1+0x2d4] ;  /* 0x0002d40001057983 */ /* 0x000f240000300800 */
[----:B-1----:R-:W4:Y:S02]  /*1d5d0*/  LDL.LU R6, [R1+0x2d8] ;  /* 0x0002d80001067983 */ /* 0x002f240000300800 */
[----:B------:R-:W4:Y:S01]  /*1d5e0*/  LDL.LU R7, [R1+0x2dc] ;  /* 0x0002dc0001077983 */ /* 0x000f220000300800 */
[C---:B---3--:R-:W-:Y:S11]  /*1d5f0*/  HMMA.16816.F32.BF16 R12, R8.reuse, R18, R12 ;  /* 0x00000012080c723c */ /* 0x048ff6000004180c */
[----:B------:R-:W-:Y:S11]  /*1d600*/  @!UPT UIADD3 URZ, URZ, URZ, URZ ;  /* 0x0000003f3f3ff290 */ /* 0x000ff6000fffe03f */
[----:B------:R-:W-:Y:S01]  /*1d610*/  @!UPT UIADD3 URZ, URZ, URZ, URZ ;  /* 0x0000003f3f3ff290 */ /* 0x000fe2000fffe03f */
[----:B------:R-:W-:Y:S01]  /*1d620*/  STL.64 [R1+0x3d0], R12 ;  /* 0x0003d00c01007387 */ /* 0x000fe20000100a00 */
[----:B------:R0:W-:Y:S03]  /*1d630*/  STL.64 [R1+0x3d8], R14 ;  /* 0x0003d80e01007387 */ /* 0x0001e60000100a00 */
[----:B0-----:R-:W3:Y:S01]  /*1d640*/  LDL.LU.64 R14, [R1+0x18b8] ;  /* 0x0018b800010e7983 */ /* 0x001ee20000300a00 */
[----:B------:R-:W-:Y:S01]  /*1d650*/  STL.64 [R1+0x17a8], R18 ;  /* 0x0017a81201007387 */ /* 0x000fe20000100a00 */
[C---:B---3--:R-:W-:Y:S02]  /*1d660*/  HMMA.16816.F32.BF16 R12, R8.reuse, R14, R20 ;  /* 0x0000000e080c723c */ /* 0x048fe40000041814 */
[----:B------:R-:W3:Y:S01]  /*1d670*/  LDL.LU.64 R22, [R1+0x18b0] ;  /* 0x0018b00001167983 */ /* 0x000ee20000300a00 */
[----:B------:R-:W2:Y:S11]  /*1d680*/  LDL.LU.64 R20, [R1+0x18a8] ;  /* 0x0018a80001147983 */ /* 0x000eb60000300a00 */
[----:B------:R-:W-:Y:S09]  /*1d690*/  @!UPT UIADD3 URZ, URZ, URZ, URZ ;  /* 0x0000003f3f3ff290 */ /* 0x000ff2000fffe03f */
[----:B------:R-:W-:Y:S01]  /*1d6a0*/  STL.64 [R1+0xbb0], R12 ;  /* 0x000bb00c01007387 */ /* 0x000fe20000100a00 */
[----:B------:R0:W-:Y:S03]  /*1d6b0*/  STL.64 [R1+0xbb8], R14 ;  /* 0x000bb80e01007387 */ /* 0x0001e60000100a00 */
[----:B0-----:R-:W4:Y:S01]  /*1d6c0*/  LDL.LU.64 R14, [R1+0x18a0] ;  /* 0x0018a000010e7983 */ /* 0x001f220000300a00 */
[----:B------:R-:W2:Y:S02]  /*1d6d0*/  LDL.64 R26, [R1+0x48] ;  /* 0x00004800011a7983 */ /* 0x000ea40000100a00 */
[----:B------:R-:W-:Y:S02]  /*1d6e0*/  IMAD.MOV.U32 R18, RZ, RZ, R25 ;  /* 0x000000ffff127224 */ /* 0x000fe400078e0019 */
[----:B------:R-:W-:Y:S01]  /*1d6f0*/  IMAD.MOV.U32 R19, RZ, RZ, R24 ;  /* 0x000000ffff137224 */ /* 0x000fe200078e0018 */
[----:B----4-:R-:W-:Y:S01]  /*1d700*/  HMMA.16816.F32.BF16 R4, R8, R14, R4 ;  /* 0x0000000e0804723c */ /* 0x010fe20000041804 */
[----:B--2---:R0:W-:Y:S11]  /*1d710*/  STL.64 [R1+0x17b0], R26 ;  /* 0x0017b01a01007387 */ /* 0x0041f60000100a00 */
[----:B------:R-:W-:Y:S11]  /*1d720*/  @!UPT UIADD3 URZ, URZ, URZ, URZ ;  /* 0x0000003f3f3ff290 */ /* 0x000ff6000fffe03f */
[----:B------:R-:W-:Y:S01]  /*1d730*/  STL.64 [R1+0xbc0], R4 ;  /* 0x000bc00401007387 */ /* 0x000fe20000100a00 */
[----:B------:R-:W-:Y:S02]  /*1d740*/  STL.64 [R1+0xbc8], R6 ;  /* 0x000bc80601007387 */ /* 0x000fe40000100a00 */
[----:B------:R-:W2:Y:S02]  /*1d750*/  LDL.LU R12, [R1+0x10] ;  /* 0x00001000010c7983 */ /* 0x000ea40000300800 */
[----:B------:R-:W2:Y:S01]  /*1d760*/  LDL.LU R13, [R1+0x14] ;  /* 0x00001400010d7983 */ /* 0x000ea20000300800 */
[----:B------:R-:W4:Y:S01]  /*1d770*/  LDL.LU R14, [R1+0x18] ;  /* 0x00001800010e7983 */ /* 0x000f220000300800 */
[----:B------:R-:W4:Y:S02]  /*1d780*/  LDL.LU R15, [R1+0x1c] ;  /* 0x00001c00010f7983 */ /* 0x000f240000300800 */
[----:B------:R3:W-:Y:S02]  /*1d790*/  STL.64 [R1+0x17b8], R18 ;  /* 0x0017b81201007387 */ /* 0x0007e40000100a00 */
[----:B------:R-:W2:Y:S01]  /*1d7a0*/  LDL.LU R24, [R1+0x120] ;  /* 0x0001200001187983 */ /* 0x000ea20000300800 */
[----:B------:R-:W2:Y:S01]  /*1d7b0*/  LDL.LU R25, [R1+0x124] ;  /* 0x0001240001197983 */ /* 0x000ea20000300800 */
[----:B0-----:R-:W2:Y:S02]  /*1d7c0*/  LDL.LU R26, [R1+0x128] ;  /* 0x00012800011a7983 */ /* 0x001ea40000300800 */
[----:B------:R-:W2:Y:S02]  /*1d7d0*/  LDL.LU R27, [R1+0x12c] ;  /* 0x00012c00011b7983 */ /* 0x000ea40000300800 */
[----:B---3--:R-:W-:-:S02]  /*1d7e0*/  IMAD.MOV.U32 R18, RZ, RZ, R23 ;  /* 0x000000ffff127224 */ /* 0x008fc400078e0017 */
[----:B------:R-:W-:Y:S02]  /*1d7f0*/  IMAD.MOV.U32 R19, RZ, RZ, R22 ;  /* 0x000000ffff137224 */ /* 0x000fe400078e0016 */
[----:B------:R-:W-:Y:S02]  /*1d800*/  IMAD.MOV.U32 R22, RZ, RZ, R28 ;  /* 0x000000ffff167224 */ /* 0x000fe400078e001c */
[----:B------:R-:W-:Y:S01]  /*1d810*/  IMAD.MOV.U32 R23, RZ, RZ, R29 ;  /* 0x000000ffff177224 */ /* 0x000fe200078e001d */
[----:B--2---:R-:W-:Y:S01]  /*1d820*/  STL.64 [R1+0x17c8], R26 ;  /* 0x0017c81a01007387 */ /* 0x004fe20000100a00 */
[----:B------:R-:W-:Y:S02]  /*1d830*/  STL.64 [R1+0x17c0], R24 ;  /* 0x0017c01801007387 */ /* 0x000fe40000100a00 */
[----:B------:R-:W2:Y:S02]  /*1d840*/  LDL.LU R28, [R1+0x1898] ;  /* 0x00189800011c7983 */ /* 0x000ea40000300800 */
[----:B------:R-:W3:Y:S01]  /*1d850*/  LDL.LU R29, [R1+0x1894] ;  /* 0x00189400011d7983 */ /* 0x000ee20000300800 */
[----:B------:R0:W-:Y:S01]  /*1d860*/  STL.64 [R1+0x1808], R22 ;  /* 0x0018081601007387 */ /* 0x0001e20000100a00 */
[----:B------:R1:W-:Y:S02]  /*1d870*/  STL.64 [R1+0x17d0], R18 ;  /* 0x0017d01201007387 */ /* 0x0003e40000100a00 */
[----:B0-----:R-:W-:-:S02]  /*1d880*/  IMAD.MOV.U32 R22, RZ, RZ, R17 ;  /* 0x000000ffff167224 */ /* 0x001fc400078e0011 */
[----:B------:R-:W-:Y:S02]  /*1d890*/  IMAD.MOV.U32 R23, RZ, RZ, R16 ;  /* 0x000000ffff177224 */ /* 0x000fe400078e0010 */
[----:B-1----:R-:W-:Y:S02]  /*1d8a0*/  IMAD.MOV.U32 R18, RZ, RZ, R20 ;  /* 0x000000ffff127224 */ /* 0x002fe400078e0014 */
[----:B------:R-:W-:Y:S01]  /*1d8b0*/  IMAD.MOV.U32 R19, RZ, RZ, R21 ;  /* 0x000000ffff137224 */ /* 0x000fe200078e0015 */
[----:B------:R-:W3:Y:S01]  /*1d8c0*/  LDL.LU R20, [R1+0x1890] ;  /* 0x0018900001147983 */ /* 0x000ee20000300800 */
[----:B------:R-:W3:Y:S02]  /*1d8d0*/  LDL.LU R21, [R1+0x188c] ;  /* 0x00188c0001157983 */ /* 0x000ee40000300800 */
[----:B------:R-:W-:Y:S01]  /*1d8e0*/  STL.64 [R1+0x1820], R22 ;  /* 0x0018201601007387 */ /* 0x000fe20000100a00 */
[----:B------:R0:W-:Y:S01]  /*1d8f0*/  STL.64 [R1+0x17e8], R18 ;  /* 0x0017e81201007387 */ /* 0x0001e20000100a00 */
[----:B------:R-:W3:Y:S02]  /*1d900*/  LDL.LU R16, [R1+0x260] ;  /* 0x0002600001107983 */ /* 0x000ee40000300800 */
[----:B------:R-:W3:Y:S01]  /*1d910*/  LDL.LU R17, [R1+0x264] ;  /* 0x0002640001117983 */ /* 0x000ee20000300800 */
[----:B0-----:R-:W3:Y:S01]  /*1d920*/  LDL.LU R18, [R1+0x268] ;  /* 0x0002680001127983 */ /* 0x001ee20000300800 */
[----:B------:R-:W3:Y:S02]  /*1d930*/  LDL.LU R19, [R1+0x26c] ;  /* 0x00026c0001137983 */ /* 0x000ee40000300800 */
[----:B------:R-:W-:-:S02]  /*1d940*/  IMAD.MOV.U32 R23, RZ, RZ, R3 ;  /* 0x000000ffff177224 */ /* 0x000fc400078e0003 */
[----:B--2---:R-:W-:Y:S02]  /*1d950*/  IMAD.MOV.U32 R22, RZ, RZ, R28 ;  /* 0x000000ffff167224 */ /* 0x004fe400078e001c */
[----:B------:R-:W2:Y:S01]  /*1d960*/  LDL.LU R28, [R1+0x1888] ;  /* 0x00188800011c7983 */ /* 0x000ea20000300800 */
[----:B------:R-:W2:Y:S02]  /*1d970*/  LDL.LU R3, [R1+0x1884] ;  /* 0x0018840001037983 */ /* 0x000ea40000300800 */
[----:B------:R-:W-:Y:S01]  /*1d980*/  STL.64 [R1+0x1838], R22 ;  /* 0x0018381601007387 */ /* 0x000fe20000100a00 */
[----:B---3--:R-:W-:Y:S01]  /*1d990*/  STL.64 [R1+0x1800], R18 ;  /* 0x0018001201007387 */ /* 0x008fe20000100a00 */
[----:B------:R0:W-:Y:S03]  /*1d9a0*/  STL.64 [R1+0x17f8], R16 ;  /* 0x0017f81001007387 */ /* 0x0001e60000100a00 */
[----:B0-----:R-:W3:Y:S01]  /*1d9b0*/  LDL.LU R16, [R1+0x270] ;  /* 0x0002700001107983 */ /* 0x001ee20000300800 */
[----:B------:R-:W3:Y:S02]  /*1d9c0*/  LDL.LU R17, [R1+0x274] ;  /* 0x0002740001117983 */ /* 0x000ee40000300800 */
[----:B------:R-:W2:Y:S02]  /*1d9d0*/  LDL.LU R18, [R1+0x278] ;  /* 0x0002780001127983 */ /* 0x000ea40000300800 */
[----:B------:R-:W2:Y:S02]  /*1d9e0*/  LDL.LU R19, [R1+0x27c] ;  /* 0x00027c0001137983 */ /* 0x000ea40000300800 */
[----:B------:R-:W-:-:S02]  /*1d9f0*/  IMAD.MOV.U32 R22, RZ, RZ, R20 ;  /* 0x000000ffff167224 */ /* 0x000fc400078e0014 */
[----:B------:R-:W-:Y:S01]  /*1da00*/  IMAD.MOV.U32 R23, RZ, RZ, R29 ;  /* 0x000000ffff177224 */ /* 0x000fe200078e001d */
[----:B------:R-:W4:Y:S04]  /*1da10*/  LDL.LU R20, [R1+0x1880] ;  /* 0x0018800001147983 */ /* 0x000f280000300800 */
[----:B------:R-:W-:Y:S04]  /*1da20*/  STL.64 [R1+0x1850], R22 ;  /* 0x0018501601007387 */ /* 0x000fe80000100a00 */
[----:B--2---:R-:W-:Y:S01]  /*1da30*/  STL.64 [R1+0x1818], R18 ;  /* 0x0018181201007387 */ /* 0x004fe20000100a00 */
[----:B---3--:R0:W-:Y:S03]  /*1da40*/  STL.64 [R1+0x1810], R16 ;  /* 0x0018101001007387 */ /* 0x0081e60000100a00 */
[----:B0-----:R-:W2:Y:S01]  /*1da50*/  LDL.LU R16, [R1+0x280] ;  /* 0x0002800001107983 */ /* 0x001ea20000300800 */
[----:B------:R-:W2:Y:S02]  /*1da60*/  LDL.LU R17, [R1+0x284] ;  /* 0x0002840001117983 */ /* 0x000ea40000300800 */
[----:B------:R-:W3:Y:S02]  /*1da70*/  LDL.LU R18, [R1+0x288] ;  /* 0x0002880001127983 */ /* 0x000ee40000300800 */
[----:B------:R-:W3:Y:S02]  /*1da80*/  LDL.LU R19, [R1+0x28c] ;  /* 0x00028c0001137983 */ /* 0x000ee40000300800 */
[----:B------:R-:W-:-:S02]  /*1da90*/  IMAD.MOV.U32 R22, RZ, RZ, R28 ;  /* 0x000000ffff167224 */ /* 0x000fc400078e001c */
[----:B------:R-:W-:-:S05]  /*1daa0*/  IMAD.MOV.U32 R23, RZ, RZ, R21 ;  /* 0x000000ffff177224 */ /* 0x000fca00078e0015 */
[----:B------:R-:W-:Y:S04]  /*1dab0*/  STL.64 [R1+0x1868], R22 ;  /* 0x0018681601007387 */ /* 0x000fe80000100a00 */
[----:B---3--:R-:W-:Y:S01]  /*1dac0*/  STL.64 [R1+0x1830], R18 ;  /* 0x0018301201007387 */ /* 0x008fe20000100a00 */
[----:B--2---:R0:W-:Y:S03]  /*1dad0*/  STL.64 [R1+0x1828], R16 ;  /* 0x0018281001007387 */ /* 0x0041e60000100a00 */
[----:B0-----:R-:W2:Y:S01]  /*1dae0*/  LDL.LU R16, [R1+0x290] ;  /* 0x0002900001107983 */ /* 0x001ea20000300800 */
[----:B------:R-:W2:Y:S02]  /*1daf0*/  LDL.LU R17, [R1+0x294] ;  /* 0x0002940001117983 */ /* 0x000ea40000300800 */
[----:B------:R-:W3:Y:S02]  /*1db00*/  LDL.LU R18, [R1+0x298] ;  /* 0x0002980001127983 */ /* 0x000ee40000300800 */
[----:B------:R-:W3:Y:S02]  /*1db10*/  LDL.LU R19, [R1+0x29c] ;  /* 0x00029c0001137983 */ /* 0x000ee40000300800 */
        /* <DEDUP_REMOVED lines=12> */
[----:B----4-:R-:W-:-:S02]  /*1dbe0*/  IMAD.MOV.U32 R22, RZ, RZ, R20 ;  /* 0x000000ffff167224 */ /* 0x010fc400078e0014 */
[----:B------:R-:W-:Y:S01]  /*1dbf0*/  IMAD.MOV.U32 R23, RZ, RZ, R3 ;  /* 0x000000ffff177224 */ /* 0x000fe200078e0003 */
[----:B---3--:R-:W-:Y:S01]  /*1dc00*/  STL.64 [R1+0x1878], R18 ;  /* 0x0018781201007387 */ /* 0x008fe20000100a00 */
[----:B--2---:R0:W-:Y:S03]  /*1dc10*/  STL.64 [R1+0x1870], R16 ;  /* 0x0018701001007387 */ /* 0x0041e60000100a00 */
[----:B0-----:R-:W2:Y:S01]  /*1dc20*/  LDL.LU R16, [R1+0x2c0] ;  /* 0x0002c00001107983 */ /* 0x001ea20000300800 */
[----:B------:R-:W2:Y:S02]  /*1dc30*/  LDL.LU R17, [R1+0x2c4] ;  /* 0x0002c40001117983 */ /* 0x000ea40000300800 */
[----:B------:R-:W2:Y:S02]  /*1dc40*/  LDL.LU R18, [R1+0x2c8] ;  /* 0x0002c80001127983 */ /* 0x000ea40000300800 */
[----:B------:R-:W2:Y:S01]  /*1dc50*/  LDL.LU R19, [R1+0x2cc] ;  /* 0x0002cc0001137983 */ /* 0x000ea20000300800 */
[----:B------:R-:W3:Y:S01]  /*1dc60*/  LDL.LU R24, [R1+0x1f0] ;  /* 0x0001f00001187983 */ /* 0x000ee20000300800 */
[----:B------:R-:W3:Y:S02]  /*1dc70*/  LDL.LU R25, [R1+0x1f4] ;  /* 0x0001f40001197983 */ /* 0x000ee40000300800 */
[----:B------:R-:W4:Y:S02]  /*1dc80*/  LDL.LU R26, [R1+0x1f8] ;  /* 0x0001f800011a7983 */ /* 0x000f240000300800 */
[----:B------:R-:W4:Y:S01]  /*1dc90*/  LDL.LU R27, [R1+0x1fc] ;  /* 0x0001fc00011b7983 */ /* 0x000f220000300800 */
[C---:B--2---:R-:W-:Y:S01]  /*1dca0*/  HMMA.16816.F32.BF16 R20, R8.reuse, R22, R16 ;  /* 0x000000160814723c */ /* 0x044fe20000041810 */
[----:B----4-:R-:W-:Y:S01]  /*1dcb0*/  STL.64 [R1+0x17e0], R26 ;  /* 0x0017e01a01007387 */ /* 0x010fe20000100a00 */
[----:B---3--:R0:W-:Y:S03]  /*1dcc0*/  STL.64 [R1+0x17d8], R24 ;  /* 0x0017d81801007387 */ /* 0x0081e60000100a00 */
[----:B0-----:R-:W2:Y:S01]  /*1dcd0*/  LDL.LU R24, [R1+0x250] ;  /* 0x0002500001187983 */ /* 0x001ea20000300800 */
[----:B------:R-:W2:Y:S02]  /*1dce0*/  LDL.LU R25, [R1+0x254] ;  /* 0x0002540001197983 */ /* 0x000ea40000300800 */
[----:B------:R-:W2:Y:S02]  /*1dcf0*/  LDL.LU R26, [R1+0x258] ;  /* 0x00025800011a7983 */ /* 0x000ea40000300800 */
[----:B------:R-:W2:Y:S01]  /*1dd00*/  LDL.LU R27, [R1+0x25c] ;  /* 0x00025c00011b7983 */ /* 0x000ea20000300800 */
[----:B------:R-:W-:Y:S01]  /*1dd10*/  STL.64 [R1+0x17a0], R14 ;  /* 0x0017a00e01007387 */ /* 0x000fe20000100a00 */
[----:B------:R0:W-:Y:S03]  /*1dd20*/  STL.64 [R1+0x1798], R12 ;  /* 0x0017980c01007387 */ /* 0x0001e60000100a00 */
[----:B0-----:R-:W3:Y:S01]  /*1dd30*/  LDL.LU R12, [R1+0x110] ;  /* 0x00011000010c7983 */ /* 0x001ee20000300800 */
[----:B------:R-:W3:Y:S02]  /*1dd40*/  LDL.LU R13, [R1+0x114] ;  /* 0x00011400010d7983 */ /* 0x000ee40000300800 */
[----:B------:R-:W3:Y:S02]  /*1dd50*/  LDL.LU R14, [R1+0x118] ;  /* 0x00011800010e7983 */ /* 0x000ee40000300800 */
[----:B------:R-:W3:Y:S01]  /*1dd60*/  LDL.LU R15, [R1+0x11c] ;  /* 0x00011c00010f7983 */ /* 0x000ee20000300800 */
[----:B------:R-:W4:Y:S01]  /*1dd70*/  LDL.LU.64 R18, [R1+0x1878] ;  /* 0x0018780001127983 */ /* 0x000f220000300a00 */
[----:B------:R-:W4:Y:S02]  /*1dd80*/  LDL.LU.64 R16, [R1+0x1870] ;  /* 0x0018700001107983 */ /* 0x000f240000300a00 */
[----:B------:R-:W-:Y:S02]  /*1dd90*/  STL.64 [R1+0xbd0], R20 ;  /* 0x000bd01401007387 */ /* 0x000fe40000100a00 */
[----:B------:R0:W-:Y:S02]  /*1dda0*/  STL.64 [R1+0xbd8], R22 ;  /* 0x000bd81601007387 */ /* 0x0001e40000100a00 */
[----:B0-----:R-:W4:Y:S02]  /*1ddb0*/  LDL.LU.64 R22, [R1+0x1868] ;  /* 0x0018680001167983 */ /* 0x001f240000300a00 */
[C---:B----4-:R-:W-:Y:S02]  /*1ddc0*/  HMMA.16816.F32.BF16 R20, R8.reuse, R22, R16 ;  /* 0x000000160814723c */ /* 0x050fe40000041810 */
[----:B------:R-:W4:Y:S01]  /*1ddd0*/  LDL.LU.64 R18, [R1+0x1860] ;  /* 0x0018600001127983 */ /* 0x000f220000300a00 */
[----:B------:R-:W4:Y:S11]  /*1dde0*/  LDL.LU.64 R16, [R1+0x1858] ;  /* 0x0018580001107983 */ /* 0x000f360000300a00 */
[----:B------:R-:W-:Y:S09]  /*1ddf0*/  @!UPT UIADD3 URZ, URZ, URZ, URZ ;  /* 0x0000003f3f3ff290 */ /* 0x000ff2000fffe03f */
[----:B------:R-:W-:Y:S01]  /*1de00*/  STL.64 [R1+0x9c0], R20 ;  /* 0x0009c01401007387 */ /* 0x000fe20000100a00 */
[----:B------:R0:W-:Y:S03]  /*1de10*/  STL.64 [R1+0x9c8], R22 ;  /* 0x0009c81601007387 */ /* 0x0001e60000100a00 */
        /* <DEDUP_REMOVED lines=29> */
[C---:B----4-:R-:W-:Y:S11]  /*1dff0*/  HMMA.16816.F32.BF16 R16, R8.reuse, R22, R16 ;  /* 0x000000160810723c */ /* 0x050ff60000041810 */
[----:B------:R-:W-:Y:S11]  /*1e000*/  @!UPT UIADD3 URZ, URZ, URZ, URZ ;  /* 0x0000003f3f3ff290 */ /* 0x000ff6000fffe03f */
[----:B------:R-:W-:Y:S01]  /*1e010*/  @!UPT UIADD3 URZ, URZ, URZ, URZ ;  /* 0x0000003f3f3ff290 */ /* 0x000fe2000fffe03f */
[----:B------:R-:W-:Y:S01]  /*1e020*/  STL.64 [R1+0x9f0], R16 ;  /* 0x0009f01001007387 */ /* 0x000fe20000100a00 */
[----:B------:R0:W-:Y:S03]  /*1e030*/  STL.64 [R1+0x9f8], R18 ;  /* 0x0009f81201007387 */ /* 0x0001e60000100a00 */
[----:B0-----:R-:W2:Y:S01]  /*1e040*/  LDL.LU.64 R18, [R1+0x17e8] ;  /* 0x0017e80001127983 */ /* 0x001ea20000300a00 */
[----:B------:R0:W-:Y:S03]  /*1e050*/  STL.64 [R1+0x1720], R22 ;  /* 0x0017201601007387 */ /* 0x0001e60000100a00 */
[----:B0-----:R-:W4:Y:S04]  /*1e060*/  LDL.64 R22, [R1+0xd8] ;  /* 0x0000d80001167983 */ /* 0x001f280000100a00 */
[----:B----4-:R0:W-:Y:S01]  /*1e070*/  STL.64 [R1+0x1768], R22 ;  /* 0x0017681601007387 */ /* 0x0101e20000100a00 */
[----:B------:R-:W4:Y:S02]  /*1e080*/  LDL.LU R20, [R1+0x590] ;  /* 0x0005900001147983 */ /* 0x000f240000300800 */
[----:B------:R-:W4:Y:S01]  /*1e090*/  LDL.LU R21, [R1+0x594] ;  /* 0x0005940001157983 */ /* 0x000f220000300800 */
[----:B0-----:R-:W3:Y:S01]  /*1e0a0*/  LDL.LU R22, [R1+0x598] ;  /* 0x0005980001167983 */ /* 0x001ee20000300800 */
[----:B------:R-:W3:Y:S01]  /*1e0b0*/  LDL.LU R23, [R1+0x59c] ;  /* 0x00059c0001177983 */ /* 0x000ee20000300800 */
[C---:B--2---:R-:W-:Y:S02]  /*1e0c0*/  HMMA.16816.F32.BF16 R16, R8.reuse, R18, R24 ;  /* 0x000000120810723c */ /* 0x044fe40000041818 */
[----:B---3--:R-:W-:Y:S01]  /*1e0d0*/  STL.64 [R1+0x1778], R22 ;  /* 0x0017781601007387 */ /* 0x008fe20000100a00 */
[----:B----4-:R0:W-:Y:S03]  /*1e0e0*/  STL.64 [R1+0x1770], R20 ;  /* 0x0017701401007387 */ /* 0x0101e60000100a00 */
[----:B0-----:R-:W2:Y:S01]  /*1e0f0*/  LDL.LU R20, [R1+0x5a0] ;  /* 0x0005a00001147983 */ /* 0x001ea20000300800 */
[----:B------:R-:W2:Y:S02]  /*1e100*/  LDL.LU R21, [R1+0x5a4] ;  /* 0x0005a40001157983 */ /* 0x000ea40000300800 */
[----:B------:R-:W2:Y:S02]  /*1e110*/  LDL.LU R22, [R1+0x5a8] ;  /* 0x0005a80001167983 */ /* 0x000ea40000300800 */
[----:B------:R-:W2:Y:S01]  /*1e120*/  LDL.LU R23, [R1+0x5ac] ;  /* 0x0005ac0001177983 */ /* 0x000ea20000300800 */
[----:B------:R-:W3:Y:S01]  /*1e130*/  LDL.LU.64 R26, [R1+0x17e0] ;  /* 0x0017e000011a7983 */ /* 0x000ee20000300a00 */
[----:B------:R-:W3:Y:S10]  /*1e140*/  LDL.LU.64 R24, [R1+0x17d8] ;  /* 0x0017d80001187983 */ /* 0x000ef40000300a00 */
[----:B------:R-:W-:Y:S02]  /*1e150*/  STL.64 [R1+0xa30], R16 ;  /* 0x000a301001007387 */ /* 0x000fe40000100a00 */
[----:B------:R0:W-:Y:S02]  /*1e160*/  STL.64 [R1+0xa38], R18 ;  /* 0x000a381201007387 */ /* 0x0001e40000100a00 */
[----:B0-----:R-:W3:Y:S02]  /*1e170*/  LDL.LU.64 R18, [R1+0x17d0] ;  /* 0x0017d00001127983 */ /* 0x001ee40000300a00 */
[C---:B---3--:R-:W-:Y:S02]  /*1e180*/  HMMA.16816.F32.BF16 R16, R8.reuse, R18, R24 ;  /* 0x000000120810723c */ /* 0x048fe40000041818 */
[----:B------:R-:W3:Y:S01]  /*1e190*/  LDL.LU.64 R26, [R1+0x17c8] ;  /* 0x0017c800011a7983 */ /* 0x000ee20000300a00 */
[----:B------:R-:W3:Y:S11]  /*1e1a0*/  LDL.LU.64 R24, [R1+0x17c0] ;  /* 0x0017c00001187983 */ /* 0x000ef60000300a00 */
[----:B------:R-:W-:Y:S09]  /*1e1b0*/  @!UPT UIADD3 URZ, URZ, URZ, URZ ;  /* 0x0000003f3f3ff290 */ /* 0x000ff2000fffe03f */
[----:B------:R-:W-:Y:S01]  /*1e1c0*/  STL.64 [R1+0xaa0], R16 ;  /* 0x000aa01001007387 */ /* 0x000fe20000100a00 */
[----:B------:R0:W-:Y:S03]  /*1e1d0*/  STL.64 [R1+0xaa8], R18 ;  /* 0x000aa81201007387 */ /* 0x0001e60000100a00 */
[----:B0-----:R-:W3:Y:S02]  /*1e1e0*/  LDL.LU.64 R18, [R1+0x17b8] ;  /* 0x0017b80001127983 */ /* 0x001ee40000300a00 */
[C---:B---3--:R-:W-:Y:S02]  /*1e1f0*/  HMMA.16816.F32.BF16 R16, R8.reuse, R18, R24 ;  /* 0x000000120810723c */ /* 0x048fe40000041818 */
[----:B------:R-:W3:Y:S01]  /*1e200*/  LDL.LU.64 R26, [R1+0x17b0] ;  /* 0x0017b000011a7983 */ /* 0x000ee20000300a00 */
[----:B------:R-:W-:Y:S02]  /*1e210*/  IMAD.MOV.U32 R6, RZ, RZ, R2 ;  /* 0x000000ffff067224 */ /* 0x000fe400078e0002 */
[----:B------:R-:W-:Y:S11]  /*1e220*/  IMAD.MOV.U32 R7, RZ, RZ, R0 ;  /* 0x000000ffff077224 */ /* 0x000ff600078e0000 */
[----:B------:R-:W-:Y:S07]  /*1e230*/  @!UPT UIADD3 URZ, URZ, URZ, URZ ;  /* 0x0000003f3f3ff290 */ /* 0x000fee000fffe03f */
[----:B------:R-:W-:Y:S01]  /*1e240*/  STL.64 [R1+0xb20], R16 ;  /* 0x000b201001007387 */ /* 0x000fe20000100a00 */
[----:B------:R0:W-:Y:S03]  /*1e250*/  STL.64 [R1+0xb28], R18 ;  /* 0x000b281201007387 */ /* 0x0001e60000100a00 */
[----:B0-----:R-:W2:Y:S01]  /*1e260*/  LDL.LU.64 R18, [R1+0x17a8] ;  /* 0x0017a80001127983 */ /* 0x001ea20000300a00 */
[C---:B---3--:R-:W-:Y:S01]  /*1e270*/  HMMA.16816.F32.BF16 R12, R8.reuse, R26, R12 ;  /* 0x0000001a080c723c */ /* 0x048fe2000004180c */
[----:B------:R-:W-:Y:S02]  /*1e280*/  IMAD.MOV.U32 R2, RZ, RZ, R26 ;  /* 0x000000ffff027224 */ /* 0x000fe400078e001a */
[----:B------:R-:W-:Y:S11]  /*1e290*/  IMAD.MOV.U32 R0, RZ, RZ, R27 ;  /* 0x000000ffff007224 */ /* 0x000ff600078e001b */
[----:B------:R-:W-:Y:S09]  /*1e2a0*/  @!UPT UIADD3 URZ, URZ, URZ, URZ ;  /* 0x0000003f3f3ff290 */ /* 0x000ff2000fffe03f */
[----:B------:R-:W-:Y:S01]  /*1e2b0*/  STL.64 [R1+0xb10], R12 ;  /* 0x000b100c01007387 */ /* 0x000fe20000100a00 */
[----:B------:R0:W-:Y:S03]  /*1e2c0*/  STL.64 [R1+0xb18], R14 ;  /* 0x000b180e01007387 */ /* 0x0001e60000100a00 */
[----:B0-----:R-:W3:Y:S01]  /*1e2d0*/  LDL.LU.64 R14, [R1+0x17a0] ;  /* 0x0017a000010e7983 */ /* 0x001ee20000300a00 */
[----:B------:R-:W3:Y:S02]  /*1e2e0*/  LDL.LU.64 R12, [R1+0x1798] ;  /* 0x00179800010c7983 */ /* 0x000ee40000300a00 */
[----:B------:R-:W3:Y:S01]  /*1e2f0*/  LDL.LU.64 R26, [R1+0x1790] ;  /* 0x00179000011a7983 */ /* 0x000ee20000300a00 */
[----:B------:R-:W0:Y:S01]  /*1e300*/  S2R R28, SR_TID.X ;  /* 0x00000000001c7919 */ /* 0x000e220000002100 */
[----:B---3--:R-:W-:Y:S11]  /*1e310*/  HMMA.16816.F32.BF16 R12, R8, R26, R12 ;  /* 0x0000001a080c723c */ /* 0x008ff6000004180c */
[----:B------:R-:W-:Y:S11]  /*1e320*/  @!UPT UIADD3 URZ, URZ, URZ, URZ ;  /* 0x0000003f3f3ff290 */ /* 0x000ff6000fffe03f */
[----:B------:R-:W-:Y:S01]  /*1e330*/  @!UPT UIADD3 URZ, URZ, URZ, URZ ;  /* 0x0000003f3f3ff290 */ /* 0x000fe2000fffe03f */
[----:B------:R-:W-:Y:S01]  /*1e340*/  STL.64 [R1+0xb00], R12 ;  /* 0x000b000c01007387 */ /* 0x000fe20000100a00 */
[----:B------:R1:W-:Y:S03]  /*1e350*/  STL.64 [R1+0xb08], R14 ;  /* 0x000b080e01007387 */ /* 0x0003e60000100a00 */
[----:B-1----:R-:W3:Y:S01]  /*1e360*/  LDL.LU.64 R14, [R1+0x1788] ;  /* 0x00178800010e7983 */ /* 0x002ee20000300a00 */
[----:B------:R-:W3:Y:S01]  /*1e370*/  LDL.LU.64 R12, [R1+0x1780] ;  /* 0x00178000010c7983 */ /* 0x000ee20000300a00 */
[C---:B0-----:R-:W-:Y:S01]  /*1e380*/  LOP3.LUT R17, R28.reuse, 0x7, RZ, 0xc0, !PT ;  /* 0x000000071c117812 */ /* 0x041fe200078ec0ff */
[C---:B------:R-:W-:Y:S02]  /*1e390*/  IMAD.SHL.U32 R16, R28.reuse, 0x80, RZ ;  /* 0x000000801c107824 */ /* 0x040fe400078e00ff */
[----:B------:R-:W-:Y:S02]  /*1e3a0*/  IMAD.SHL.U32 R28, R28, 0x2, RZ ;  /* 0x000000021c1c7824 */ /* 0x000fe400078e00ff */
[----:B------:R-:W-:-:S05]  /*1e3b0*/  IMAD R17, R17, 0x110, RZ ;  /* 0x0000011011117824 */ /* 0x000fca00078e02ff */
[----:B------:R-:W-:-:S04]  /*1e3c0*/  LOP3.LUT R17, R17, 0x10, R28, 0x78, !PT ;  /* 0x0000001011117812 */ /* 0x000fc800078e781c */
[----:B------:R-:W-:-:S04]  /*1e3d0*/  LOP3.LUT R17, R17, 0x800, R16, 0xf8, !PT ;  /* 0x0000080011117812 */ /* 0x000fc800078ef810 */
[----:B------:R-:W-:Y:S01]  /*1e3e0*/  LOP3.LUT R17, R17, 0x20, RZ, 0x3c, !PT ;  /* 0x0000002011117812 */ /* 0x000fe200078e3cff */
[----:B---3--:R-:W-:Y:S04]  /*1e3f0*/  HMMA.16816.F32.BF16 R8, R8, R6, R12 ;  /* 0x000000060808723c */ /* 0x008fe8000004180c */
[----:B------:R-:W2:Y:S04]  /*1e400*/  LDSM.16.MT88.4 R4, [R17+0x9000] ;  /* 0x009000001104783b */ /* 0x000ea80000004200 */
[----:B------:R-:W3:Y:S11]  /*1e410*/  LDL.LU.64 R14, [R1+0xf8] ;  /* 0x0000f800010e7983 */ /* 0x000ef60000300a00 */
[----:B------:R-:W-:Y:S04]  /*1e420*/  @!UPT UIADD3 URZ, URZ, URZ, URZ ;  /* 0x0000003f3f3ff290 */ /* 0x000fe8000fffe03f */
[----:B------:R-:W-:Y:S01]  /*1e430*/  STL.64 [R1+0xaf0], R8 ;  /* 0x000af00801007387 */ /* 0x000fe20000100a00 */
[----:B------:R-:W-:Y:S02]  /*1e440*/  STL.64 [R1+0xaf8], R10 ;  /* 0x000af80a01007387 */ /* 0x000fe40000100a00 */
[----:B------:R-:W0:Y:S01]  /*1e450*/  LDSM.16.MT88.4 R8, [R17+0x9080] ;  /* 0x009080001108783b */ /* 0x000e220000004200 */
[C---:B--2---:R-:W-:Y:S01]  /*1e460*/  HMMA.16816.F32.BF16 R20, R4.reuse, R18, R20 ;  /* 0x000000120414723c */ /* 0x044fe20000041814 */
[----:B0-----:R-:W-:Y:S02]  /*1e470*/  STL.64 [R1+0x16a8], R10 ;  /* 0x0016a80a01007387 */ /* 0x001fe40000100a00 */
[----:B------:R0:W-:Y:S02]  /*1e480*/  STL.64 [R1+0x16a0], R8 ;  /* 0x0016a00801007387 */ /* 0x0001e40000100a00 */
[----:B0-----:R-:W2:Y:S01]  /*1e490*/  LDL.LU R8, [R1+0x570] ;  /* 0x0005700001087983 */ /* 0x001ea20000300800 */
[----:B------:R-:W2:Y:S02]  /*1e4a0*/  LDL.LU R9, [R1+0x574] ;  /* 0x0005740001097983 */ /* 0x000ea40000300800 */
[----:B------:R-:W2:Y:S02]  /*1e4b0*/  LDL.LU R10, [R1+0x578] ;  /* 0x00057800010a7983 */ /* 0x000ea40000300800 */
[----:B------:R-:W2:Y:S11]  /*1e4c0*/  LDL.LU R11, [R1+0x57c] ;  /* 0x00057c00010b7983 */ /* 0x000eb60000300800 */
[----:B------:R-:W-:Y:S02]  /*1e4d0*/  @!UPT UIADD3 URZ, URZ, URZ, URZ ;  /* 0x0000003f3f3ff290 */ /* 0x000fe4000fffe03f */
[----:B------:R-:W-:Y:S01]  /*1e4e0*/  STL.64 [R1+0x2f0], R20 ;  /* 0x0002f01401007387 */ /* 0x000fe20000100a00 */
[----:B------:R0:W-:Y:S03]  /*1e4f0*/  STL.64 [R1+0x2f8], R22 ;  /* 0x0002f81601007387 */ /* 0x0001e60000100a00 */
[----:B0-----:R-:W3:Y:S01]  /*1e500*/  LDL.LU.64 R22, [R1+0x1778] ;  /* 0x0017780001167983 */ /* 0x001ee20000300a00 */
[----:B------:R-:W3:Y:S02]  /*1e510*/  LDL.LU.64 R20, [R1+0x1770] ;  /* 0x0017700001147983 */ /* 0x000ee40000300a00 */
[----:B------:R0:W-:Y:S02]  /*1e520*/  STL.64 [R1+0x16b0], R18 ;  /* 0x0016b01201007387 */ /* 0x0001e40000100a00 */
[----:B0-----:R-:W4:Y:S01]  /*1e530*/  LDL.64 R18, [R1+0xe8] ;  /* 0x0000e80001127983 */ /* 0x001f220000100a00 */
[----:B---3--:R-:W-:Y:S11]  /*1e540*/  HMMA.16816.F32.BF16 R20, R4, R14, R20 ;  /* 0x0000000e0414723c */ /* 0x008ff60000041814 */
[----:B------:R-:W-:Y:S11]  /*1e550*/  @!UPT UIADD3 URZ, URZ, URZ, URZ ;  /* 0x0000003f3f3ff290 */ /* 0x000ff6000fffe03f */
[----:B------:R-:W-:Y:S01]  /*1e560*/  @!UPT UIADD3 URZ, URZ, URZ, URZ ;  /* 0x0000003f3f3ff290 */ /* 0x000fe2000fffe03f */
[----:B------:R-:W-:Y:S01]  /*1e570*/  STL.64 [R1+0x3c0], R20 ;  /* 0x0003c01401007387 */ /* 0x000fe20000100a00 */
[----:B------:R0:W-:Y:S03]  /*1e580*/  STL.64 [R1+0x3c8], R22 ;  /* 0x0003c81601007387 */ /* 0x0001e60000100a00 */
[----:B0-----:R-:W2:Y:S01]  /*1e590*/  LDL.LU.64 R22, [R1+0x1768] ;  /* 0x0017680001167983 */ /* 0x001ea20000300a00 */
[----:B------:R0:W-:Y:S02]  /*1e5a0*/  STL [R1+0x167c], R14 ;  /* 0x00167c0e01007387 */ /* 0x0001e40000100800 */
[----:B------:R1:W-:Y:S02]  /*1e5b0*/  STL [R1+0x1678], R15 ;  /* 0x0016780f01007387 */ /* 0x0003e40000100800 */
[----:B------:R-:W3:Y:S01]  /*1e5c0*/  LDL.LU R12, [R1+0x580] ;  /* 0x00058000010c7983 */ /* 0x000ee20000300800 */
[----:B------:R-:W3:Y:S04]  /*1e5d0*/  LDL.LU R13, [R1+0x584] ;  /* 0x00058400010d7983 */ /* 0x000ee80000300800 */
[----:B0-----:R-:W3:Y:S01]  /*1e5e0*/  LDL.LU R14, [R1+0x588] ;  /* 0x00058800010e7983 */ /* 0x001ee20000300800 */
[----:B-1----:R-:W3:Y:S02]  /*1e5f0*/  LDL.LU R15, [R1+0x58c] ;  /* 0x00058c00010f7983 */ /* 0x002ee40000300800 */
[----:B----4-:R-:W-:-:S02]  /*1e600*/  IMAD.MOV.U32 R25, RZ, RZ, R19 ;  /* 0x000000ffff197224 */ /* 0x010fc400078e0013 */
[----:B------:R-:W-:Y:S01]  /*1e610*/  IMAD.MOV.U32 R28, RZ, RZ, R18 ;  /* 0x000000ffff1c7224 */ /* 0x000fe200078e0012 */
[C---:B--2---:R-:W-:Y:S08]  /*1e620*/  HMMA.16816.F32.BF16 R8, R4.reuse, R22, R8 ;  /* 0x000000160408723c */ /* 0x044ff00000041808 */
[----:B---3--:R-:W-:Y:S11]  /*1e630*/  HMMA.16816.F32.BF16 R12, R4, R18, R12 ;  /* 0x00000012040c723c */ /* 0x008ff6000004180c */
[----:B------:R-:W-:Y:S11]  /*1e640*/  @!UPT UIADD3 URZ, URZ, URZ, URZ ;  /* 0x0000003f3f3ff290 */ /* 0x000ff6000fffe03f */
[----:B------:R-:W-:Y:S01]  /*1e650*/  @!UPT UIADD3 URZ, URZ, URZ, URZ ;  /* 0x0000003f3f3ff290 */ /* 0x000fe2000fffe03f */
[----:B------:R-:W-:Y:S01]  /*1e660*/  STL.64 [R1+0x580], R12 ;  /* 0x0005800c01007387 */ /* 0x000fe20000100a00 */
[----:B------:R-:W-:Y:S02]  /*1e670*/  STL.64 [R1+0x588], R14 ;  /* 0x0005880e01007387 */ /* 0x000fe40000100a00 */
[----:B------:R-:W-:Y:S02]  /*1e680*/  STL [R1+0x1684], R25 ;  /* 0x0016841901007387 */ /* 0x000fe40000100800 */
[----:B------:R-:W-:Y:S01]  /*1e690*/  STL.64 [R1+0x1758], R26 ;  /* 0x0017581a01007387 */ /* 0x000fe20000100a00 */
[----:B------:R-:W-:Y:S01]  /*1e6a0*/  STL [R1+0x1680], R28 ;  /* 0x0016801c01007387 */ /* 0x000fe20000100800 */
[----:B------:R-:W-:Y:S02]  /*1e6b0*/  STL.64 [R1+0x570], R8 ;  /* 0x0005700801007387 */ /* 0x000fe40000100a00 */
[----:B------:R-:W-:Y:S02]  /*1e6c0*/  STL.64 [R1+0x578], R10 ;  /* 0x0005780a01007387 */ /* 0x000fe40000100a00 */
[----:B------:R-:W2:Y:S01]  /*1e6d0*/  LDL.LU R16, [R1+0x1a0] ;  /* 0x0001a00001107983 */ /* 0x000ea20000300800 */
[----:B------:R-:W2:Y:S01]  /*1e6e0*/  LDL.LU R17, [R1+0x1a4] ;  /* 0x0001a40001117983 */ /* 0x000ea20000300800 */
        /* <DEDUP_REMOVED lines=8> */
[----:B---3--:R0:W-:Y:S01]  /*1e770*/  STL.64 [R1+0x16d0], R18 ;  /* 0x0016d01201007387 */ /* 0x0081e20000100a00 */
[----:B--2---:R-:W-:Y:S02]  /*1e780*/  STL.64 [R1+0x16c8], R16 ;  /* 0x0016c81001007387 */ /* 0x004fe40000100a00 */
[----:B0-----:R-:W-:-:S02]  /*1e790*/  IMAD.MOV.U32 R18, RZ, RZ, R2 ;  /* 0x000000ffff127224 */ /* 0x001fc400078e0002 */
[----:B------:R-:W-:-:S05]  /*1e7a0*/  IMAD.MOV.U32 R19, RZ, RZ, R0 ;  /* 0x000000ffff137224 */ /* 0x000fca00078e0000 */
[----:B------:R0:W-:Y:S04]  /*1e7b0*/  STL.64 [R1+0x16e0], R18 ;  /* 0x0016e01201007387 */ /* 0x0001e80000100a00 */
[----:B0-----:R-:W2:Y:S04]  /*1e7c0*/  LDL.64 R18, [R1+0x1b8] ;  /* 0x0001b80001127983 */ /* 0x001ea80000100a00 */
[----:B--2---:R-:W-:Y:S01]  /*1e7d0*/  STL.64 [R1+0x16f8], R18 ;  /* 0x0016f81201007387 */ /* 0x004fe20000100a00 */
[----:B------:R-:W2:Y:S02]  /*1e7e0*/  LDL.64 R10, [R1+0x28] ;  /* 0x00002800010a7983 */ /* 0x000ea40000100a00 */
[----:B------:R-:W-:-:S02]  /*1e7f0*/  IMAD.MOV.U32 R15, RZ, RZ, R22 ;  /* 0x000000ffff0f7224 */ /* 0x000fc400078e0016 */
[----:B------:R-:W-:Y:S01]  /*1e800*/  IMAD.MOV.U32 R29, RZ, RZ, R23 ;  /* 0x000000ffff1d7224 */ /* 0x000fe200078e0017 */
[----:B--2---:R0:W-:Y:S01]  /*1e810*/  STL.64 [R1+0x16d8], R10 ;  /* 0x0016d80a01007387 */ /* 0x0041e20000100a00 */
[----:B------:R-:W2:Y:S02]  /*1e820*/  LDL.LU R8, [R1+0x220] ;  /* 0x0002200001087983 */ /* 0x000ea40000300800 */
[----:B------:R-:W2:Y:S01]  /*1e830*/  LDL.LU R9, [R1+0x224] ;  /* 0x0002240001097983 */ /* 0x000ea20000300800 */
[----:B0-----:R-:W3:Y:S01]  /*1e840*/  LDL.LU R10, [R1+0x228] ;  /* 0x00022800010a7983 */ /* 0x001ee20000300800 */
[----:B------:R-:W3:Y:S02]  /*1e850*/  LDL.LU R11, [R1+0x22c] ;  /* 0x00022c00010b7983 */ /* 0x000ee40000300800 */
[----:B------:R-:W4:Y:S02]  /*1e860*/  LDL.64 R22, [R1+0x88] ;  /* 0x0000880001167983 */ /* 0x000f240000100a00 */
[----:B----4-:R-:W-:Y:S01]  /*1e870*/  STL.64 [R1+0x1738], R22 ;  /* 0x0017381601007387 */ /* 0x010fe20000100a00 */
[----:B------:R-:W4:Y:S03]  /*1e880*/  LDL.64 R18, [R1+0x58] ;  /* 0x0000580001127983 */ /* 0x000f260000100a00 */
[----:B----4-:R0:W-:Y:S04]  /*1e890*/  STL.64 [R1+0x1700], R18 ;  /* 0x0017001201007387 */ /* 0x0101e80000100a00 */
[----:B0-----:R-:W4:Y:S04]  /*1e8a0*/  LDL.64 R18, [R1+0x68] ;  /* 0x0000680001127983 */ /* 0x001f280000100a00 */
[----:B----4-:R0:W-:Y:S01]  /*1e8b0*/  STL.64 [R1+0x1718], R18 ;  /* 0x0017181201007387 */ /* 0x0101e20000100a00 */
[----:B------:R-:W4:Y:S02]  /*1e8c0*/  LDL.LU R16, [R1+0x510] ;  /* 0x0005100001107983 */ /* 0x000f240000300800 */
[----:B------:R-:W4:Y:S01]  /*1e8d0*/  LDL.LU R17, [R1+0x514] ;  /* 0x0005140001117983 */ /* 0x000f220000300800 */
[----:B0-----:R-:W2:Y:S01]  /*1e8e0*/  LDL.LU R18, [R1+0x518] ;  /* 0x0005180001127983 */ /* 0x001ea20000300800 */
[----:B------:R-:W2:Y:S02]  /*1e8f0*/  LDL.LU R19, [R1+0x51c] ;  /* 0x00051c0001137983 */ /* 0x000ea40000300800 */
[----:B------:R-:W2:Y:S02]  /*1e900*/  LDL.64 R26, [R1+0xb8] ;  /* 0x0000b800011a7983 */ /* 0x000ea40000100a00 */
[----:B--2---:R0:W-:Y:S01]  /*1e910*/  STL.64 [R1+0x1760], R26 ;  /* 0x0017601a01007387 */ /* 0x0041e20000100a00 */
[----:B------:R-:W2:Y:S02]  /*1e920*/  LDL.LU R24, [R1+0x560] ;  /* 0x0005600001187983 */ /* 0x000ea40000300800 */
[----:B------:R-:W2:Y:S01]  /*1e930*/  LDL.LU R25, [R1+0x564] ;  /* 0x0005640001197983 */ /* 0x000ea20000300800 */
[----:B0-----:R-:W2:Y:S01]  /*1e940*/  LDL.LU R26, [R1+0x568] ;  /* 0x00056800011a7983 */ /* 0x001ea20000300800 */
[----:B------:R-:W2:Y:S02]  /*1e950*/  LDL.LU R27, [R1+0x56c] ;  /* 0x00056c00011b7983 */ /* 0x000ea40000300800 */
[----:B------:R-:W2:Y:S02]  /*1e960*/  LDL.64 R22, [R1+0x98] ;  /* 0x0000980001167983 */ /* 0x000ea40000100a00 */
[----:B--2---:R0:W-:Y:S04]  /*1e970*/  STL.64 [R1+0x1740], R22 ;  /* 0x0017401601007387 */ /* 0x0041e80000100a00 */
[----:B0-----:R-:W2:Y:S01]  /*1e980*/  LDL.64 R22, [R1+0xa8] ;  /* 0x0000a80001167983 */ /* 0x001ea20000100a00 */
[----:B------:R-:W-:Y:S02]  /*1e990*/  STL.64 [R1+0x1730], R18 ;  /* 0x0017301201007387 */ /* 0x000fe40000100a00 */
[----:B----4-:R0:W-:Y:S02]  /*1e9a0*/  STL.64 [R1+0x1728], R16 ;  /* 0x0017281001007387 */ /* 0x0101e40000100a00 */
[----:B0-----:R-:W4:Y:S01]  /*1e9b0*/  LDL.LU R16, [R1+0x520] ;  /* 0x0005200001107983 */ /* 0x001f220000300800 */
[----:B------:R-:W4:Y:S02]  /*1e9c0*/  LDL.LU R17, [R1+0x524] ;  /* 0x0005240001117983 */ /* 0x000f240000300800 */
[----:B------:R-:W2:Y:S02]  /*1e9d0*/  LDL.LU R18, [R1+0x528] ;  /* 0x0005280001127983 */ /* 0x000ea40000300800 */
[----:B------:R-:W2:Y:S02]  /*1e9e0*/  LDL.LU R19, [R1+0x52c] ;  /* 0x00052c0001137983 */ /* 0x000ea40000300800 */
[----:B--2---:R-:W-:Y:S01]  /*1e9f0*/  STL.64 [R1+0x1750], R18 ;  /* 0x0017501201007387 */ /* 0x004fe20000100a00 */
[----:B----4-:R0:W-:Y:S03]  /*1ea00*/  STL.64 [R1+0x1748], R16 ;  /* 0x0017481001007387 */ /* 0x0101e60000100a00 */
[----:B0-----:R-:W2:Y:S01]  /*1ea10*/  LDL.LU R16, [R1+0x540] ;  /* 0x0005400001107983 */ /* 0x001ea20000300800 */
[----:B------:R-:W2:Y:S02]  /*1ea20*/  LDL.LU R17, [R1+0x544] ;  /* 0x0005440001117983 */ /* 0x000ea40000300800 */
[----:B------:R-:W2:Y:S02]  /*1ea30*/  LDL.LU R18, [R1+0x548] ;  /* 0x0005480001127983 */ /* 0x000ea40000300800 */
[----:B------:R-:W2:Y:S01]  /*1ea40*/  LDL.LU R19, [R1+0x54c] ;  /* 0x00054c0001137983 */ /* 0x000ea20000300800 */
[----:B---3--:R-:W-:Y:S01]  /*1ea50*/  STL.64 [R1+0x16f0], R10 ;  /* 0x0016f00a01007387 */ /* 0x008fe20000100a00 */
[----:B------:R0:W-:Y:S03]  /*1ea60*/  STL.64 [R1+0x16e8], R8 ;  /* 0x0016e80801007387 */ /* 0x0001e60000100a00 */
[----:B0-----:R-:W3:Y:S01]  /*1ea70*/  LDL.LU R8, [R1+0x230] ;  /* 0x0002300001087983 */ /* 0x001ee20000300800 */
[----:B------:R-:W3:Y:S02]  /*1ea80*/  LDL.LU R9, [R1+0x234] ;  /* 0x0002340001097983 */ /* 0x000ee40000300800 */
[----:B------:R-:W4:Y:S02]  /*1ea90*/  LDL.LU R10, [R1+0x238] ;  /* 0x00023800010a7983 */ /* 0x000f240000300800 */
[----:B------:R-:W4:Y:S02]  /*1eaa0*/  LDL.LU R11, [R1+0x23c] ;  /* 0x00023c00010b7983 */ /* 0x000f240000300800 */
[----:B----4-:R-:W-:Y:S01]  /*1eab0*/  STL.64 [R1+0x1710], R10 ;  /* 0x0017100a01007387 */ /* 0x010fe20000100a00 */
[----:B---3--:R0:W-:Y:S03]  /*1eac0*/  STL.64 [R1+0x1708], R8 ;  /* 0x0017080801007387 */ /* 0x0081e60000100a00 */
[----:B0-----:R-:W3:Y:S01]  /*1ead0*/  LDL.LU R8, [R1+0x500] ;  /* 0x0005000001087983 */ /* 0x001ee20000300800 */
[----:B------:R-:W3:Y:S02]  /*1eae0*/  LDL.LU R9, [R1+0x504] ;  /* 0x0005040001097983 */ /* 0x000ee40000300800 */
[----:B------:R-:W3:Y:S02]  /*1eaf0*/  LDL.LU R10, [R1+0x508] ;  /* 0x00050800010a7983 */ /* 0x000ee40000300800 */
[----:B------:R-:W3:Y:S01]  /*1eb00*/  LDL.LU R11, [R1+0x50c] ;  /* 0x00050c00010b7983 */ /* 0x000ee20000300800 */
[----:B------:R-:W-:Y:S01]  /*1eb10*/  STL [R1+0x168c], R29 ;  /* 0x00168c1d01007387 */ /* 0x000fe20000100800 */
[----:B------:R0:W-:Y:S03]  /*1eb20*/  STL [R1+0x1688], R15 ;  /* 0x0016880f01007387 */ /* 0x0001e60000100800 */
[----:B0-----:R-:W4:Y:S02]  /*1eb30*/  LDL.64 R14, [R1+0xc8] ;  /* 0x0000c800010e7983 */ /* 0x001f240000100a00 */
[----:B----4-:R-:W-:Y:S01]  /*1eb40*/  HMMA.16816.F32.BF16 R24, R4, R14, R24 ;  /* 0x0000000e0418723c */ /* 0x010fe20000041818 */
[----:B------:R-:W-:-:S06]  /*1eb50*/  IMAD.MOV.U32 R28, RZ, RZ, R14 ;  /* 0x000000ffff1c7224 */ /* 0x000fcc00078e000e */
[----:B------:R-:W-:Y:S11]  /*1eb60*/  IMAD.MOV.U32 R14, RZ, RZ, R15 ;  /* 0x000000ffff0e7224 */ /* 0x000ff600078e000f */
[----:B------:R-:W-:Y:S05]  /*1eb70*/  @!UPT UIADD3 URZ, URZ, URZ, URZ ;  /* 0x0000003f3f3ff290 */ /* 0x000fea000fffe03f */
[----:B------:R-:W-:Y:S01]  /*1eb80*/  STL.64 [R1+0x560], R24 ;  /* 0x0005601801007387 */ /* 0x000fe20000100a00 */
[----:B------:R0:W-:Y:S03]  /*1eb90*/  STL.64 [R1+0x568], R26 ;  /* 0x0005681a01007387 */ /* 0x0001e60000100a00 */
[----:B0-----:R-:W4:Y:S01]  /*1eba0*/  LDL.LU.64 R26, [R1+0x1760] ;  /* 0x00176000011a7983 */ /* 0x001f220000300a00 */
[----:B------:R0:W-:Y:S02]  /*1ebb0*/  STL [R1+0x1694], R14 ;  /* 0x0016940e01007387 */ /* 0x0001e40000100800 */
[----:B------:R-:W4:Y:S02]  /*1ebc0*/  LDL.LU R12, [R1+0x550] ;  /* 0x00055000010c7983 */ /* 0x000f240000300800 */
[----:B------:R-:W4:Y:S01]  /*1ebd0*/  LDL.LU R13, [R1+0x554] ;  /* 0x00055400010d7983 */ /* 0x000f220000300800 */
[----:B0-----:R-:W4:Y:S01]  /*1ebe0*/  LDL.LU R14, [R1+0x558] ;  /* 0x00055800010e7983 */ /* 0x001f220000300800 */
[----:B------:R-:W4:Y:S01]  /*1ebf0*/  LDL.LU R15, [R1+0x55c] ;  /* 0x00055c00010f7983 */ /* 0x000f220000300800 */
[----:B--2---:R-:W-:Y:S01]  /*1ec00*/  HMMA.16816.F32.BF16 R16, R4, R22, R16 ;  /* 0x000000160410723c */ /* 0x004fe20000041810 */
[----:B------:R0:W-:Y:S02]  /*1ec10*/  STL [R1+0x1690], R28 ;  /* 0x0016901c01007387 */ /* 0x0001e40000100800 */
[----:B------:R-:W-:-:S02]  /*1ec20*/  IMAD.MOV.U32 R29, RZ, RZ, R23 ;  /* 0x000000ffff1d7224 */ /* 0x000fc400078e0017 */
[----:B0-----:R-:W-:-:S03]  /*1ec30*/  IMAD.MOV.U32 R28, RZ, RZ, R22 ;  /* 0x000000ffff1c7224 */ /* 0x001fc600078e0016 */
[C---:B----4-:R-:W-:Y:S01]  /*1ec40*/  HMMA.16816.F32.BF16 R12, R4.reuse, R26, R12 ;  /* 0x0000001a040c723c */ /* 0x050fe2000004180c */
[----:B------:R-:W-:Y:S11]  /*1ec50*/  IMAD.MOV.U32 R25, RZ, RZ, R27 ;  /* 0x000000ffff197224 */ /* 0x000ff600078e001b */
[----:B------:R-:W-:Y:S11]  /*1ec60*/  @!UPT UIADD3 URZ, URZ, URZ, URZ ;  /* 0x0000003f3f3ff290 */ /* 0x000ff6000fffe03f */
[----:B------:R-:W-:Y:S01]  /*1ec70*/  STL.64 [R1+0x550], R12 ;  /* 0x0005500c01007387 */ /* 0x000fe20000100a00 */
[----:B------:R0:W-:Y:S02]  /*1ec80*/  STL.64 [R1+0x558], R14 ;  /* 0x0005580e01007387 */ /* 0x0001e40000100a00 */
[----:B0-----:R-:W-:Y:S02]  /*1ec90*/  IMAD.MOV.U32 R15, RZ, RZ, R26 ;  /* 0x000000ffff0f7224 */ /* 0x001fe400078e001a */
[----:B------:R-:W2:Y:S03]  /*1eca0*/  LDL.LU.64 R26, [R1+0x1758] ;  /* 0x00175800011a7983 */ /* 0x000ea60000300a00 */
[----:B------:R0:W-:Y:S02]  /*1ecb0*/  STL [R1+0x1698], R15 ;  /* 0x0016980f01007387 */ /* 0x0001e40000100800 */
[----:B------:R-:W4:Y:S02]  /*1ecc0*/  LDL.LU R12, [R1+0x530] ;  /* 0x00053000010c7983 */ /* 0x000f240000300800 */
[----:B------:R-:W4:Y:S01]  /*1ecd0*/  LDL.LU R13, [R1+0x534] ;  /* 0x00053400010d7983 */ /* 0x000f220000300800 */
[----:B------:R-:W4:Y:S04]  /*1ece0*/  LDL.LU R14, [R1+0x538] ;  /* 0x00053800010e7983 */ /* 0x000f280000300800 */
[----:B0-----:R-:W4:Y:S01]  /*1ecf0*/  LDL.LU R15, [R1+0x53c] ;  /* 0x00053c00010f7983 */ /* 0x001f220000300800 */
[----:B------:R-:W-:Y:S02]  /*1ed00*/  STL.64 [R1+0x540], R16 ;  /* 0x0005401001007387 */ /* 0x000fe40000100a00 */
[----:B------:R0:W-:Y:S02]  /*1ed10*/  STL.64 [R1+0x548], R18 ;  /* 0x0005481201007387 */ /* 0x0001e40000100a00 */
[----:B0-----:R-:W2:Y:S01]  /*1ed20*/  LDL.LU.64 R18, [R1+0x1750] ;  /* 0x0017500001127983 */ /* 0x001ea20000300a00 */
[----:B------:R-:W2:Y:S02]  /*1ed30*/  LDL.LU.64 R16, [R1+0x1748] ;  /* 0x0017480001107983 */ /* 0x000ea40000300a00 */
[----:B------:R-:W4:Y:S02]  /*1ed40*/  LDL.LU.64 R22, [R1+0x1740] ;  /* 0x0017400001167983 */ /* 0x000f240000300a00 */
[C---:B----4-:R-:W-:Y:S11]  /*1ed50*/  HMMA.16816.F32.BF16 R12, R4.reuse, R22, R12 ;  /* 0x00000016040c723c */ /* 0x050ff6000004180c */
[----:B------:R-:W-:Y:S11]  /*1ed60*/  @!UPT UIADD3 URZ, URZ, URZ, URZ ;  /* 0x0000003f3f3ff290 */ /* 0x000ff6000fffe03f */
[----:B------:R-:W-:Y:S01]  /*1ed70*/  @!UPT UIADD3 URZ, URZ, URZ, URZ ;  /* 0x0000003f3f3ff290 */ /* 0x000fe2000fffe03f */
[----:B------:R-:W-:Y:S01]  /*1ed80*/  STL.64 [R1+0x530], R12 ;  /* 0x0005300c01007387 */ /* 0x000fe20000100a00 */
[----:B------:R0:W-:Y:S02]  /*1ed90*/  STL.64 [R1+0x538], R14 ;  /* 0x0005380e01007387 */ /* 0x0001e40000100a00 */
[----:B0-----:R-:W-:Y:S02]  /*1eda0*/  IMAD.MOV.U32 R15, RZ, RZ, R22 ;  /* 0x000000ffff0f7224 */ /* 0x001fe400078e0016 */
[----:B------:R-:W-:Y:S02]  /*1edb0*/  IMAD.MOV.U32 R14, RZ, RZ, R23 ;  /* 0x000000ffff0e7224 */ /* 0x000fe400078e0017 */
[----:B------:R-:W2:Y:S02]  /*1edc0*/  LDL.LU.64 R22, [R1+0x1738] ;  /* 0x0017380001167983 */ /* 0x000ea40000300a00 */
        /* <DEDUP_REMOVED lines=9> */
[C---:B--2---:R-:W-:Y:S11]  /*1ee60*/  HMMA.16816.F32.BF16 R16, R4.reuse, R22, R16 ;  /* 0x000000160410723c */ /* 0x044ff60000041810 */
[----:B------:R-:W-:Y:S11]  /*1ee70*/  @!UPT UIADD3 URZ, URZ, URZ, URZ ;  /* 0x0000003f3f3ff290 */ /* 0x000ff6000fffe03f */
[----:B------:R-:W-:Y:S01]  /*1ee80*/  @!UPT UIADD3 URZ, URZ, URZ, URZ ;  /* 0x0000003f3f3ff290 */ /* 0x000fe2000fffe03f */
[----:B------:R-:W-:Y:S01]  /*1ee90*/  STL.64 [R1+0x940], R16 ;  /* 0x0009401001007387 */ /* 0x000fe20000100a00 */
[----:B------:R0:W-:Y:S03]  /*1eea0*/  STL.64 [R1+0x948], R18 ;  /* 0x0009481201007387 */ /* 0x0001e60000100a00 */
[----:B0-----:R-:W3:Y:S01]  /*1eeb0*/  LDL.LU.64 R18, [R1+0x1718] ;  /* 0x0017180001127983 */ /* 0x001ee20000300a00 */
[----:B------:R0:W-:Y:S02]  /*1eec0*/  STL.64 [R1+0x15d0], R22 ;  /* 0x0015d01601007387 */ /* 0x0001e40000100a00 */
[----:B------:R-:W2:Y:S02]  /*1eed0*/  LDL.LU R20, [R1+0x430] ;  /* 0x0004300001147983 */ /* 0x000ea40000300800 */
[----:B------:R-:W2:Y:S01]  /*1eee0*/  LDL.LU R21, [R1+0x434] ;  /* 0x0004340001157983 */ /* 0x000ea20000300800 */
[----:B0-----:R-:W2:Y:S01]  /*1eef0*/  LDL.LU R22, [R1+0x438] ;  /* 0x0004380001167983 */ /* 0x001ea20000300800 */
[----:B------:R-:W2:Y:S01]  /*1ef00*/  LDL.LU R23, [R1+0x43c] ;  /* 0x00043c0001177983 */ /* 0x000ea20000300800 */
        /* <DEDUP_REMOVED lines=8> */
[----:B------:R-:W2:Y:S02]  /*1ef90*/  LDL.LU.64 R18, [R1+0x1700] ;  /* 0x0017000001127983 */ /* 0x000ea40000300a00 */
[C---:B--2---:R-:W-:Y:S11]  /*1efa0*/  HMMA.16816.F32.BF16 R20, R4.reuse, R18, R20 ;  /* 0x000000120414723c */ /* 0x044ff60000041814 */
[----:B------:R-:W-:Y:S11]  /*1efb0*/  @!UPT UIADD3 URZ, URZ, URZ, URZ ;  /* 0x0000003f3f3ff290 */ /* 0x000ff6000fffe03f */
[----:B------:R-:W-:Y:S01]  /*1efc0*/  @!UPT UIADD3 URZ, URZ, URZ, URZ ;  /* 0x0000003f3f3ff290 */ /* 0x000fe2000fffe03f */
[----:B------:R0:W-:Y:S01]  /*1efd0*/  STL.64 [R1+0x9a0], R20 ;  /* 0x0009a01401007387 */ /* 0x0001e20000100a00 */
[----:B------:R1:W-:Y:S02]  /*1efe0*/  STL.64 [R1+0x9a8], R22 ;  /* 0x0009a81601007387 */ /* 0x0003e40000100a00 */
[----:B0-----:R-:W-:Y:S02]  /*1eff0*/  IMAD.MOV.U32 R21, RZ, RZ, R18 ;  /* 0x000000ffff157224 */ /* 0x001fe400078e0012 */
[----:B------:R-:W-:Y:S02]  /*1f000*/  IMAD.MOV.U32 R20, RZ, RZ, R19 ;  /* 0x000000ffff147224 */ /* 0x000fe400078e0013 */
[----:B------:R-:W3:Y:S02]  /*1f010*/  LDL.LU.64 R18, [R1+0x16f8] ;  /* 0x0016f80001127983 */ /* 0x000ee40000300a00 */
[----:B---3--:R-:W-:Y:S01]  /*1f020*/  HMMA.16816.F32.BF16 R8, R4, R18, R8 ;  /* 0x000000120408723c */ /* 0x008fe20000041808 */
[----:B-1----:R-:W-:-:S02]  /*1f030*/  IMAD.MOV.U32 R23, RZ, RZ, R18 ;  /* 0x000000ffff177224 */ /* 0x002fc400078e0012 */
[----:B------:R-:W-:Y:S11]  /*1f040*/  IMAD.MOV.U32 R22, RZ, RZ, R19 ;  /* 0x000000ffff167224 */ /* 0x000ff600078e0013 */
[----:B------:R-:W-:Y:S09]  /*1f050*/  @!UPT UIADD3 URZ, URZ, URZ, URZ ;  /* 0x0000003f3f3ff290 */ /* 0x000ff2000fffe03f */
[----:B------:R-:W-:Y:S01]  /*1f060*/  STL.64 [R1+0xa60], R8 ;  /* 0x000a600801007387 */ /* 0x000fe20000100a00 */
[----:B------:R0:W-:Y:S03]  /*1f070*/  STL.64 [R1+0xa68], R10 ;  /* 0x000a680a01007387 */ /* 0x0001e60000100a00 */
[----:B0-----:R-:W2:Y:S01]  /*1f080*/  LDL.LU.64 R10, [R1+0x16f0] ;  /* 0x0016f000010a7983 */ /* 0x001ea20000300a00 */
[----:B------:R-:W2:Y:S02]  /*1f090*/  LDL.LU.64 R8, [R1+0x16e8] ;  /* 0x0016e80001087983 */ /* 0x000ea40000300a00 */
[----:B------:R-:W2:Y:S02]  /*1f0a0*/  LDL.LU.64 R18, [R1+0x16e0] ;  /* 0x0016e00001127983 */ /* 0x000ea40000300a00 */
[C---:B--2---:R-:W-:Y:S01]  /*1f0b0*/  HMMA.16816.F32.BF16 R16, R4.reuse, R18, R8 ;  /* 0x000000120410723c */ /* 0x044fe20000041808 */
[----:B------:R-:W2:Y:S11]  /*1f0c0*/  LDL.LU.64 R10, [R1+0x16d8] ;  /* 0x0016d800010a7983 */ /* 0x000eb60000300a00 */
[----:B------:R-:W-:Y:S11]  /*1f0d0*/  @!UPT UIADD3 URZ, URZ, URZ, URZ ;  /* 0x0000003f3f3ff290 */ /* 0x000ff6000fffe03f */
        /* <DEDUP_REMOVED lines=10> */
[----:B------:R-:W3:Y:S02]  /*1f180*/  LDL.LU.64 R16, [R1+0x16b8] ;  /* 0x0016b80001107983 */ /* 0x000ee40000300a00 */
[----:B------:R-:W-:Y:S02]  /*1f190*/  STL.64 [R1+0x1570], R26 ;  /* 0x0015701a01007387 */ /* 0x000fe40000100a00 */
[----:B--2---:R-:W-:Y:S02]  /*1f1a0*/  IMAD.MOV.U32 R2, RZ, RZ, R10 ;  /* 0x000000ffff027224 */ /* 0x004fe400078e000a */
[----:B------:R-:W-:Y:S01]  /*1f1b0*/  IMAD.MOV.U32 R0, RZ, RZ, R11 ;  /* 0x000000ffff007224 */ /* 0x000fe200078e000b */
[----:B---3--:R-:W-:Y:S01]  /*1f1c0*/  HMMA.16816.F32.BF16 R4, R4, R10, R16 ;  /* 0x0000000a0404723c */ /* 0x008fe20000041810 */
[----:B------:R-:W2:Y:S11]  /*1f1d0*/  LDL.LU.64 R18, [R1+0x16b0] ;  /* 0x0016b00001127983 */ /* 0x000eb60000300a00 */
[----:B------:R-:W-:Y:S11]  /*1f1e0*/  @!UPT UIADD3 URZ, URZ, URZ, URZ ;  /* 0x0000003f3f3ff290 */ /* 0x000ff6000fffe03f */
[----:B------:R0:W-:Y:S01]  /*1f1f0*/  STL.64 [R1+0xa10], R4 ;  /* 0x000a100401007387 */ /* 0x0001e20000100a00 */
[----:B------:R1:W-:Y:S02]  /*1f200*/  STL.64 [R1+0xa18], R6 ;  /* 0x000a180601007387 */ /* 0x0003e40000100a00 */
[----:B------:R-:W2:Y:S02]  /*1f210*/  LDL.LU.64 R10, [R1+0x16a8] ;  /* 0x0016a800010a7983 */ /* 0x000ea40000300a00 */
[----:B------:R-:W2:Y:S01]  /*1f220*/  LDL.LU.64 R8, [R1+0x16a0] ;  /* 0x0016a00001087983 */ /* 0x000ea20000300a00 */
[----:B0-----:R-:W2:Y:S01]  /*1f230*/  LDL.LU R4, [R1+0x4f0] ;  /* 0x0004f00001047983 */ /* 0x001ea20000300800 */
[----:B------:R-:W2:Y:S02]  /*1f240*/  LDL.LU R5, [R1+0x4f4] ;  /* 0x0004f40001057983 */ /* 0x000ea40000300800 */
[----:B-1----:R-:W2:Y:S02]  /*1f250*/  LDL.LU R6, [R1+0x4f8] ;  /* 0x0004f80001067983 */ /* 0x002ea40000300800 */
[----:B------:R-:W2:Y:S01]  /*1f260*/  LDL.LU R7, [R1+0x4fc] ;  /* 0x0004fc0001077983 */ /* 0x000ea20000300800 */
[----:B------:R-:W3:Y:S01]  /*1f270*/  LDL.64 R26, [R1+0x48] ;  /* 0x00004800011a7983 */ /* 0x000ee20000100a00 */
[----:B--2---:R-:W-:Y:S03]  /*1f280*/  HMMA.16816.F32.BF16 R4, R8, R18, R4 ;  /* 0x000000120804723c */ /* 0x004fe60000041804 */
[----:B---3--:R0:W-:Y:S11]  /*1f290*/  STL.64 [R1+0x1588], R26 ;  /* 0x0015881a01007387 */ /* 0x0081f60000100a00 */
[----:B------:R-:W-:Y:S09]  /*1f2a0*/  @!UPT UIADD3 URZ, URZ, URZ, URZ ;  /* 0x0000003f3f3ff290 */ /* 0x000ff2000fffe03f */
[----:B------:R-:W-:Y:S01]  /*1f2b0*/  STL.64 [R1+0x2e0], R4 ;  /* 0x0002e00401007387 */ /* 0x000fe20000100a00 */
[----:B------:R-:W-:Y:S02]  /*1f2c0*/  STL.64 [R1+0x2e8], R6 ;  /* 0x0002e80601007387 */ /* 0x000fe40000100a00 */
[----:B------:R-:W2:Y:S02]  /*1f2d0*/  LDL.LU R16, [R1] ;  /* 0x0000000001107983 */ /* 0x000ea40000300800 */
[----:B------:R-:W2:Y:S01]  /*1f2e0*/  LDL.LU R17, [R1+0x4] ;  /* 0x0000040001117983 */ /* 0x000ea20000300800 */
[----:B------:R-:W3:Y:S01]  /*1f2f0*/  LDL.LU R18, [R1+0x8] ;  /* 0x0000080001127983 */ /* 0x000ee20000300800 */
[----:B------:R-:W3:Y:S02]  /*1f300*/  LDL.LU R19, [R1+0xc] ;  /* 0x00000c0001137983 */ /* 0x000ee40000300800 */
[----:B0-----:R-:W-:Y:S02]  /*1f310*/  IMAD.MOV.U32 R26, RZ, RZ, R23 ;  /* 0x000000ffff1a7224 */ /* 0x001fe400078e0017 */
[----:B------:R-:W-:-:S05]  /*1f320*/  IMAD.MOV.U32 R27, RZ, RZ, R22 ;  /* 0x000000ffff1b7224 */ /* 0x000fca00078e0016 */
[----:B------:R-:W-:Y:S04]  /*1f330*/  STL.64 [R1+0x15a0], R26 ;  /* 0x0015a01a01007387 */ /* 0x000fe80000100a00 */
[----:B---3--:R-:W-:Y:S01]  /*1f340*/  STL.64 [R1+0x1580], R18 ;  /* 0x0015801201007387 */ /* 0x008fe20000100a00 */
[----:B--2---:R0:W-:Y:S03]  /*1f350*/  STL.64 [R1+0x1578], R16 ;  /* 0x0015781001007387 */ /* 0x0041e60000100a00 */
[----:B0-----:R-:W2:Y:S01]  /*1f360*/  LDL.LU R16, [R1+0x140] ;  /* 0x0001400001107983 */ /* 0x001ea20000300800 */
[----:B------:R-:W2:Y:S02]  /*1f370*/  LDL.LU R17, [R1+0x144] ;  /* 0x0001440001117983 */ /* 0x000ea40000300800 */
[----:B------:R-:W3:Y:S02]  /*1f380*/  LDL.LU R18, [R1+0x148] ;  /* 0x0001480001127983 */ /* 0x000ee40000300800 */
[----:B------:R-:W3:Y:S01]  /*1f390*/  LDL.LU R19, [R1+0x14c] ;  /* 0x00014c0001137983 */ /* 0x000ee20000300800 */
[----:B------:R-:W4:Y:S01]  /*1f3a0*/  LDL.LU R4, [R1+0x460] ;  /* 0x0004600001047983 */ /* 0x000f220000300800 */
[----:B------:R-:W4:Y:S02]  /*1f3b0*/  LDL.LU R5, [R1+0x464] ;  /* 0x0004640001057983 */ /* 0x000f240000300800 */
[----:B------:R-:W2:Y:S02]  /*1f3c0*/  LDL.LU R6, [R1+0x468] ;  /* 0x0004680001067983 */ /* 0x000ea40000300800 */
[----:B------:R-:W2:Y:S02]  /*1f3d0*/  LDL.LU R7, [R1+0x46c] ;  /* 0x00046c0001077983 */ /* 0x000ea40000300800 */
[----:B------:R-:W-:-:S02]  /*1f3e0*/  IMAD.MOV.U32 R27, RZ, RZ, R20 ;  /* 0x000000ffff1b7224 */ /* 0x000fc400078e0014 */
[----:B------:R-:W-:Y:S01]  /*1f3f0*/  IMAD.MOV.U32 R26, RZ, RZ, R21 ;  /* 0x000000ffff1a7224 */ /* 0x000fe200078e0015 */
[----:B--2---:R0:W-:Y:S01]  /*1f400*/  STL.64 [R1+0x15e0], R6 ;  /* 0x0015e00601007387 */ /* 0x0041e20000100a00 */
[----:B----4-:R-:W-:Y:S02]  /*1f410*/  STL.64 [R1+0x15d8], R4 ;  /* 0x0015d80401007387 */ /* 0x010fe40000100a00 */
[----:B------:R-:W2:Y:S02]  /*1f420*/  LDL.LU R20, [R1+0x470] ;  /* 0x0004700001147983 */ /* 0x000ea40000300800 */
[----:B------:R-:W2:Y:S01]  /*1f430*/  LDL.LU R21, [R1+0x474] ;  /* 0x0004740001157983 */ /* 0x000ea20000300800 */
[----:B------:R-:W4:Y:S01]  /*1f440*/  LDL.LU R22, [R1+0x478] ;  /* 0x0004780001167983 */ /* 0x000f220000300800 */
[----:B------:R-:W4:Y:S02]  /*1f450*/  LDL.LU R23, [R1+0x47c] ;  /* 0x00047c0001177983 */ /* 0x000f240000300800 */
[----:B0-----:R-:W-:-:S02]  /*1f460*/  IMAD.MOV.U32 R6, RZ, RZ, R15 ;  /* 0x000000ffff067224 */ /* 0x001fc400078e000f */
[----:B------:R-:W-:Y:S01]  /*1f470*/  IMAD.MOV.U32 R7, RZ, RZ, R14 ;  /* 0x000000ffff077224 */ /* 0x000fe200078e000e */
[----:B----4-:R-:W-:Y:S01]  /*1f480*/  STL.64 [R1+0x15f0], R22 ;  /* 0x0015f01601007387 */ /* 0x010fe20000100a00 */
[----:B--2---:R-:W-:Y:S02]  /*1f490*/  STL.64 [R1+0x15e8], R20 ;  /* 0x0015e81401007387 */ /* 0x004fe40000100a00 */
[----:B------:R-:W2:Y:S02]  /*1f4a0*/  LDL.LU R15, [R1+0x1698] ;  /* 0x00169800010f7983 */ /* 0x000ea40000300800 */
[----:B------:R-:W4:Y:S01]  /*1f4b0*/  LDL.LU R14, [R1+0x1694] ;  /* 0x00169400010e7983 */ /* 0x000f220000300800 */
[----:B------:R0:W-:Y:S02]  /*1f4c0*/  STL.64 [R1+0x15f8], R6 ;  /* 0x0015f80601007387 */ /* 0x0001e40000100a00 */
[----:B0-----:R-:W-:Y:S02]  /*1f4d0*/  IMAD.MOV.U32 R6, RZ, RZ, R28 ;  /* 0x000000ffff067224 */ /* 0x001fe400078e001c */
[----:B------:R-:W-:Y:S01]  /*1f4e0*/  IMAD.MOV.U32 R7, RZ, RZ, R29 ;  /* 0x000000ffff077224 */ /* 0x000fe200078e001d */
[----:B------:R-:W3:Y:S01]  /*1f4f0*/  LDL.LU R28, [R1+0x1690] ;  /* 0x00169000011c7983 */ /* 0x000ee20000300800 */
[----:B------:R-:W3:Y:S03]  /*1f500*/  LDL.LU R29, [R1+0x168c] ;  /* 0x00168c00011d7983 */ /* 0x000ee60000300800 */
[----:B------:R0:W-:Y:S01]  /*1f510*/  STL.64 [R1+0x1610], R6 ;  /* 0x0016100601007387 */ /* 0x0001e20000100a00 */
[----:B------:R-:W3:Y:S02]  /*1f520*/  LDL.LU R20, [R1+0x480] ;  /* 0x0004800001147983 */ /* 0x000ee40000300800 */
[----:B------:R-:W3:Y:S02]  /*1f530*/  LDL.LU R21, [R1+0x484] ;  /* 0x0004840001157983 */ /* 0x000ee40000300800 */
[----:B------:R-:W3:Y:S01]  /*1f540*/  LDL.LU R22, [R1+0x488] ;  /* 0x0004880001167983 */ /* 0x000ee20000300800 */
[----:B------:R-:W3:Y:S01]  /*1f550*/  LDL.LU R23, [R1+0x48c] ;  /* 0x00048c0001177983 */ /* 0x000ee20000300800 */
[----:B0-----:R-:W-:-:S02]  /*1f560*/  IMAD.MOV.U32 R7, RZ, RZ, R25 ;  /* 0x000000ffff077224 */ /* 0x001fc400078e0019 */
        /* <DEDUP_REMOVED lines=11> */
[----:B----4-:R-:W-:Y:S01]  /*1f620*/  IMAD.MOV.U32 R7, RZ, RZ, R14 ;  /* 0x000000ffff077224 */ /* 0x010fe200078e000e */
[----:B------:R-:W4:Y:S01]  /*1f630*/  LDL.LU R28, [R1+0x1680] ;  /* 0x00168000011c7983 */ /* 0x000f220000300800 */
[----:B------:R-:W4:Y:S03]  /*1f640*/  LDL.LU R14, [R1+0x167c] ;  /* 0x00167c00010e7983 */ /* 0x000f260000300800 */
        /* <DEDUP_REMOVED lines=8> */
[----:B------:R-:W-:Y:S01]  /*1f6d0*/  IMAD.MOV.U32 R7, RZ, RZ, R29 ;  /* 0x000000ffff077224 */ /* 0x000fe200078e001d */
[----:B------:R-:W4:Y:S04]  /*1f6e0*/  LDL.LU R15, [R1+0x1678] ;  /* 0x00167800010f7983 */ /* 0x000f280000300800 */
[----:B------:R-:W-:Y:S04]  /*1f6f0*/  STL.64 [R1+0x1658], R6 ;  /* 0x0016580601007387 */ /* 0x000fe80000100a00 */
[----:B---3--:R-:W-:Y:S01]  /*1f700*/  STL.64 [R1+0x1638], R22 ;  /* 0x0016381601007387 */ /* 0x008fe20000100a00 */
[----:B--2---:R0:W-:Y:S03]  /*1f710*/  STL.64 [R1+0x1630], R20 ;  /* 0x0016301401007387 */ /* 0x0041e60000100a00 */
[----:B0-----:R-:W2:Y:S01]  /*1f720*/  LDL.LU R20, [R1+0x4b0] ;  /* 0x0004b00001147983 */ /* 0x001ea20000300800 */
[----:B------:R-:W2:Y:S02]  /*1f730*/  LDL.LU R21, [R1+0x4b4] ;  /* 0x0004b40001157983 */ /* 0x000ea40000300800 */
[----:B------:R-:W3:Y:S02]  /*1f740*/  LDL.LU R22, [R1+0x4b8] ;  /* 0x0004b80001167983 */ /* 0x000ee40000300800 */
[----:B------:R-:W3:Y:S02]  /*1f750*/  LDL.LU R23, [R1+0x4bc] ;  /* 0x0004bc0001177983 */ /* 0x000ee40000300800 */
[----:B----4-:R-:W-:-:S02]  /*1f760*/  IMAD.MOV.U32 R6, RZ, RZ, R28 ;  /* 0x000000ffff067224 */ /* 0x010fc400078e001c */
[----:B------:R-:W-:-:S05]  /*1f770*/  IMAD.MOV.U32 R7, RZ, RZ, R25 ;  /* 0x000000ffff077224 */ /* 0x000fca00078e0019 */
[----:B------:R0:W-:Y:S01]  /*1f780*/  STL.64 [R1+0x1670], R6 ;  /* 0x0016700601007387 */ /* 0x0001e20000100a00 */
[----:B------:R-:W4:Y:S02]  /*1f790*/  LDL.LU R4, [R1+0x4e0] ;  /* 0x0004e00001047983 */ /* 0x000f240000300800 */
[----:B------:R-:W4:Y:S01]  /*1f7a0*/  LDL.LU R5, [R1+0x4e4] ;  /* 0x0004e40001057983 */ /* 0x000f220000300800 */
[----:B0-----:R-:W4:Y:S01]  /*1f7b0*/  LDL.LU R6, [R1+0x4e8] ;  /* 0x0004e80001067983 */ /* 0x001f220000300800 */
[----:B------:R-:W4:Y:S03]  /*1f7c0*/  LDL.LU R7, [R1+0x4ec] ;  /* 0x0004ec0001077983 */ /* 0x000f260000300800 */
        /* <DEDUP_REMOVED lines=10> */
[----:B------:R-:W2:Y:S02]  /*1f870*/  LDL.LU R22, [R1+0x4d8] ;  /* 0x0004d80001167983 */ /* 0x000ea40000300800 */
[----:B------:R-:W2:Y:S01]  /*1f880*/  LDL.LU R23, [R1+0x4dc] ;  /* 0x0004dc0001177983 */ /* 0x000ea20000300800 */
[----:B------:R-:W-:Y:S01]  /*1f890*/  STL.64 [R1+0x15b8], R26 ;  /* 0x0015b81a01007387 */ /* 0x000fe20000100a00 */
[----:B------:R-:W-:Y:S02]  /*1f8a0*/  STL.64 [R1+0x1598], R18 ;  /* 0x0015981201007387 */ /* 0x000fe40000100a00 */
[----:B------:R0:W-:Y:S02]  /*1f8b0*/  STL.64 [R1+0x1590], R16 ;  /* 0x0015901001007387 */ /* 0x0001e40000100a00 */
[----:B0-----:R-:W3:Y:S01]  /*1f8c0*/  LDL.LU R16, [R1+0x150] ;  /* 0x0001500001107983 */ /* 0x001ee20000300800 */
[----:B------:R-:W3:Y:S02]  /*1f8d0*/  LDL.LU R17, [R1+0x154] ;  /* 0x0001540001117983 */ /* 0x000ee40000300800 */
[----:B------:R-:W2:Y:S02]  /*1f8e0*/  LDL.LU R18, [R1+0x158] ;  /* 0x0001580001127983 */ /* 0x000ea40000300800 */
[----:B------:R-:W2:Y:S01]  /*1f8f0*/  LDL.LU R19, [R1+0x15c] ;  /* 0x00015c0001137983 */ /* 0x000ea20000300800 */
[C---:B----4-:R-:W-:Y:S01]  /*1f900*/  HMMA.16816.F32.BF16 R4, R8.reuse, R14, R4 ;  /* 0x0000000e0804723c */ /* 0x050fe20000041804 */
[----:B--2---:R-:W-:Y:S01]  /*1f910*/  STL.64 [R1+0x15b0], R18 ;  /* 0x0015b01201007387 */ /* 0x004fe20000100a00 */
[----:B---3--:R0:W-:Y:S03]  /*1f920*/  STL.64 [R1+0x15a8], R16 ;  /* 0x0015a81001007387 */ /* 0x0081e60000100a00 */
        /* <DEDUP_REMOVED lines=9> */
[----:B------:R-:W2:Y:S02]  /*1f9c0*/  LDL.LU R19, [R1+0x44c] ;  /* 0x00044c0001137983 */ /* 0x000ea40000300800 */
[----:B------:R-:W-:Y:S01]  /*1f9d0*/  STL.64 [R1+0x3a0], R4 ;  /* 0x0003a00401007387 */ /* 0x000fe20000100a00 */
[----:B------:R0:W-:Y:S03]  /*1f9e0*/  STL.64 [R1+0x3a8], R6 ;  /* 0x0003a80601007387 */ /* 0x0001e60000100a00 */
[----:B0-----:R-:W3:Y:S01]  /*1f9f0*/  LDL.LU.64 R6, [R1+0x1670] ;  /* 0x0016700001067983 */ /* 0x001ee20000300a00 */
[----:B------:R-:W-:Y:S01]  /*1fa00*/  STL.64 [R1+0x1558], R14 ;  /* 0x0015580e01007387 */ /* 0x000fe20000100a00 */
        /* <DEDUP_REMOVED lines=34> */
[----:B0-----:R-:W3:Y:S01]  /*1fc30*/  LDL.LU.64 R6, [R1+0x15f8] ;  /* 0x0015f80001067983 */ /* 0x001ee20000300a00 */
[----:B------:R-:W-:Y:S02]  /*1fc40*/  IMAD.MOV.U32 R14, RZ, RZ, R12 ;  /* 0x000000ffff0e7224 */ /* 0x000fe400078e000c */
[----:B------:R-:W-:Y:S01]  /*1fc50*/  IMAD.MOV.U32 R15, RZ, RZ, R3 ;  /* 0x000000ffff0f7224 */ /* 0x000fe200078e0003 */
[C---:B---3--:R-:W-:Y:S01]  /*1fc60*/  HMMA.16816.F32.BF16 R4, R8.reuse, R6, R20 ;  /* 0x000000060804723c */ /* 0x048fe20000041814 */
[----:B------:R-:W3:Y:S01]  /*1fc70*/  LDL.LU.64 R22, [R1+0x15f0] ;  /* 0x0015f00001167983 */ /* 0x000ee20000300a00 */
[----:B------:R-:W3:Y:S02]  /*1fc80*/  LDL.LU.64 R20, [R1+0x15e8] ;  /* 0x0015e80001147983 */ /* 0x000ee40000300a00 */
[----:B------:R-:W-:Y:S11]  /*1fc90*/  IMAD.MOV.U32 R27, RZ, RZ, R13 ;  /* 0x000000ffff1b7224 */ /* 0x000ff600078e000d */
[----:B------:R-:W-:Y:S08]  /*1fca0*/  @!UPT UIADD3 URZ, URZ, URZ, URZ ;  /* 0x0000003f3f3ff290 */ /* 0x000ff0000fffe03f */
[----:B------:R-:W-:Y:S01]  /*1fcb0*/  STL.64 [R1+0x480], R4 ;  /* 0x0004800401007387 */ /* 0x000fe20000100a00 */
[----:B------:R0:W-:Y:S03]  /*1fcc0*/  STL.64 [R1+0x488], R6 ;  /* 0x0004880601007387 */ /* 0x0001e60000100a00 */
[----:B0-----:R-:W4:Y:S01]  /*1fcd0*/  LDL.LU.64 R6, [R1+0x15e0] ;  /* 0x0015e00001067983 */ /* 0x001f220000300a00 */
[----:B------:R-:W4:Y:S01]  /*1fce0*/  LDL.LU.64 R4, [R1+0x15d8] ;  /* 0x0015d80001047983 */ /* 0x000f220000300a00 */
[C---:B---3--:R-:W-:Y:S02]  /*1fcf0*/  HMMA.16816.F32.BF16 R12, R8.reuse, R14, R20 ;  /* 0x0000000e080c723c */ /* 0x048fe40000041814 */
[----:B------:R-:W4:Y:S11]  /*1fd00*/  LDL.LU.64 R22, [R1+0x15d0] ;  /* 0x0015d00001167983 */ /* 0x000f360000300a00 */
[----:B------:R-:W-:Y:S10]  /*1fd10*/  @!UPT UIADD3 URZ, URZ, URZ, URZ ;  /* 0x0000003f3f3ff290 */ /* 0x000ff4000fffe03f */
[----:B------:R-:W-:Y:S01]  /*1fd20*/  STL.64 [R1+0x510], R12 ;  /* 0x0005100c01007387 */ /* 0x000fe20000100a00 */
[----:B------:R4:W-:Y:S02]  /*1fd30*/  STL.64 [R1+0x518], R14 ;  /* 0x0005180e01007387 */ /* 0x0009e40000100a00 */
[----:B----4-:R-:W-:Y:S11]  /*1fd40*/  HMMA.16816.F32.BF16 R12, R8, R22, R4 ;  /* 0x00000016080c723c */ /* 0x010ff60000041804 */
[----:B------:R-:W-:Y:S11]  /*1fd50*/  @!UPT UIADD3 URZ, URZ, URZ, URZ ;  /* 0x0000003f3f3ff290 */ /* 0x000ff6000fffe03f */
[----:B------:R-:W-:Y:S01]  /*1fd60*/  @!UPT UIADD3 URZ, URZ, URZ, URZ ;  /* 0x0000003f3f3ff290 */ /* 0x000fe2000fffe03f */
[----:B------:R-:W-:Y:S01]  /*1fd70*/  STL.64 [R1+0x900], R12 ;  /* 0x0009000c01007387 */ /* 0x000fe20000100a00 */
[----:B------:R0:W-:Y:S03]  /*1fd80*/  STL.64 [R1+0x908], R14 ;  /* 0x0009080e01007387 */ /* 0x0001e60000100a00 */
[----:B0-----:R-:W3:Y:S01]  /*1fd90*/  LDL.64 R14, [R1+0x108] ;  /* 0x00010800010e7983 */ /* 0x001ee20000100a00 */
[----:B------:R0:W-:Y:S03]  /*1fda0*/  STL.64 [R1+0x14f0], R22 ;  /* 0x0014f01601007387 */ /* 0x0001e60000100a00 */
[----:B0-----:R-:W4:Y:S04]  /*1fdb0*/  LDL.64 R22, [R1+0xb8] ;  /* 0x0000b80001167983 */ /* 0x001f280000100a00 */
[----:B----4-:R0:W-:Y:S04]  /*1fdc0*/  STL.64 [R1+0x1530], R22 ;  /* 0x0015301601007387 */ /* 0x0101e80000100a00 */
[----:B0-----:R-:W4:Y:S01]  /*1fdd0*/  LDL.64 R22, [R1+0xd8] ;  /* 0x0000d80001167983 */ /* 0x001f220000100a00 */
[----:B------:R-:W-:-:S07]  /*1fde0*/  IMAD.MOV.U32 R26, RZ, RZ, R24 ;  /* 0x000000ffff1a7224 */ /* 0x000fce00078e0018 */
[C---:B--2---:R-:W-:Y:S01]  /*1fdf0*/  HMMA.16816.F32.BF16 R24, R8.reuse, R26, R16 ;  /* 0x0000001a0818723c */ /* 0x044fe20000041810 */
[----:B----4-:R0:W-:Y:S04]  /*1fe00*/  STL.64 [R1+0x1538], R22 ;  /* 0x0015381601007387 */ /* 0x0101e80000100a00 */
[----:B0-----:R-:W2:Y:S04]  /*1fe10*/  LDL.64 R22, [R1+0xe8] ;  /* 0x0000e80001167983 */ /* 0x001ea80000100a00 */
[----:B--2---:R0:W-:Y:S01]  /*1fe20*/  STL.64 [R1+0x1550], R22 ;  /* 0x0015501601007387 */ /* 0x0041e20000100a00 */
[----:B------:R-:W2:Y:S02]  /*1fe30*/  LDL.LU R20, [R1+0x710] ;  /* 0x0007100001147983 */ /* 0x000ea40000300800 */
[----:B------:R-:W2:Y:S01]  /*1fe40*/  LDL.LU R21, [R1+0x714] ;  /* 0x0007140001157983 */ /* 0x000ea20000300800 */
[----:B0-----:R-:W2:Y:S01]  /*1fe50*/  LDL.LU R22, [R1+0x718] ;  /* 0x0007180001167983 */ /* 0x001ea20000300800 */
[----:B------:R-:W2:Y:S02]  /*1fe60*/  LDL.LU R23, [R1+0x71c] ;  /* 0x00071c0001177983 */ /* 0x000ea40000300800 */
[----:B------:R-:W4:Y:S02]  /*1fe70*/  LDL.LU.64 R18, [R1+0x15c8] ;  /* 0x0015c80001127983 */ /* 0x000f240000300a00 */
[----:B------:R-:W4:Y:S05]  /*1fe80*/  LDL.LU.64 R16, [R1+0x15c0] ;  /* 0x0015c00001107983 */ /* 0x000f2a0000300a00 */
        /* <DEDUP_REMOVED lines=17> */
[C---:B----4-:R-:W-:Y:S01]  /*1ffa0*/  HMMA.16816.F32.BF16 R16, R8.reuse, R26, R16 ;  /* 0x0000001a0810723c */ /* 0x050fe20000041810 */
[----:B------:R-:W-:Y:S02]  /*1ffb0*/  IMAD.MOV.U32 R28, RZ, RZ, R26 ;  /* 0x000000ffff1c7224 */ /* 0x000fe400078e001a */
[----:B------:R-:W-:Y:S11]  /*1ffc0*/  IMAD.MOV.U32 R29, RZ, RZ, R27 ;  /* 0x000000ffff1d7224 */ /* 0x000ff600078e001b */
[----:B------:R-:W-:Y:S09]  /*1ffd0*/  @!UPT UIADD3 URZ, URZ, URZ, URZ ;  /* 0x0000003f3f3ff290 */ /* 0x000ff2000fffe03f */
[----:B------:R-:W-:Y:S01]  /*1ffe0*/  STL.64 [R1+0xad0], R16 ;  /* 0x000ad01001007387 */ /* 0x000fe20000100a00 */
[----:B------:R0:W-:Y:S03]  /*1fff0*/  STL.64 [R1+0xad8], R18 ;  /* 0x000ad81201007387 */ /* 0x0001e60000100a00 */
[----:B0-----:R-:W4:Y:S01]  /*20000*/  LDL.LU.64 R18, [R1+0x1580] ;  /* 0x0015800001127983 */ /* 0x001f220000300a00 */
[----:B------:R-:W4:Y:S02]  /*20010*/  LDL.LU.64 R16, [R1+0x1578] ;  /* 0x0015780001107983 */ /* 0x000f240000300a00 */
[----:B------:R-:W4:Y:S02]  /*20020*/  LDL.LU.64 R26, [R1+0x1570] ;  /* 0x00157000011a7983 */ /* 0x000f240000300a00 */
[----:B----4-:R-:W-:Y:S11]  /*20030*/  HMMA.16816.F32.BF16 R16, R8, R26, R16 ;  /* 0x0000001a0810723c */ /* 0x010ff60000041810 */
[----:B------:R-:W-:Y:S11]  /*20040*/  @!UPT UIADD3 URZ, URZ, URZ, URZ ;  /* 0x0000003f3f3ff290 */ /* 0x000ff6000fffe03f */
[----:B------:R-:W-:Y:S01]  /*20050*/  @!UPT UIADD3 URZ, URZ, URZ, URZ ;  /* 0x0000003f3f3ff290 */ /* 0x000fe2000fffe03f */
[----:B------:R-:W-:Y:S01]  /*20060*/  STL.64 [R1+0xac0], R16 ;  /* 0x000ac01001007387 */ /* 0x000fe20000100a00 */
[----:B------:R0:W-:Y:S03]  /*20070*/  STL.64 [R1+0xac8], R18 ;  /* 0x000ac81201007387 */ /* 0x0001e60000100a00 */
[----:B0-----:R-:W4:Y:S01]  /*20080*/  LDL.LU.64 R18, [R1+0x1568] ;  /* 0x0015680001127983 */ /* 0x001f220000300a00 */
[----:B------:R-:W4:Y:S02]  /*20090*/  LDL.LU.64 R16, [R1+0x1560] ;  /* 0x0015600001107983 */ /* 0x000f240000300a00 */
[----:B------:R0:W-:Y:S02]  /*200a0*/  STL.64 [R1+0x14c0], R26 ;  /* 0x0014c01a01007387 */ /* 0x0001e40000100a00 */
[----:B------:R-:W2:Y:S01]  /*200b0*/  LDL.LU R24, [R1+0x6d0] ;  /* 0x0006d00001187983 */ /* 0x000ea20000300800 */
[----:B------:R-:W2:Y:S04]  /*200c0*/  LDL.LU R25, [R1+0x6d4] ;  /* 0x0006d40001197983 */ /* 0x000ea80000300800 */
[----:B0-----:R-:W2:Y:S01]  /*200d0*/  LDL.LU R26, [R1+0x6d8] ;  /* 0x0006d800011a7983 */ /* 0x001ea20000300800 */
[----:B------:R-:W2:Y:S03]  /*200e0*/  LDL.LU R27, [R1+0x6dc] ;  /* 0x0006dc00011b7983 */ /* 0x000ea60000300800 */
[----:B------:R-:W0:Y:S01]  /*200f0*/  S2R R3, SR_TID.X ;  /* 0x0000000000037919 */ /* 0x000e220000002100 */
[----:B------:R-:W-:-:S02]  /*20100*/  IMAD.MOV.U32 R6, RZ, RZ, R2 ;  /* 0x000000ffff067224 */ /* 0x000fc400078e0002 */
[----:B------:R-:W-:Y:S01]  /*20110*/  IMAD.MOV.U32 R7, RZ, RZ, R0 ;  /* 0x000000ffff077224 */ /* 0x000fe200078e0000 */
[C---:B0-----:R-:W-:Y:S01]  /*20120*/  LOP3.LUT R0, R3.reuse, 0x7, RZ, 0xc0, !PT ;  /* 0x0000000703007812 */ /* 0x041fe200078ec0ff */
[----:B------:R-:W-:-:S04]  /*20130*/  IMAD.SHL.U32 R2, R3, 0x2, RZ ;  /* 0x0000000203027824 */ /* 0x000fc800078e00ff */
[----:B------:R-:W-:Y:S02]  /*20140*/  IMAD R0, R0, 0x110, RZ ;  /* 0x0000011000007824 */ /* 0x000fe400078e02ff */
[----:B------:R-:W-:-:S03]  /*20150*/  IMAD.SHL.U32 R3, R3, 0x80, RZ ;  /* 0x0000008003037824 */ /* 0x000fc600078e00ff */
[----:B------:R-:W-:-:S04]  /*20160*/  LOP3.LUT R0, R0, 0x10, R2, 0x78, !PT ;  /* 0x0000001000007812 */ /* 0x000fc800078e7802 */
[----:B------:R-:W-:-:S04]  /*20170*/  LOP3.LUT R0, R0, 0x800, R3, 0xf8, !PT ;  /* 0x0000080000007812 */ /* 0x000fc800078ef803 */
[----:B------:R-:W-:Y:S01]  /*20180*/  LOP3.LUT R0, R0, 0x40, RZ, 0x3c, !PT ;  /* 0x0000004000007812 */ /* 0x000fe200078e3cff */
[----:B----4-:R-:W-:Y:S04]  /*20190*/  HMMA.16816.F32.BF16 R8, R8, R6, R16 ;  /* 0x000000060808723c */ /* 0x010fe80000041810 */
[----:B------:R-:W-:Y:S04]  /*201a0*/  LDSM.16.MT88.4 R4, [R0+0x9000] ;  /* 0x009000000004783b */ /* 0x000fe80000004200 */
[----:B--2---:R-:W-:Y:S01]  /*201b0*/  STL.64 [R1+0x1548], R26 ;  /* 0x0015481a01007387 */ /* 0x004fe20000100a00 */
[----:B------:R0:W-:Y:S03]  /*201c0*/  STL.64 [R1+0x1540], R24 ;  /* 0x0015401801007387 */ /* 0x0001e60000100a00 */
[----:B0-----:R-:W2:Y:S01]  /*201d0*/  LDL.LU R24, [R1+0x700] ;  /* 0x0007000001187983 */ /* 0x001ea20000300800 */
[----:B------:R-:W2:Y:S02]  /*201e0*/  LDL.LU R25, [R1+0x704] ;  /* 0x0007040001197983 */ /* 0x000ea40000300800 */
[----:B------:R-:W2:Y:S02]  /*201f0*/  LDL.LU R26, [R1+0x708] ;  /* 0x00070800011a7983 */ /* 0x000ea40000300800 */
[----:B------:R-:W2:Y:S01]  /*20200*/  LDL.LU R27, [R1+0x70c] ;  /* 0x00070c00011b7983 */ /* 0x000ea20000300800 */
[----:B------:R-:W4:Y:S05]  /*20210*/  LDL.LU.64 R18, [R1+0xc8] ;  /* 0x0000c80001127983 */ /* 0x000f2a0000300a00 */
[----:B------:R-:W-:Y:S02]  /*20220*/  STL.64 [R1+0xab0], R8 ;  /* 0x000ab00801007387 */ /* 0x000fe40000100a00 */
[----:B------:R-:W-:Y:S02]  /*20230*/  STL.64 [R1+0xab8], R10 ;  /* 0x000ab80a01007387 */ /* 0x000fe40000100a00 */
[----:B------:R-:W0:Y:S04]  /*20240*/  LDSM.16.MT88.4 R8, [R0+0x9080] ;  /* 0x009080000008783b */ /* 0x000e280000004200 */
[----:B0-----:R-:W-:Y:S01]  /*20250*/  STL.64 [R1+0x1468], R10 ;  /* 0x0014680a01007387 */ /* 0x001fe20000100a00 */
[----:B------:R0:W-:Y:S03]  /*20260*/  STL.64 [R1+0x1460], R8 ;  /* 0x0014600801007387 */ /* 0x0001e60000100a00 */
[----:B0-----:R-:W2:Y:S01]  /*20270*/  LDL.LU R8, [R1+0x720] ;  /* 0x0007200001087983 */ /* 0x001ea20000300800 */
[----:B------:R-:W2:Y:S02]  /*20280*/  LDL.LU R9, [R1+0x724] ;  /* 0x0007240001097983 */ /* 0x000ea40000300800 */
[----:B------:R-:W2:Y:S02]  /*20290*/  LDL.LU R10, [R1+0x728] ;  /* 0x00072800010a7983 */ /* 0x000ea40000300800 */
[----:B------:R-:W2:Y:S02]  /*202a0*/  LDL.LU R11, [R1+0x72c] ;  /* 0x00072c00010b7983 */ /* 0x000ea40000300800 */
[----:B---3--:R-:W-:Y:S01]  /*202b0*/  IMAD.MOV.U32 R3, RZ, RZ, R15 ;  /* 0x000000ffff037224 */ /* 0x008fe200078e000f */
[C---:B--2---:R-:W-:Y:S11]  /*202c0*/  HMMA.16816.F32.BF16 R8, R4.reuse, R14, R8 ;  /* 0x0000000e0408723c */ /* 0x044ff60000041808 */
[----:B------:R-:W-:Y:S11]  /*202d0*/  @!UPT UIADD3 URZ, URZ, URZ, URZ ;  /* 0x0000003f3f3ff290 */ /* 0x000ff6000fffe03f */
[----:B------:R-:W-:Y:S01]  /*202e0*/  @!UPT UIADD3 URZ, URZ, URZ, URZ ;  /* 0x0000003f3f3ff290 */ /* 0x000fe2000fffe03f */
[----:B------:R0:W-:Y:S01]  /*202f0*/  STL.64 [R1+0x2b0], R8 ;  /* 0x0002b00801007387 */ /* 0x0001e20000100a00 */
[----:B------:R-:W-:Y:S02]  /*20300*/  STL.64 [R1+0x2b8], R10 ;  /* 0x0002b80a01007387 */ /* 0x000fe40000100a00 */
[----:B0-----:R-:W-:Y:S02]  /*20310*/  IMAD.MOV.U32 R8, RZ, RZ, R14 ;  /* 0x000000ffff087224 */ /* 0x001fe400078e000e */
[----:B------:R-:W2:Y:S02]  /*20320*/  LDL.LU.64 R14, [R1+0x1558] ;  /* 0x00155800010e7983 */ /* 0x000ea40000300a00 */
[C---:B--2---:R-:W-:Y:S11]  /*20330*/  HMMA.16816.F32.BF16 R20, R4.reuse, R14, R20 ;  /* 0x0000000e0414723c */ /* 0x044ff60000041814 */
[----:B------:R-:W-:Y:S11]  /*20340*/  @!UPT UIADD3 URZ, URZ, URZ, URZ ;  /* 0x0000003f3f3ff290 */ /* 0x000ff6000fffe03f */
[----:B------:R-:W-:Y:S01]  /*20350*/  @!UPT UIADD3 URZ, URZ, URZ, URZ ;  /* 0x0000003f3f3ff290 */ /* 0x000fe2000fffe03f */
[----:B------:R-:W-:Y:S01]  /*20360*/  STL.64 [R1+0x2c0], R20 ;  /* 0x0002c01401007387 */ /* 0x000fe20000100a00 */
[----:B------:R0:W-:Y:S03]  /*20370*/  STL.64 [R1+0x2c8], R22 ;  /* 0x0002c81601007387 */ /* 0x0001e60000100a00 */
[----:B0-----:R-:W2:Y:S01]  /*20380*/  LDL.LU.64 R22, [R1+0x1550] ;  /* 0x0015500001167983 */ /* 0x001ea20000300a00 */
[----:B------:R0:W-:Y:S02]  /*20390*/  STL.64 [R1+0x1470], R14 ;  /* 0x0014700e01007387 */ /* 0x0001e40000100a00 */
[----:B------:R-:W3:Y:S02]  /*203a0*/  LDL.LU R12, [R1+0x6f0] ;  /* 0x0006f000010c7983 */ /* 0x000ee40000300800 */
[----:B------:R-:W3:Y:S01]  /*203b0*/  LDL.LU R13, [R1+0x6f4] ;  /* 0x0006f400010d7983 */ /* 0x000ee20000300800 */
[----:B0-----:R-:W3:Y:S01]  /*203c0*/  LDL.LU R14, [R1+0x6f8] ;  /* 0x0006f800010e7983 */ /* 0x001ee20000300800 */
[----:B------:R-:W3:Y:S01]  /*203d0*/  LDL.LU R15, [R1+0x6fc] ;  /* 0x0006fc00010f7983 */ /* 0x000ee20000300800 */
        /* <DEDUP_REMOVED lines=8> */
[----:B------:R-:W3:Y:S02]  /*20460*/  LDL.LU.64 R22, [R1+0x1538] ;  /* 0x0015380001167983 */ /* 0x000ee40000300a00 */
[C---:B---3--:R-:W-:Y:S01]  /*20470*/  HMMA.16816.F32.BF16 R12, R4.reuse, R22, R12 ;  /* 0x00000016040c723c */ /* 0x048fe2000004180c */
[----:B------:R-:W-:Y:S11]  /*20480*/  IMAD.MOV.U32 R11, RZ, RZ, R23 ;  /* 0x000000ffff0b7224 */ /* 0x000ff600078e0017 */
[----:B------:R-:W-:Y:S11]  /*20490*/  @!UPT UIADD3 URZ, URZ, URZ, URZ ;  /* 0x0000003f3f3ff290 */ /* 0x000ff6000fffe03f */
[----:B------:R0:W-:Y:S01]  /*204a0*/  STL.64 [R1+0x390], R12 ;  /* 0x0003900c01007387 */ /* 0x0001e20000100a00 */
[----:B------:R-:W-:Y:S02]  /*204b0*/  STL.64 [R1+0x398], R14 ;  /* 0x0003980e01007387 */ /* 0x000fe40000100a00 */
[----:B0-----:R-:W-:Y:S02]  /*204c0*/  IMAD.MOV.U32 R12, RZ, RZ, R22 ;  /* 0x000000ffff0c7224 */ /* 0x001fe400078e0016 */
[----:B------:R-:W3:Y:S01]  /*204d0*/  LDL.LU.64 R22, [R1+0x1530] ;  /* 0x0015300001167983 */ /* 0x000ee20000300a00 */
[----:B------:R-:W-:Y:S02]  /*204e0*/  STL.64 [R1+0x1480], R10 ;  /* 0x0014800a01007387 */ /* 0x000fe40000100a00 */
[----:B------:R0:W-:Y:S02]  /*204f0*/  STL.64 [R1+0x1478], R8 ;  /* 0x0014780801007387 */ /* 0x0001e40000100a00 */
[----:B0-----:R-:W2:Y:S01]  /*20500*/  LDL.LU R8, [R1+0x6e0] ;  /* 0x0006e00001087983 */ /* 0x001ea20000300800 */
[----:B------:R-:W2:Y:S02]  /*20510*/  LDL.LU R9, [R1+0x6e4] ;  /* 0x0006e40001097983 */ /* 0x000ea40000300800 */
[----:B------:R-:W2:Y:S02]  /*20520*/  LDL.LU R10, [R1+0x6e8] ;  /* 0x0006e800010a7983 */ /* 0x000ea40000300800 */
[----:B------:R-:W2:Y:S01]  /*20530*/  LDL.LU R11, [R1+0x6ec] ;  /* 0x0006ec00010b7983 */ /* 0x000ea20000300800 */
[----:B----4-:R-:W-:Y:S01]  /*20540*/  STL.64 [R1+0x1420], R18 ;  /* 0x0014201201007387 */ /* 0x010fe20000100a00 */
[C---:B--2---:R-:W-:Y:S01]  /*20550*/  HMMA.16816.F32.BF16 R8, R4.reuse, R18, R8 ;  /* 0x000000120408723c */ /* 0x044fe20000041808 */
[----:B---3--:R-:W-:Y:S11]  /*20560*/  IMAD.MOV.U32 R14, RZ, RZ, R22 ;  /* 0x000000ffff0e7224 */ /* 0x008ff600078e0016 */
[----:B------:R-:W-:Y:S11]  /*20570*/  @!UPT UIADD3 URZ, URZ, URZ, URZ ;  /* 0x0000003f3f3ff290 */ /* 0x000ff6000fffe03f */
[----:B------:R-:W-:Y:S01]  /*20580*/  STL.64 [R1+0x2a0], R8 ;  /* 0x0002a00801007387 */ /* 0x000fe20000100a00 */
[----:B------:R0:W-:Y:S02]  /*20590*/  STL.64 [R1+0x2a8], R10 ;  /* 0x0002a80a01007387 */ /* 0x0001e40000100a00 */
[C---:B0-----:R-:W-:Y:S01]  /*205a0*/  HMMA.16816.F32.BF16 R8, R4.reuse, R22, R24 ;  /* 0x000000160408723c */ /* 0x041fe20000041818 */
[----:B------:R-:W-:Y:S11]  /*205b0*/  IMAD.MOV.U32 R13, RZ, RZ, R23 ;  /* 0x000000ffff0d7224 */ /* 0x000ff600078e0017 */
[----:B------:R-:W-:Y:S11]  /*205c0*/  @!UPT UIADD3 URZ, URZ, URZ, URZ ;  /* 0x0000003f3f3ff290 */ /* 0x000ff6000fffe03f */
[----:B------:R0:W-:Y:S01]  /*205d0*/  STL.64 [R1+0x360], R8 ;  /* 0x0003600801007387 */ /* 0x0001e20000100a00 */
[----:B------:R1:W-:Y:S02]  /*205e0*/  STL.64 [R1+0x368], R10 ;  /* 0x0003680a01007387 */ /* 0x0003e40000100a00 */
[----:B------:R-:W-:Y:S02]  /*205f0*/  STL [R1+0x1528], R14 ;  /* 0x0015280e01007387 */ /* 0x000fe40000100800 */
[----:B------:R-:W-:Y:S01]  /*20600*/  STL.64 [R1+0x1520], R12 ;  /* 0x0015200c01007387 */ /* 0x000fe20000100a00 */
[----:B0-----:R-:W2:Y:S01]  /*20610*/  LDL.LU R8, [R1+0x310] ;  /* 0x0003100001087983 */ /* 0x001ea20000300800 */
[----:B------:R-:W2:Y:S02]  /*20620*/  LDL.LU R9, [R1+0x314] ;  /* 0x0003140001097983 */ /* 0x000ea40000300800 */
[----:B-1----:R-:W3:Y:S02]  /*20630*/  LDL.LU R10, [R1+0x318] ;  /* 0x00031800010a7983 */ /* 0x002ee40000300800 */
[----:B------:R-:W3:Y:S02]  /*20640*/  LDL.LU R11, [R1+0x31c] ;  /* 0x00031c00010b7983 */ /* 0x000ee40000300800 */
        /* <DEDUP_REMOVED lines=9> */
[----:B------:R-:W2:Y:S01]  /*206e0*/  LDL.LU R27, [R1+0x5cc] ;  /* 0x0005cc00011b7983 */ /* 0x000ea20000300800 */
[----:B------:R-:W2:Y:S01]  /*206f0*/  LDL.LU R16, [R1+0x6c0] ;  /* 0x0006c00001107983 */ /* 0x000ea20000300800 */
[----:B------:R-:W2:Y:S02]  /*20700*/  LDL.LU R17, [R1+0x6c4] ;  /* 0x0006c40001117983 */ /* 0x000ea40000300800 */
[----:B------:R-:W2:Y:S02]  /*20710*/  LDL.LU R18, [R1+0x6c8] ;  /* 0x0006c80001127983 */ /* 0x000ea40000300800 */
[----:B------:R-:W2:Y:S01]  /*20720*/  LDL.LU R19, [R1+0x6cc] ;  /* 0x0006cc0001137983 */ /* 0x000ea20000300800 */
[----:B------:R-:W2:Y:S04]  /*20730*/  LDL.64 R22, [R1+0x88] ;  /* 0x0000880001167983 */ /* 0x000ea80000100a00 */
[----:B------:R-:W3:Y:S04]  /*20740*/  LDL.64 R14, [R1+0xa8] ;  /* 0x0000a800010e7983 */ /* 0x000ee80000100a00 */
[----:B--2---:R0:W-:Y:S04]  /*20750*/  STL.64 [R1+0x1508], R22 ;  /* 0x0015081601007387 */ /* 0x0041e80000100a00 */
[----:B0-----:R-:W2:Y:S01]  /*20760*/  LDL.64 R22, [R1+0x98] ;  /* 0x0000980001167983 */ /* 0x001ea20000100a00 */
[----:B------:R0:W-:Y:S02]  /*20770*/  STL.64 [R1+0x14d0], R26 ;  /* 0x0014d01a01007387 */ /* 0x0001e40000100a00 */
[----:B----4-:R1:W-:Y:S01]  /*20780*/  STL.64 [R1+0x14c8], R24 ;  /* 0x0014c81801007387 */ /* 0x0103e20000100a00 */
[----:B0-----:R-:W4:Y:S04]  /*20790*/  LDL.64 R26, [R1+0x68] ;  /* 0x00006800011a7983 */ /* 0x001f280000100a00 */
[----:B----4-:R0:W-:Y:S01]  /*207a0*/  STL.64 [R1+0x14e8], R26 ;  /* 0x0014e81a01007387 */ /* 0x0101e20000100a00 */
[----:B-1----:R-:W4:Y:S02]  /*207b0*/  LDL.LU R24, [R1+0x690] ;  /* 0x0006900001187983 */ /* 0x002f240000300800 */
[----:B------:R-:W4:Y:S01]  /*207c0*/  LDL.LU R25, [R1+0x694] ;  /* 0x0006940001197983 */ /* 0x000f220000300800 */
[----:B0-----:R-:W2:Y:S01]  /*207d0*/  LDL.LU R26, [R1+0x698] ;  /* 0x00069800011a7983 */ /* 0x001ea20000300800 */
[----:B------:R-:W2:Y:S03]  /*207e0*/  LDL.LU R27, [R1+0x69c] ;  /* 0x00069c00011b7983 */ /* 0x000ea60000300800 */
[----:B--2---:R-:W-:Y:S01]  /*207f0*/  STL.64 [R1+0x1500], R26 ;  /* 0x0015001a01007387 */ /* 0x004fe20000100a00 */
[----:B----4-:R0:W-:Y:S03]  /*20800*/  STL.64 [R1+0x14f8], R24 ;  /* 0x0014f81801007387 */ /* 0x0101e60000100a00 */
        /* <DEDUP_REMOVED lines=10> */
[----:B---3--:R0:W-:Y:S01]  /*208b0*/  STL.64 [R1+0x14a0], R10 ;  /* 0x0014a00a01007387 */ /* 0x0081e20000100a00 */
[----:B------:R-:W-:Y:S03]  /*208c0*/  STL.64 [R1+0x1498], R8 ;  /* 0x0014980801007387 */ /* 0x000fe60000100a00 */
[----:B0-----:R-:W3:Y:S01]  /*208d0*/  LDL.64 R10, [R1+0x1b8] ;  /* 0x0001b800010a7983 */ /* 0x001ee20000100a00 */
[C---:B------:R-:W-:Y:S03]  /*208e0*/  HMMA.16816.F32.BF16 R16, R4.reuse, R14, R16 ;  /* 0x0000000e0410723c */ /* 0x040fe60000041810 */
[----:B---3--:R0:W-:Y:S04]  /*208f0*/  STL.64 [R1+0x14b8], R10 ;  /* 0x0014b80a01007387 */ /* 0x0081e80000100a00 */
[----:B0-----:R-:W3:Y:S01]  /*20900*/  LDL.64 R10, [R1+0x58] ;  /* 0x00005800010a7983 */ /* 0x001ee20000100a00 */
[----:B--2---:R-:W-:Y:S03]  /*20910*/  HMMA.16816.F32.BF16 R24, R4, R22, R24 ;  /* 0x000000160418723c */ /* 0x004fe60000041818 */
[----:B---3--:R0:W-:Y:S01]  /*20920*/  STL.64 [R1+0x14d8], R10 ;  /* 0x0014d80a01007387 */ /* 0x0081e20000100a00 */
[----:B------:R-:W2:Y:S02]  /*20930*/  LDL.LU R8, [R1+0x680] ;  /* 0x0006800001087983 */ /* 0x000ea40000300800 */
[----:B------:R-:W2:Y:S01]  /*20940*/  LDL.LU R9, [R1+0x684] ;  /* 0x0006840001097983 */ /* 0x000ea20000300800 */
[----:B0-----:R-:W2:Y:S01]  /*20950*/  LDL.LU R10, [R1+0x688] ;  /* 0x00068800010a7983 */ /* 0x001ea20000300800 */
[----:B------:R-:W2:Y:S07]  /*20960*/  LDL.LU R11, [R1+0x68c] ;  /* 0x00068c00010b7983 */ /* 0x000eae0000300800 */
[----:B------:R0:W-:Y:S02]  /*20970*/  STL.64 [R1+0x370], R16 ;  /* 0x0003701001007387 */ /* 0x0001e40000100a00 */
[----:B------:R1:W-:Y:S02]  /*20980*/  STL.64 [R1+0x378], R18 ;  /* 0x0003781201007387 */ /* 0x0003e40000100a00 */
[----:B0-----:R-:W-:-:S02]  /*20990*/  IMAD.MOV.U32 R16, RZ, RZ, R14 ;  /* 0x000000ffff107224 */ /* 0x001fc400078e000e */
[----:B------:R-:W3:Y:S01]  /*209a0*/  LDL.LU R14, [R1+0x1528] ;  /* 0x00152800010e7983 */ /* 0x000ee20000300800 */
[----:B------:R-:W4:Y:S02]  /*209b0*/  LDL.LU.64 R12, [R1+0x1520] ;  /* 0x00152000010c7983 */ /* 0x000f240000300a00 */
[----:B-1----:R-:W-:Y:S02]  /*209c0*/  IMAD.MOV.U32 R18, RZ, RZ, R22 ;  /* 0x000000ffff127224 */ /* 0x002fe400078e0016 */
[----:B------:R-:W-:Y:S01]  /*209d0*/  IMAD.MOV.U32 R17, RZ, RZ, R23 ;  /* 0x000000ffff117224 */ /* 0x000fe200078e0017 */
[----:B---3--:R-:W-:Y:S01]  /*209e0*/  STL.64 [R1+0x14b0], R14 ;  /* 0x0014b00e01007387 */ /* 0x008fe20000100a00 */
[----:B----4-:R0:W-:Y:S03]  /*209f0*/  STL.64 [R1+0x14a8], R12 ;  /* 0x0014a80c01007387 */ /* 0x0101e60000100a00 */
[----:B0-----:R-:W3:Y:S01]  /*20a00*/  LDL.LU R12, [R1+0x330] ;  /* 0x00033000010c7983 */ /* 0x001ee20000300800 */
[----:B------:R-:W3:Y:S02]  /*20a10*/  LDL.LU R13, [R1+0x334] ;  /* 0x00033400010d7983 */ /* 0x000ee40000300800 */
[----:B------:R-:W3:Y:S02]  /*20a20*/  LDL.LU R14, [R1+0x338] ;  /* 0x00033800010e7983 */ /* 0x000ee40000300800 */
[----:B------:R-:W3:Y:S01]  /*20a30*/  LDL.LU R15, [R1+0x33c] ;  /* 0x00033c00010f7983 */ /* 0x000ee20000300800 */
[----:B------:R-:W-:Y:S01]  /*20a40*/  STL.64 [R1+0x470], R24 ;  /* 0x0004701801007387 */ /* 0x000fe20000100a00 */
[----:B------:R0:W-:Y:S03]  /*20a50*/  STL.64 [R1+0x478], R26 ;  /* 0x0004781a01007387 */ /* 0x0001e60000100a00 */
[----:B0-----:R-:W4:Y:S01]  /*20a60*/  LDL.LU.64 R26, [R1+0x1518] ;  /* 0x00151800011a7983 */ /* 0x001f220000300a00 */
[----:B------:R-:W4:Y:S02]  /*20a70*/  LDL.LU.64 R24, [R1+0x1510] ;  /* 0x0015100001187983 */ /* 0x000f240000300a00 */
[----:B------:R-:W4:Y:S02]  /*20a80*/  LDL.LU.64 R22, [R1+0x1508] ;  /* 0x0015080001167983 */ /* 0x000f240000300a00 */
[----:B----4-:R-:W-:Y:S01]  /*20a90*/  HMMA.16816.F32.BF16 R24, R4, R22, R24 ;  /* 0x000000160418723c */ /* 0x010fe20000041818 */
[----:B------:R-:W-:-:S02]  /*20aa0*/  IMAD.MOV.U32 R2, RZ, RZ, R22 ;  /* 0x000000ffff027224 */ /* 0x000fc400078e0016 */
[----:B------:R-:W-:Y:S11]  /*20ab0*/  IMAD.MOV.U32 R0, RZ, RZ, R23 ;  /* 0x000000ffff007224 */ /* 0x000ff600078e0017 */
[----:B------:R-:W-:Y:S09]  /*20ac0*/  @!UPT UIADD3 URZ, URZ, URZ, URZ ;  /* 0x0000003f3f3ff290 */ /* 0x000ff2000fffe03f */
[----:B------:R-:W-:Y:S01]  /*20ad0*/  STL.64 [R1+0x460], R24 ;  /* 0x0004601801007387 */ /* 0x000fe20000100a00 */
[----:B------:R0:W-:Y:S03]  /*20ae0*/  STL.64 [R1+0x468], R26 ;  /* 0x0004681a01007387 */ /* 0x0001e60000100a00 */
[----:B0-----:R-:W4:Y:S01]  /*20af0*/  LDL.LU.64 R26, [R1+0x1500] ;  /* 0x00150000011a7983 */ /* 0x001f220000300a00 */
[----:B------:R-:W4:Y:S02]  /*20b00*/  LDL.LU.64 R24, [R1+0x14f8] ;  /* 0x0014f80001187983 */ /* 0x000f240000300a00 */
[----:B------:R-:W4:Y:S02]  /*20b10*/  LDL.LU.64 R22, [R1+0x14f0] ;  /* 0x0014f00001167983 */ /* 0x000f240000300a00 */
[C---:B----4-:R-:W-:Y:S01]  /*20b20*/  HMMA.16816.F32.BF16 R20, R4.reuse, R22, R24 ;  /* 0x000000160414723c */ /* 0x050fe20000041818 */
[----:B------:R-:W2:Y:S11]  /*20b30*/  LDL.LU.64 R26, [R1+0x14e8] ;  /* 0x0014e800011a7983 */ /* 0x000eb60000300a00 */
[----:B------:R-:W-:Y:S11]  /*20b40*/  @!UPT UIADD3 URZ, URZ, URZ, URZ ;  /* 0x0000003f3f3ff290 */ /* 0x000ff6000fffe03f */
[----:B------:R0:W-:Y:S01]  /*20b50*/  STL.64 [R1+0x690], R20 ;  /* 0x0006901401007387 */ /* 0x0001e20000100a00 */
[----:B------:R1:W-:Y:S03]  /*20b60*/  STL.64 [R1+0x698], R22 ;  /* 0x0006981601007387 */ /* 0x0003e60000100a00 */
[----:B0-----:R-:W4:Y:S01]  /*20b70*/  LDL.LU R20, [R1+0x160] ;  /* 0x0001600001147983 */ /* 0x001f220000300800 */
[----:B------:R-:W4:Y:S02]  /*20b80*/  LDL.LU R21, [R1+0x164] ;  /* 0x0001640001157983 */ /* 0x000f240000300800 */
[----:B-1----:R-:W3:Y:S02]  /*20b90*/  LDL.LU R22, [R1+0x168] ;  /* 0x0001680001167983 */ /* 0x002ee40000300800 */
[----:B------:R-:W3:Y:S01]  /*20ba0*/  LDL.LU R23, [R1+0x16c] ;  /* 0x00016c0001177983 */ /* 0x000ee20000300800 */
[----:B--2---:R-:W-:Y:S01]  /*20bb0*/  HMMA.16816.F32.BF16 R8, R4, R26, R8 ;  /* 0x0000001a0408723c */ /* 0x004fe20000041808 */
[----:B------:R-:W-:Y:S01]  /*20bc0*/  IMAD.MOV.U32 R19, RZ, RZ, R27 ;  /* 0x000000ffff137224 */ /* 0x000fe200078e001b */
[----:B---3--:R0:W-:Y:S01]  /*20bd0*/  STL.64 [R1+0x1358], R22 ;  /* 0x0013581601007387 */ /* 0x0081e20000100a00 */
[----:B----4-:R1:W-:Y:S02]  /*20be0*/  STL.64 [R1+0x1350], R20 ;  /* 0x0013501401007387 */ /* 0x0103e40000100a00 */
[----:B0-----:R-:W-:-:S02]  /*20bf0*/  IMAD.MOV.U32 R22, RZ, RZ, R28 ;  /* 0x000000ffff167224 */ /* 0x001fc400078e001c */
[----:B------:R-:W2:Y:S11]  /*20c00*/  LDL.LU R28, [R1+0x14e0] ;  /* 0x0014e000011c7983 */ /* 0x000eb60000300800 */
[----:B------:R-:W-:Y:S05]  /*20c10*/  @!UPT UIADD3 URZ, URZ, URZ, URZ ;  /* 0x0000003f3f3ff290 */ /* 0x000fea000fffe03f */
[----:B------:R-:W-:Y:S02]  /*20c20*/  STL.64 [R1+0x680], R8 ;  /* 0x0006800801007387 */ /* 0x000fe40000100a00 */
[----:B------:R0:W-:Y:S02]  /*20c30*/  STL.64 [R1+0x688], R10 ;  /* 0x0006880a01007387 */ /* 0x0001e40000100a00 */
[----:B-1----:R-:W-:Y:S01]  /*20c40*/  IMAD.MOV.U32 R20, RZ, RZ, R26 ;  /* 0x000000ffff147224 */ /* 0x002fe200078e001a */
[----:B0-----:R-:W3:Y:S01]  /*20c50*/  LDL.LU.64 R10, [R1+0x14d8] ;  /* 0x0014d800010a7983 */ /* 0x001ee20000300a00 */
[----:B------:R-:W3:Y:S02]  /*20c60*/  LDL.LU.64 R26, [R1+0x14d0] ;  /* 0x0014d000011a7983 */ /* 0x000ee40000300a00 */
[----:B------:R-:W3:Y:S02]  /*20c70*/  LDL.LU.64 R24, [R1+0x14c8] ;  /* 0x0014c80001187983 */ /* 0x000ee40000300a00 */
[C---:B---3--:R-:W-:Y:S01]  /*20c80*/  HMMA.16816.F32.BF16 R24, R4.reuse, R10, R24 ;  /* 0x0000000a0418723c */ /* 0x048fe20000041818 */
[----:B------:R-:W-:Y:S11]  /*20c90*/  IMAD.MOV.U32 R21, RZ, RZ, R11 ;  /* 0x000000ffff157224 */ /* 0x000ff600078e000b */
[----:B------:R-:W-:Y:S11]  /*20ca0*/  @!UPT UIADD3 URZ, URZ, URZ, URZ ;  /* 0x0000003f3f3ff290 */ /* 0x000ff6000fffe03f */
[----:B------:R0:W-:Y:S01]  /*20cb0*/  STL.64 [R1+0x8f0], R24 ;  /* 0x0008f01801007387 */ /* 0x0001e20000100a00 */
[----:B------:R1:W-:Y:S02]  /*20cc0*/  STL.64 [R1+0x8f8], R26 ;  /* 0x0008f81a01007387 */ /* 0x0003e40000100a00 */
[----:B0-----:R-:W-:Y:S01]  /*20cd0*/  IMAD.MOV.U32 R24, RZ, RZ, R10 ;  /* 0x000000ffff187224 */ /* 0x001fe200078e000a */
[----:B-1----:R-:W3:Y:S01]  /*20ce0*/  LDL.LU.64 R26, [R1+0x14c0] ;  /* 0x0014c000011a7983 */ /* 0x002ee20000300a00 */
[----:B------:R-:W4:Y:S02]  /*20cf0*/  LDL.LU.64 R10, [R1+0x14b8] ;  /* 0x0014b800010a7983 */ /* 0x000f240000300a00 */
[----:B------:R-:W-:Y:S01]  /*20d00*/  IMAD.MOV.U32 R23, RZ, RZ, R29 ;  /* 0x000000ffff177224 */ /* 0x000fe200078e001d */
[C---:B----4-:R-:W-:Y:S01]  /*20d10*/  HMMA.16816.F32.BF16 R12, R4.reuse, R10, R12 ;  /* 0x0000000a040c723c */ /* 0x050fe2000004180c */
[----:B------:R-:W-:Y:S02]  /*20d20*/  IMAD.MOV.U32 R29, RZ, RZ, R10 ;  /* 0x000000ffff1d7224 */ /* 0x000fe400078e000a */
[----:B------:R-:W-:Y:S11]  /*20d30*/  IMAD.MOV.U32 R25, RZ, RZ, R11 ;  /* 0x000000ffff197224 */ /* 0x000ff600078e000b */
[----:B------:R-:W-:Y:S09]  /*20d40*/  @!UPT UIADD3 URZ, URZ, URZ, URZ ;  /* 0x0000003f3f3ff290 */ /* 0x000ff2000fffe03f */
[----:B------:R-:W-:Y:S01]  /*20d50*/  STL.64 [R1+0x990], R12 ;  /* 0x0009900c01007387 */ /* 0x000fe20000100a00 */
[----:B------:R0:W-:Y:S03]  /*20d60*/  STL.64 [R1+0x998], R14 ;  /* 0x0009980e01007387 */ /* 0x0001e60000100a00 */
[----:B0-----:R-:W4:Y:S01]  /*20d70*/  LDL.LU.64 R14, [R1+0x14b0] ;  /* 0x0014b000010e7983 */ /* 0x001f220000300a00 */
[----:B------:R-:W2:Y:S02]  /*20d80*/  LDL.LU.64 R12, [R1+0x14a8] ;  /* 0x0014a800010c7983 */ /* 0x000ea40000300a00 */
[----:B------:R-:W2:Y:S02]  /*20d90*/  LDL.LU.64 R10, [R1+0x14a0] ;  /* 0x0014a000010a7983 */ /* 0x000ea40000300a00 */
        /* <DEDUP_REMOVED lines=8> */
[----:B------:R0:W-:Y:S02]  /*20e20*/  STL.64 [R1+0x1368], R22 ;  /* 0x0013681601007387 */ /* 0x0001e40000100a00 */
[----:B0-----:R-:W-:Y:S02]  /*20e30*/  IMAD.MOV.U32 R22, RZ, RZ, R29 ;  /* 0x000000ffff167224 */ /* 0x001fe400078e001d */
[----:B------:R-:W-:-:S05]  /*20e40*/  IMAD.MOV.U32 R23, RZ, RZ, R25 ;  /* 0x000000ffff177224 */ /* 0x000fca00078e0019 */
[----:B------:R0:W-:Y:S02]  /*20e50*/  STL.64 [R1+0x1380], R22 ;  /* 0x0013801601007387 */ /* 0x0001e40000100a00 */
[----:B0-----:R-:W-:Y:S02]  /*20e60*/  IMAD.MOV.U32 R22, RZ, RZ, R24 ;  /* 0x000000ffff167224 */ /* 0x001fe400078e0018 */
[----:B------:R-:W-:Y:S01]  /*20e70*/  IMAD.MOV.U32 R23, RZ, RZ, R21 ;  /* 0x000000ffff177224 */ /* 0x000fe200078e0015 */
[----:B---3--:R-:W-:Y:S11]  /*20e80*/  HMMA.16816.F32.BF16 R8, R4, R26, R8 ;  /* 0x0000001a0408723c */ /* 0x008ff60000041808 */
[----:B------:R-:W-:Y:S11]  /*20e90*/  @!UPT UIADD3 URZ, URZ, URZ, URZ ;  /* 0x0000003f3f3ff290 */ /* 0x000ff6000fffe03f */
[----:B------:R-:W-:Y:S01]  /*20ea0*/  @!UPT UIADD3 URZ, URZ, URZ, URZ ;  /* 0x0000003f3f3ff290 */ /* 0x000fe2000fffe03f */
[----:B------:R-:W-:Y:S01]  /*20eb0*/  STL.64 [R1+0x970], R8 ;  /* 0x0009700801007387 */ /* 0x000fe20000100a00 */
[----:B------:R0:W-:Y:S03]  /*20ec0*/  STL.64 [R1+0x978], R10 ;  /* 0x0009780a01007387 */ /* 0x0001e60000100a00 */
[----:B0-----:R-:W2:Y:S01]  /*20ed0*/  LDL.LU.64 R10, [R1+0x1480] ;  /* 0x00148000010a7983 */ /* 0x001ea20000300a00 */
[----:B------:R-:W3:Y:S02]  /*20ee0*/  LDL.LU.64 R8, [R1+0x1478] ;  /* 0x0014780001087983 */ /* 0x000ee40000300a00 */
[----:B------:R-:W-:Y:S02]  /*20ef0*/  STL.64 [R1+0x1398], R22 ;  /* 0x0013981601007387 */ /* 0x000fe40000100a00 */
[----:B------:R0:W-:Y:S01]  /*20f00*/  STL.64 [R1+0x1360], R26 ;  /* 0x0013601a01007387 */ /* 0x0001e20000100a00 */
[----:B------:R-:W2:Y:S01]  /*20f10*/  LDL.LU R24, [R1+0x170] ;  /* 0x0001700001187983 */ /* 0x000ea20000300800 */
[----:B------:R-:W2:Y:S03]  /*20f20*/  LDL.LU R25, [R1+0x174] ;  /* 0x0001740001197983 */ /* 0x000ea60000300800 */
[----:B0-----:R-:W2:Y:S01]  /*20f30*/  LDL.LU R26, [R1+0x178] ;  /* 0x00017800011a7983 */ /* 0x001ea20000300800 */
[----:B------:R-:W2:Y:S02]  /*20f40*/  LDL.LU R27, [R1+0x17c] ;  /* 0x00017c00011b7983 */ /* 0x000ea40000300800 */
[----:B------:R-:W-:-:S02]  /*20f50*/  IMAD.MOV.U32 R22, RZ, RZ, R20 ;  /* 0x000000ffff167224 */ /* 0x000fc400078e0014 */
[----:B------:R-:W-:-:S05]  /*20f60*/  IMAD.MOV.U32 R23, RZ, RZ, R19 ;  /* 0x000000ffff177224 */ /* 0x000fca00078e0013 */
[----:B------:R-:W-:Y:S04]  /*20f70*/  STL.64 [R1+0x13b0], R22 ;  /* 0x0013b01601007387 */ /* 0x000fe80000100a00 */
[----:B--2---:R-:W-:Y:S01]  /*20f80*/  STL.64 [R1+0x1378], R26 ;  /* 0x0013781a01007387 */ /* 0x004fe20000100a00 */
[----:B------:R0:W-:Y:S03]  /*20f90*/  STL.64 [R1+0x1370], R24 ;  /* 0x0013701801007387 */ /* 0x0001e60000100a00 */
[----:B0-----:R-:W2:Y:S01]  /*20fa0*/  LDL.LU R24, [R1+0x180] ;  /* 0x0001800001187983 */ /* 0x001ea20000300800 */
[----:B------:R-:W2:Y:S02]  /*20fb0*/  LDL.LU R25, [R1+0x184] ;  /* 0x0001840001197983 */ /* 0x000ea40000300800 */
[----:B------:R-:W2:Y:S02]  /*20fc0*/  LDL.LU R26, [R1+0x188] ;  /* 0x00018800011a7983 */ /* 0x000ea40000300800 */
[----:B------:R-:W2:Y:S02]  /*20fd0*/  LDL.64 R22, [R1+0x78] ;  /* 0x0000780001167983 */ /* 0x000ea40000100a00 */
[----:B--2---:R0:W-:Y:S01]  /*20fe0*/  STL.64 [R1+0x13c8], R22 ;  /* 0x0013c81601007387 */ /* 0x0041e20000100a00 */
[----:B------:R-:W2:Y:S02]  /*20ff0*/  LDL.LU R20, [R1+0x5f0] ;  /* 0x0005f00001147983 */ /* 0x000ea40000300800 */
[----:B------:R-:W2:Y:S01]  /*21000*/  LDL.LU R21, [R1+0x5f4] ;  /* 0x0005f40001157983 */ /* 0x000ea20000300800 */
[----:B0-----:R-:W2:Y:S01]  /*21010*/  LDL.LU R22, [R1+0x5f8] ;  /* 0x0005f80001167983 */ /* 0x001ea20000300800 */
[----:B------:R-:W2:Y:S02]  /*21020*/  LDL.LU R23, [R1+0x5fc] ;  /* 0x0005fc0001177983 */ /* 0x000ea40000300800 */
[----:B------:R-:W-:Y:S01]  /*21030*/  IMAD.MOV.U32 R27, RZ, RZ, R28 ;  /* 0x000000ffff1b7224 */ /* 0x000fe200078e001c */
[----:B--2---:R0:W-:Y:S01]  /*21040*/  STL.64 [R1+0x13d8], R22 ;  /* 0x0013d81601007387 */ /* 0x0041e20000100a00 */
[----:B------:R-:W-:Y:S02]  /*21050*/  STL.64 [R1+0x13d0], R20 ;  /* 0x0013d01401007387 */ /* 0x000fe40000100a00 */
[----:B0-----:R-:W-:-:S02]  /*21060*/  IMAD.MOV.U32 R22, RZ, RZ, R18 ;  /* 0x000000ffff167224 */ /* 0x001fc400078e0012 */
[----:B------:R-:W-:-:S05]  /*21070*/  IMAD.MOV.U32 R23, RZ, RZ, R17 ;  /* 0x000000ffff177224 */ /* 0x000fca00078e0011 */
[----:B------:R-:W-:Y:S01]  /*21080*/  STL.64 [R1+0x13f0], R22 ;  /* 0x0013f01601007387 */ /* 0x000fe20000100a00 */
[----:B------:R-:W-:Y:S02]  /*21090*/  STL.64 [R1+0x1390], R26 ;  /* 0x0013901a01007387 */ /* 0x000fe40000100a00 */
[----:B------:R0:W-:Y:S02]  /*210a0*/  STL.64 [R1+0x1388], R24 ;  /* 0x0013881801007387 */ /* 0x0001e40000100a00 */
[----:B0-----:R-:W2:Y:S01]  /*210b0*/  LDL.LU R24, [R1+0x5b0] ;  /* 0x0005b00001187983 */ /* 0x001ea20000300800 */
[----:B------:R-:W2:Y:S02]  /*210c0*/  LDL.LU R25, [R1+0x5b4] ;  /* 0x0005b40001197983 */ /* 0x000ea40000300800 */
[----:B------:R-:W2:Y:S02]  /*210d0*/  LDL.LU R26, [R1+0x5b8] ;  /* 0x0005b800011a7983 */ /* 0x000ea40000300800 */
[----:B------:R-:W2:Y:S02]  /*210e0*/  LDL.LU R27, [R1+0x5bc] ;  /* 0x0005bc00011b7983 */ /* 0x000ea40000300800 */
[----:B------:R-:W-:-:S02]  /*210f0*/  IMAD.MOV.U32 R22, RZ, RZ, R16 ;  /* 0x000000ffff167224 */ /* 0x000fc400078e0010 */
[----:B----4-:R-:W-:Y:S02]  /*21100*/  IMAD.MOV.U32 R23, RZ, RZ, R15 ;  /* 0x000000ffff177224 */ /* 0x010fe400078e000f */
[----:B------:R-:W-:Y:S02]  /*21110*/  IMAD.MOV.U32 R18, RZ, RZ, R12 ;  /* 0x000000ffff127224 */ /* 0x000fe400078e000c */
[----:B------:R-:W-:Y:S01]  /*21120*/  IMAD.MOV.U32 R19, RZ, RZ, R11 ;  /* 0x000000ffff137224 */ /* 0x000fe200078e000b */
[----:B------:R0:W-:Y:S02]  /*21130*/  STL.64 [R1+0x1408], R22 ;  /* 0x0014081601007387 */ /* 0x0001e40000100a00 */
[----:B0-----:R-:W-:Y:S02]  /*21140*/  IMAD.MOV.U32 R22, RZ, RZ, R14 ;  /* 0x000000ffff167224 */ /* 0x001fe400078e000e */
[----:B------:R-:W-:Y:S01]  /*21150*/  IMAD.MOV.U32 R23, RZ, RZ, R13 ;  /* 0x000000ffff177224 */ /* 0x000fe200078e000d */
[----:B--2---:R-:W-:Y:S01]  /*21160*/  STL.64 [R1+0x13a8], R26 ;  /* 0x0013a81a01007387 */ /* 0x004fe20000100a00 */
[----:B------:R0:W-:Y:S03]  /*21170*/  STL.64 [R1+0x13a0], R24 ;  /* 0x0013a01801007387 */ /* 0x0001e60000100a00 */
[----:B0-----:R-:W2:Y:S01]  /*21180*/  LDL.LU R24, [R1+0x5d0] ;  /* 0x0005d00001187983 */ /* 0x001ea20000300800 */
[----:B------:R-:W2:Y:S02]  /*21190*/  LDL.LU R25, [R1+0x5d4] ;  /* 0x0005d40001197983 */ /* 0x000ea40000300800 */
[----:B------:R-:W4:Y:S02]  /*211a0*/  LDL.LU R26, [R1+0x5d8] ;  /* 0x0005d800011a7983 */ /* 0x000f240000300800 */
[----:B------:R-:W4:Y:S01]  /*211b0*/  LDL.LU R27, [R1+0x5dc] ;  /* 0x0005dc00011b7983 */ /* 0x000f220000300800 */
[----:B------:R0:W-:Y:S01]  /*211c0*/  STL.64 [R1+0x1428], R22 ;  /* 0x0014281601007387 */ /* 0x0001e20000100a00 */
[----:B------:R1:W-:Y:S02]  /*211d0*/  STL.64 [R1+0x1430], R18 ;  /* 0x0014301201007387 */ /* 0x0003e40000100a00 */
[----:B------:R-:W2:Y:S02]  /*211e0*/  LDL.LU R20, [R1+0x640] ;  /* 0x0006400001147983 */ /* 0x000ea40000300800 */
[----:B------:R-:W2:Y:S01]  /*211f0*/  LDL.LU R21, [R1+0x644] ;  /* 0x0006440001157983 */ /* 0x000ea20000300800 */
[----:B0-----:R-:W2:Y:S01]  /*21200*/  LDL.LU R22, [R1+0x648] ;  /* 0x0006480001167983 */ /* 0x001ea20000300800 */
[----:B------:R-:W2:Y:S02]  /*21210*/  LDL.LU R23, [R1+0x64c] ;  /* 0x00064c0001177983 */ /* 0x000ea40000300800 */
[----:B-1----:R-:W-:-:S02]  /*21220*/  IMAD.MOV.U32 R18, RZ, RZ, R10 ;  /* 0x000000ffff127224 */ /* 0x002fc400078e000a */
[----:B---3--:R-:W-:Y:S01]  /*21230*/  IMAD.MOV.U32 R19, RZ, RZ, R9 ;  /* 0x000000ffff137224 */ /* 0x008fe200078e0009 */
[----:B--2---:R-:W-:Y:S01]  /*21240*/  STL.64 [R1+0x1440], R22 ;  /* 0x0014401601007387 */ /* 0x004fe20000100a00 */
[----:B------:R0:W-:Y:S03]  /*21250*/  STL.64 [R1+0x1438], R20 ;  /* 0x0014381401007387 */ /* 0x0001e60000100a00 */
[----:B------:R-:W-:Y:S01]  /*21260*/  STL.64 [R1+0x1448], R18 ;  /* 0x0014481201007387 */ /* 0x000fe20000100a00 */
[----:B0-----:R-:W2:Y:S01]  /*21270*/  LDL.LU R20, [R1+0x650] ;  /* 0x0006500001147983 */ /* 0x001ea20000300800 */
[----:B------:R-:W2:Y:S02]  /*21280*/  LDL.LU R21, [R1+0x654] ;  /* 0x0006540001157983 */ /* 0x000ea40000300800 */
[----:B------:R-:W3:Y:S02]  /*21290*/  LDL.LU R22, [R1+0x658] ;  /* 0x0006580001167983 */ /* 0x000ee40000300800 */
[----:B------:R-:W3:Y:S01]  /*212a0*/  LDL.LU R23, [R1+0x65c] ;  /* 0x00065c0001177983 */ /* 0x000ee20000300800 */
[----:B------:R-:W2:Y:S01]  /*212b0*/  LDL.LU R12, [R1+0x200] ;  /* 0x00020000010c7983 */ /* 0x000ea20000300800 */
[----:B------:R-:W4:Y:S02]  /*212c0*/  LDL.LU R13, [R1+0x204] ;  /* 0x00020400010d7983 */ /* 0x000f240000300800 */
[----:B------:R-:W4:Y:S02]  /*212d0*/  LDL.LU R14, [R1+0x208] ;  /* 0x00020800010e7983 */ /* 0x000f240000300800 */
[----:B------:R-:W4:Y:S01]  /*212e0*/  LDL.LU R15, [R1+0x20c] ;  /* 0x00020c00010f7983 */ /* 0x000f220000300800 */
[----:B------:R-:W4:Y:S04]  /*212f0*/  LDL.64 R10, [R1+0x28] ;  /* 0x00002800010a7983 */ /* 0x000f280000100a00 */
[----:B---3--:R-:W-:Y:S01]  /*21300*/  STL.64 [R1+0x1458], R22 ;  /* 0x0014581601007387 */ /* 0x008fe20000100a00 */
[----:B--2---:R0:W-:Y:S03]  /*21310*/  STL.64 [R1+0x1450], R20 ;  /* 0x0014501401007387 */ /* 0x0041e60000100a00 */
[----:B0-----:R-:W2:Y:S01]  /*21320*/  LDL.LU R20, [R1+0x670] ;  /* 0x0006700001147983 */ /* 0x001ea20000300800 */
[----:B------:R-:W2:Y:S02]  /*21330*/  LDL.LU R21, [R1+0x674] ;  /* 0x0006740001157983 */ /* 0x000ea40000300800 */
[----:B------:R-:W2:Y:S02]  /*21340*/  LDL.LU R22, [R1+0x678] ;  /* 0x0006780001167983 */ /* 0x000ea40000300800 */
[----:B------:R-:W2:Y:S01]  /*21350*/  LDL.LU R23, [R1+0x67c] ;  /* 0x00067c0001177983 */ /* 0x000ea20000300800 */
[----:B----4-:R-:W-:Y:S01]  /*21360*/  STL.64 [R1+0x13c0], R26 ;  /* 0x0013c01a01007387 */ /* 0x010fe20000100a00 */
        /* <DEDUP_REMOVED lines=9> */
[----:B------:R-:W4:Y:S02]  /*21400*/  LDL.LU R26, [R1+0x608] ;  /* 0x00060800011a7983 */ /* 0x000f240000300800 */
[----:B------:R-:W4:Y:S01]  /*21410*/  LDL.LU R27, [R1+0x60c] ;  /* 0x00060c00011b7983 */ /* 0x000f220000300800 */
[----:B------:R-:W-:Y:S01]  /*21420*/  HMMA.16816.F32.BF16 R4, R4, R10, R12 ;  /* 0x0000000a0404723c */ /* 0x000fe2000004180c */
[----:B----4-:R-:W-:Y:S01]  /*21430*/  STL.64 [R1+0x1400], R26 ;  /* 0x0014001a01007387 */ /* 0x010fe20000100a00 */
[----:B---3--:R0:W-:Y:S03]  /*21440*/  STL.64 [R1+0x13f8], R24 ;  /* 0x0013f81801007387 */ /* 0x0081e60000100a00 */
[----:B0-----:R-:W3:Y:S01]  /*21450*/  LDL.LU R24, [R1+0x610] ;  /* 0x0006100001187983 */ /* 0x001ee20000300800 */
[----:B------:R-:W3:Y:S02]  /*21460*/  LDL.LU R25, [R1+0x614] ;  /* 0x0006140001197983 */ /* 0x000ee40000300800 */
[----:B------:R-:W4:Y:S02]  /*21470*/  LDL.LU R26, [R1+0x618] ;  /* 0x00061800011a7983 */ /* 0x000f240000300800 */
[----:B------:R-:W4:Y:S02]  /*21480*/  LDL.LU R27, [R1+0x61c] ;  /* 0x00061c00011b7983 */ /* 0x000f240000300800 */
[----:B------:R-:W-:-:S02]  /*21490*/  IMAD.MOV.U32 R19, RZ, RZ, R3 ;  /* 0x000000ffff137224 */ /* 0x000fc400078e0003 */
[----:B------:R-:W-:Y:S02]  /*214a0*/  IMAD.MOV.U32 R12, RZ, RZ, R10 ;  /* 0x000000ffff0c7224 */ /* 0x000fe400078e000a */
[----:B------:R-:W-:Y:S02]  /*214b0*/  IMAD.MOV.U32 R3, RZ, RZ, R11 ;  /* 0x000000ffff037224 */ /* 0x000fe400078e000b */
[----:B------:R-:W-:Y:S01]  /*214c0*/  IMAD.MOV.U32 R18, RZ, RZ, R8 ;  /* 0x000000ffff127224 */ /* 0x000fe200078e0008 */
[----:B----4-:R-:W-:Y:S01]  /*214d0*/  STL.64 [R1+0x1418], R26 ;  /* 0x0014181a01007387 */ /* 0x010fe20000100a00 */
[----:B---3--:R0:W-:Y:S03]  /*214e0*/  STL.64 [R1+0x1410], R24 ;  /* 0x0014101801007387 */ /* 0x0081e60000100a00 */
[----:B0-----:R-:W3:Y:S01]  /*214f0*/  LDL.LU R24, [R1+0x620] ;  /* 0x0006200001187983 */ /* 0x001ee20000300800 */
[----:B------:R-:W3:Y:S02]  /*21500*/  LDL.LU R25, [R1+0x624] ;  /* 0x0006240001197983 */ /* 0x000ee40000300800 */
[----:B------:R-:W3:Y:S02]  /*21510*/  LDL.LU R26, [R1+0x628] ;  /* 0x00062800011a7983 */ /* 0x000ee40000300800 */
[----:B------:R-:W3:Y:S01]  /*21520*/  LDL.LU R27, [R1+0x62c] ;  /* 0x00062c00011b7983 */ /* 0x000ee20000300800 */
[----:B------:R-:W4:Y:S01]  /*21530*/  LDL.LU.64 R14, [R1+0x1470] ;  /* 0x00147000010e7983 */ /* 0x000f220000300a00 */
[----:B------:R0:W-:Y:S02]  /*21540*/  STL.64 [R1+0x950], R4 ;  /* 0x0009500401007387 */ /* 0x0001e40000100a00 */
[----:B------:R1:W-:Y:S02]  /*21550*/  STL.64 [R1+0x958], R6 ;  /* 0x0009580601007387 */ /* 0x0003e40000100a00 */
[----:B------:R-:W2:Y:S01]  /*21560*/  LDL.LU.64 R10, [R1+0x1468] ;  /* 0x00146800010a7983 */ /* 0x000ea20000300a00 */
[----:B------:R-:W2:Y:S04]  /*21570*/  LDL.LU.64 R8, [R1+0x1460] ;  /* 0x0014600001087983 */ /* 0x000ea80000300a00 */
[----:B0-----:R-:W4:Y:S01]  /*21580*/  LDL.LU R4, [R1+0x660] ;  /* 0x0006600001047983 */ /* 0x001f220000300800 */
[----:B------:R-:W4:Y:S02]  /*21590*/  LDL.LU R5, [R1+0x664] ;  /* 0x0006640001057983 */ /* 0x000f240000300800 */
[----:B-1----:R-:W4:Y:S02]  /*215a0*/  LDL.LU R6, [R1+0x668] ;  /* 0x0006680001067983 */ /* 0x002f240000300800 */
[----:B------:R-:W4:Y:S01]  /*215b0*/  LDL.LU R7, [R1+0x66c] ;  /* 0x00066c0001077983 */ /* 0x000f220000300800 */
[C---:B--2---:R-:W-:Y:S01]  /*215c0*/  HMMA.16816.F32.BF16 R16, R8.reuse, R18, R20 ;  /* 0x000000120810723c */ /* 0x044fe20000041814 */
[----:B------:R-:W2:Y:S01]  /*215d0*/  LDL.LU.64 R22, [R1+0x1458] ;  /* 0x0014580001167983 */ /* 0x000ea20000300a00 */
[----:B------:R-:W2:Y:S11]  /*215e0*/  LDL.LU.64 R20, [R1+0x1450] ;  /* 0x0014500001147983 */ /* 0x000eb60000300a00 */
[----:B------:R-:W-:Y:S10]  /*215f0*/  @!UPT UIADD3 URZ, URZ, URZ, URZ ;  /* 0x0000003f3f3ff290 */ /* 0x000ff4000fffe03f */
[----:B------:R-:W-:Y:S01]  /*21600*/  STL.64 [R1+0x200], R16 ;  /* 0x0002001001007387 */ /* 0x000fe20000100a00 */
[----:B------:R0:W-:Y:S03]  /*21610*/  STL.64 [R1+0x208], R18 ;  /* 0x0002081201007387 */ /* 0x0001e60000100a00 */
[----:B0-----:R-:W2:Y:S01]  /*21620*/  LDL.LU.64 R18, [R1+0x1448] ;  /* 0x0014480001127983 */ /* 0x001ea20000300a00 */
[C---:B----4-:R-:W-:Y:S11]  /*21630*/  HMMA.16816.F32.BF16 R4, R8.reuse, R14, R4 ;  /* 0x0000000e0804723c */ /* 0x050ff60000041804 */
[----:B------:R-:W-:Y:S11]  /*21640*/  @!UPT UIADD3 URZ, URZ, URZ, URZ ;  /* 0x0000003f3f3ff290 */ /* 0x000ff6000fffe03f */
[----:B------:R-:W-:Y:S01]  /*21650*/  @!UPT UIADD3 URZ, URZ, URZ, URZ ;  /* 0x0000003f3f3ff290 */ /* 0x000fe2000fffe03f */
[----:B------:R-:W-:Y:S01]  /*21660*/  STL.64 [R1+0x230], R4 ;  /* 0x0002300401007387 */ /* 0x000fe20000100a00 */
[----:B------:R0:W-:Y:S02]  /*21670*/  STL.64 [R1+0x238], R6 ;  /* 0x0002380601007387 */ /* 0x0001e40000100a00 */
[----:B------:R1:W-:Y:S02]  /*21680*/  STL.64 [R1+0x1338], R14 ;  /* 0x0013380e01007387 */ /* 0x0003e40000100a00 */
[----:B0-----:R-:W-:Y:S02]  /*21690*/  IMAD.MOV.U32 R6, RZ, RZ, R12 ;  /* 0x000000ffff067224 */ /* 0x001fe400078e000c */
[----:B------:R-:W4:Y:S01]  /*216a0*/  LDL.LU R12, [R1+0x630] ;  /* 0x00063000010c7983 */ /* 0x000f220000300800 */
        /* <DEDUP_REMOVED lines=9> */
[----:B0-----:R-:W2:Y:S02]  /*21740*/  LDL.LU.64 R18, [R1+0x1430] ;  /* 0x0014300001127983 */ /* 0x001ea40000300a00 */
[C---:B--2---:R-:W-:Y:S02]  /*21750*/  HMMA.16816.F32.BF16 R16, R8.reuse, R18, R20 ;  /* 0x000000120810723c */ /* 0x044fe40000041814 */
[----:B------:R-:W3:Y:S11]  /*21760*/  LDL.LU.64 R22, [R1+0x1428] ;  /* 0x0014280001167983 */ /* 0x000ef60000300a00 */
[----:B------:R-:W-:Y:S10]  /*21770*/  @!UPT UIADD3 URZ, URZ, URZ, URZ ;  /* 0x0000003f3f3ff290 */ /* 0x000ff4000fffe03f */
[----:B------:R-:W-:Y:S01]  /*21780*/  STL.64 [R1+0x290], R16 ;  /* 0x0002901001007387 */ /* 0x000fe20000100a00 */
[----:B------:R0:W-:Y:S03]  /*21790*/  STL.64 [R1+0x298], R18 ;  /* 0x0002981201007387 */ /* 0x0001e60000100a00 */
[----:B0-----:R-:W4:Y:S01]  /*217a0*/  LDL.LU.64 R18, [R1+0x1420] ;  /* 0x0014200001127983 */ /* 0x001f220000300a00 */
[C---:B---3--:R-:W-:Y:S08]  /*217b0*/  HMMA.16816.F32.BF16 R20, R8.reuse, R22, R24 ;  /* 0x000000160814723c */ /* 0x048ff00000041818 */
[C---:B----4-:R-:W-:Y:S11]  /*217c0*/  HMMA.16816.F32.BF16 R12, R8.reuse, R18, R12 ;  /* 0x00000012080c723c */ /* 0x050ff6000004180c */
[----:B------:R-:W-:Y:S11]  /*217d0*/  @!UPT UIADD3 URZ, URZ, URZ, URZ ;  /* 0x0000003f3f3ff290 */ /* 0x000ff6000fffe03f */
[----:B------:R-:W-:Y:S01]  /*217e0*/  @!UPT UIADD3 URZ, URZ, URZ, URZ ;  /* 0x0000003f3f3ff290 */ /* 0x000fe2000fffe03f */
[----:B------:R-:W-:Y:S01]  /*217f0*/  STL.64 [R1+0x250], R12 ;  /* 0x0002500c01007387 */ /* 0x000fe20000100a00 */
[----:B------:R0:W-:Y:S03]  /*21800*/  STL.64 [R1+0x258], R14 ;  /* 0x0002580e01007387 */ /* 0x0001e60000100a00 */
[----:B0-----:R-:W2:Y:S01]  /*21810*/  LDL.LU.64 R14, [R1+0x108] ;  /* 0x00010800010e7983 */ /* 0x001ea20000300a00 */
[----:B------:R-:W-:Y:S02]  /*21820*/  STL.64 [R1+0x1328], R18 ;  /* 0x0013281201007387 */ /* 0x000fe40000100a00 */
[----:B------:R-:W3:Y:S02]  /*21830*/  LDL.LU.64 R26, [R1+0x1418] ;  /* 0x00141800011a7983 */ /* 0x000ee40000300a00 */
[----:B------:R-:W3:Y:S01]  /*21840*/  LDL.LU.64 R24, [R1+0x1410] ;  /* 0x0014100001187983 */ /* 0x000ee20000300a00 */
        /* <DEDUP_REMOVED lines=10> */
[----:B---3--:R-:W-:Y:S02]  /*218f0*/  HMMA.16816.F32.BF16 R20, R8, R22, R24 ;  /* 0x000000160814723c */ /* 0x008fe40000041818 */
[----:B------:R-:W3:Y:S01]  /*21900*/  LDL.LU.64 R26, [R1+0x13e8] ;  /* 0x0013e800011a7983 */ /* 0x000ee20000300a00 */
[----:B------:R-:W3:Y:S11]  /*21910*/  LDL.LU.64 R24, [R1+0x13e0] ;  /* 0x0013e00001187983 */ /* 0x000ef60000300a00 */
[----:B------:R-:W-:Y:S09]  /*21920*/  @!UPT UIADD3 URZ, URZ, URZ, URZ ;  /* 0x0000003f3f3ff290 */ /* 0x000ff2000fffe03f */
[----:B------:R-:W-:Y:S01]  /*21930*/  STL.64 [R1+0x350], R20 ;  /* 0x0003501401007387 */ /* 0x000fe20000100a00 */
[----:B------:R0:W-:Y:S03]  /*21940*/  STL.64 [R1+0x358], R22 ;  /* 0x0003581601007387 */ /* 0x0001e60000100a00 */
[----:B0-----:R-:W4:Y:S01]  /*21950*/  LDL.LU.64 R22, [R1+0x13d8] ;  /* 0x0013d80001167983 */ /* 0x001f220000300a00 */
[----:B------:R-:W4:Y:S02]  /*21960*/  LDL.LU.64 R20, [R1+0x13d0] ;  /* 0x0013d00001147983 */ /* 0x000f240000300a00 */
[----:B------:R-:W-:Y:S02]  /*21970*/  IMAD.MOV.U32 R18, RZ, RZ, R2 ;  /* 0x000000ffff127224 */ /* 0x000fe400078e0002 */
[----:B------:R-:W-:-:S07]  /*21980*/  IMAD.MOV.U32 R19, RZ, RZ, R0 ;  /* 0x000000ffff137224 */ /* 0x000fce00078e0000 */
[C---:B----4-:R-:W-:Y:S01]  /*21990*/  HMMA.16816.F32.BF16 R16, R8.reuse, R18, R20 ;  /* 0x000000120810723c */ /* 0x050fe20000041814 */
[----:B------:R-:W3:Y:S11]  /*219a0*/  LDL.LU.64 R22, [R1+0x13c8] ;  /* 0x0013c80001167983 */ /* 0x000ef60000300a00 */
[----:B------:R-:W-:Y:S11]  /*219b0*/  @!UPT UIADD3 URZ, URZ, URZ, URZ ;  /* 0x0000003f3f3ff290 */ /* 0x000ff6000fffe03f */
[----:B------:R-:W-:Y:S01]  /*219c0*/  STL.64 [R1+0x430], R16 ;  /* 0x0004301001007387 */ /* 0x000fe20000100a00 */
[----:B------:R0:W-:Y:S03]  /*219d0*/  STL.64 [R1+0x438], R18 ;  /* 0x0004381201007387 */ /* 0x0001e60000100a00 */
[----:B0-----:R-:W4:Y:S01]  /*219e0*/  LDL.LU.64 R18, [R1+0xd8] ;  /* 0x0000d80001127983 */ /* 0x001f220000300a00 */
[----:B------:R-:W-:Y:S01]  /*219f0*/  IMAD.MOV.U32 R7, RZ, RZ, R3 ;  /* 0x000000ffff077224 */ /* 0x000fe200078e0003 */
[C---:B---3--:R-:W-:Y:S01]  /*21a00*/  HMMA.16816.F32.BF16 R24, R8.reuse, R22, R24 ;  /* 0x000000160818723c */ /* 0x048fe20000041818 */
[----:B------:R-:W-:Y:S02]  /*21a10*/  IMAD.MOV.U32 R3, RZ, RZ, R22 ;  /* 0x000000ffff037224 */ /* 0x000fe400078e0016 */
[----:B------:R-:W-:Y:S01]  /*21a20*/  IMAD.MOV.U32 R0, RZ, RZ, R23 ;  /* 0x000000ffff007224 */ /* 0x000fe200078e0017 */
[----:B----4-:R0:W-:Y:S04]  /*21a30*/  STL.64 [R1+0x1330], R18 ;  /* 0x0013301201007387 */ /* 0x0101e80000100a00 */
[----:B0-----:R-:W3:Y:S11]  /*21a40*/  LDL.LU.64 R18, [R1+0xe8] ;  /* 0x0000e80001127983 */ /* 0x001ef60000300a00 */
[----:B------:R-:W-:Y:S04]  /*21a50*/  @!UPT UIADD3 URZ, URZ, URZ, URZ ;  /* 0x0000003f3f3ff290 */ /* 0x000fe8000fffe03f */
[----:B------:R-:W-:Y:S02]  /*21a60*/  STL.64 [R1+0x500], R24 ;  /* 0x0005001801007387 */ /* 0x000fe40000100a00 */
[----:B------:R0:W-:Y:S02]  /*21a70*/  STL.64 [R1+0x508], R26 ;  /* 0x0005081a01007387 */ /* 0x0001e40000100a00 */
[----:B0-----:R-:W4:Y:S01]  /*21a80*/  LDL.LU.64 R26, [R1+0x13c0] ;  /* 0x0013c000011a7983 */ /* 0x001f220000300a00 */
[----:B------:R-:W4:Y:S02]  /*21a90*/  LDL.LU.64 R24, [R1+0x13b8] ;  /* 0x0013b80001187983 */ /* 0x000f240000300a00 */
[----:B------:R-:W4:Y:S02]  /*21aa0*/  LDL.LU.64 R22, [R1+0x13b0] ;  /* 0x0013b00001167983 */ /* 0x000f240000300a00 */
[C---:B----4-:R-:W-:Y:S01]  /*21ab0*/  HMMA.16816.F32.BF16 R20, R8.reuse, R22, R24 ;  /* 0x000000160814723c */ /* 0x050fe20000041818 */
[----:B------:R-:W4:Y:S01]  /*21ac0*/  LDL.LU.64 R26, [R1+0x13a8] ;  /* 0x0013a800011a7983 */ /* 0x000f220000300a00 */
[----:B------:R-:W4:Y:S11]  /*21ad0*/  LDL.LU.64 R24, [R1+0x13a0] ;  /* 0x0013a00001187983 */ /* 0x000f360000300a00 */
[----:B------:R-:W-:Y:S10]  /*21ae0*/  @!UPT UIADD3 URZ, URZ, URZ, URZ ;  /* 0x0000003f3f3ff290 */ /* 0x000ff4000fffe03f */
        /* <DEDUP_REMOVED lines=18> */
[----:B------:R-:W4:Y:S11]  /*21c10*/  LDL.LU.64 R26, [R1+0x1360] ;  /* 0x00136000011a7983 */ /* 0x000f360000300a00 */
[----:B------:R-:W-:Y:S10]  /*21c20*/  @!UPT UIADD3 URZ, URZ, URZ, URZ ;  /* 0x0000003f3f3ff290 */ /* 0x000ff4000fffe03f */
[----:B------:R-:W-:Y:S01]  /*21c30*/  STL.64 [R1+0xa80], R20 ;  /* 0x000a801401007387 */ /* 0x000fe20000100a00 */
[----:B------:R0:W-:Y:S03]  /*21c40*/  STL.64 [R1+0xa88], R22 ;  /* 0x000a881601007387 */ /* 0x0001e60000100a00 */
[----:B0-----:R-:W4:Y:S01]  /*21c50*/  LDL.LU.64 R22, [R1+0x1358] ;  /* 0x0013580001167983 */ /* 0x001f220000300a00 */
[----:B------:R-:W4:Y:S03]  /*21c60*/  LDL.LU.64 R20, [R1+0x1350] ;  /* 0x0013500001147983 */ /* 0x000f260000300a00 */
[----:B------:R-:W0:Y:S01]  /*21c70*/  S2R R29, SR_TID.X ;  /* 0x00000000001d7919 */ /* 0x000e220000002100 */
[----:B----4-:R-:W-:Y:S11]  /*21c80*/  HMMA.16816.F32.BF16 R20, R8, R26, R20 ;  /* 0x0000001a0814723c */ /* 0x010ff60000041814 */
[----:B------:R-:W-:Y:S11]  /*21c90*/  @!UPT UIADD3 URZ, URZ, URZ, URZ ;  /* 0x0000003f3f3ff290 */ /* 0x000ff6000fffe03f */
[----:B------:R-:W-:Y:S01]  /*21ca0*/  @!UPT UIADD3 URZ, URZ, URZ, URZ ;  /* 0x0000003f3f3ff290 */ /* 0x000fe2000fffe03f */
[----:B------:R-:W-:Y:S01]  /*21cb0*/  STL.64 [R1+0xa70], R20 ;  /* 0x000a701401007387 */ /* 0x000fe20000100a00 */
[----:B------:R1:W-:Y:S03]  /*21cc0*/  STL.64 [R1+0xa78], R22 ;  /* 0x000a781601007387 */ /* 0x0003e60000100a00 */
[----:B-1----:R-:W4:Y:S01]  /*21cd0*/  LDL.LU.64 R22, [R1+0x1348] ;  /* 0x0013480001167983 */ /* 0x002f220000300a00 */
[----:B------:R-:W4:Y:S01]  /*21ce0*/  LDL.LU.64 R20, [R1+0x1340] ;  /* 0x0013400001147983 */ /* 0x000f220000300a00 */
[C---:B0-----:R-:W-:Y:S01]  /*21cf0*/  LOP3.LUT R28, R29.reuse, 0x7, RZ, 0xc0, !PT ;  /* 0x000000071d1c7812 */ /* 0x041fe200078ec0ff */
[----:B------:R-:W-:-:S04]  /*21d00*/  IMAD.SHL.U32 R2, R29, 0x2, RZ ;  /* 0x000000021d027824 */ /* 0x000fc800078e00ff */
[----:B------:R-:W-:Y:S02]  /*21d10*/  IMAD R28, R28, 0x110, RZ ;  /* 0x000001101c1c7824 */ /* 0x000fe400078e02ff */
[----:B------:R-:W-:-:S03]  /*21d20*/  IMAD.SHL.U32 R29, R29, 0x80, RZ ;  /* 0x000000801d1d7824 */ /* 0x000fc600078e00ff */
[----:B------:R-:W-:-:S04]  /*21d30*/  LOP3.LUT R28, R28, 0x10, R2, 0x78, !PT ;  /* 0x000000101c1c7812 */ /* 0x000fc800078e7802 */
[----:B------:R-:W-:-:S04]  /*21d40*/  LOP3.LUT R28, R28, 0x800, R29, 0xf8, !PT ;  /* 0x000008001c1c7812 */ /* 0x000fc800078ef81d */
[----:B------:R-:W-:Y:S01]  /*21d50*/  LOP3.LUT R28, R28, 0x60, RZ, 0x3c, !PT ;  /* 0x000000601c1c7812 */ /* 0x000fe200078e3cff */
[----:B------:R0:W-:Y:S01]  /*21d60*/  STL [R1+0x127c], R26 ;  /* 0x00127c1a01007387 */ /* 0x0001e20000100800 */
[----:B------:R1:W-:Y:S02]  /*21d70*/  STL [R1+0x1278], R27 ;  /* 0x0012781b01007387 */ /* 0x0003e40000100800 */
[----:B------:R-:W2:Y:S02]  /*21d80*/  LDL.LU R24, [R1+0x850] ;  /* 0x0008500001187983 */ /* 0x000ea40000300800 */
[----:B------:R-:W2:Y:S01]  /*21d90*/  LDL.LU R25, [R1+0x854] ;  /* 0x0008540001197983 */ /* 0x000ea20000300800 */
[----:B0-----:R-:W2:Y:S01]  /*21da0*/  LDL.LU R26, [R1+0x858] ;  /* 0x00085800011a7983 */ /* 0x001ea20000300800 */
[----:B-1----:R-:W2:Y:S01]  /*21db0*/  LDL.LU R27, [R1+0x85c] ;  /* 0x00085c00011b7983 */ /* 0x002ea20000300800 */
[----:B----4-:R-:W-:Y:S02]  /*21dc0*/  HMMA.16816.F32.BF16 R4, R8, R6, R20 ;  /* 0x000000060804723c */ /* 0x010fe40000041814 */
[----:B------:R-:W0:Y:S04]  /*21dd0*/  LDSM.16.MT88.4 R8, [R28+0x9080] ;  /* 0x009080001c08783b */ /* 0x000e280000004200 */
[----:B------:R-:W3:Y:S11]  /*21de0*/  LDL.LU R20, [R1+0x860] ;  /* 0x0008600001147983 */ /* 0x000ef60000300800 */
[----:B------:R-:W-:Y:S06]  /*21df0*/  @!UPT UIADD3 URZ, URZ, URZ, URZ ;  /* 0x0000003f3f3ff290 */ /* 0x000fec000fffe03f */
[----:B------:R-:W-:Y:S01]  /*21e00*/  STL.64 [R1+0xa20], R4 ;  /* 0x000a200401007387 */ /* 0x000fe20000100a00 */
[----:B------:R-:W-:Y:S02]  /*21e10*/  STL.64 [R1+0xa28], R6 ;  /* 0x000a280601007387 */ /* 0x000fe40000100a00 */
[----:B------:R-:W3:Y:S02]  /*21e20*/  LDL.LU R21, [R1+0x864] ;  /* 0x0008640001157983 */ /* 0x000ee40000300800 */
[----:B------:R-:W3:Y:S01]  /*21e30*/  LDL.LU R22, [R1+0x868] ;  /* 0x0008680001167983 */ /* 0x000ee20000300800 */
[----:B------:R-:W3:Y:S04]  /*21e40*/  LDL.LU R23, [R1+0x86c] ;  /* 0x00086c0001177983 */ /* 0x000ee80000300800 */
[----:B------:R-:W1:Y:S04]  /*21e50*/  LDSM.16.MT88.4 R4, [R28+0x9000] ;  /* 0x009000001c04783b */ /* 0x000e680000004200 */
[----:B0-----:R-:W-:Y:S01]  /*21e60*/  STL.64 [R1+0x1250], R10 ;  /* 0x0012500a01007387 */ /* 0x001fe20000100a00 */
[----:B------:R0:W-:Y:S03]  /*21e70*/  STL.64 [R1+0x1248], R8 ;  /* 0x0012480801007387 */ /* 0x0001e60000100a00 */
[----:B0-----:R-:W1:Y:S01]  /*21e80*/  LDL.LU R8, [R1+0x880] ;  /* 0x0008800001087983 */ /* 0x001e620000300800 */
[----:B------:R-:W1:Y:S02]  /*21e90*/  LDL.LU R9, [R1+0x884] ;  /* 0x0008840001097983 */ /* 0x000e640000300800 */
[----:B------:R-:W1:Y:S02]  /*21ea0*/  LDL.LU R10, [R1+0x888] ;  /* 0x00088800010a7983 */ /* 0x000e640000300800 */
[----:B------:R-:W1:Y:S02]  /*21eb0*/  LDL.LU R11, [R1+0x88c] ;  /* 0x00088c00010b7983 */ /* 0x000e640000300800 */
[----:B--2---:R-:W-:Y:S01]  /*21ec0*/  IMAD.MOV.U32 R2, RZ, RZ, R15 ;  /* 0x000000ffff027224 */ /* 0x004fe200078e000f */
[C---:B-1----:R-:W-:Y:S11]  /*21ed0*/  HMMA.16816.F32.BF16 R8, R4.reuse, R14, R8 ;  /* 0x0000000e0408723c */ /* 0x042ff60000041808 */
[----:B------:R-:W-:Y:S11]  /*21ee0*/  @!UPT UIADD3 URZ, URZ, URZ, URZ ;  /* 0x0000003f3f3ff290 */ /* 0x000ff6000fffe03f */
[----:B------:R-:W-:Y:S01]  /*21ef0*/  @!UPT UIADD3 URZ, URZ, URZ, URZ ;  /* 0x0000003f3f3ff290 */ /* 0x000fe2000fffe03f */
[----:B------:R0:W-:Y:S01]  /*21f00*/  STL.64 [R1+0x190], R8 ;  /* 0x0001900801007387 */ /* 0x0001e20000100a00 */
[----:B------:R-:W-:Y:S02]  /*21f10*/  STL.64 [R1+0x198], R10 ;  /* 0x0001980a01007387 */ /* 0x000fe40000100a00 */
[----:B0-----:R-:W-:Y:S02]  /*21f20*/  IMAD.MOV.U32 R8, RZ, RZ, R14 ;  /* 0x000000ffff087224 */ /* 0x001fe400078e000e */
[----:B------:R-:W2:Y:S01]  /*21f30*/  LDL.LU.64 R14, [R1+0x1338] ;  /* 0x00133800010e7983 */ /* 0x000ea20000300a00 */
[----:B------:R-:W-:Y:S02]  /*21f40*/  STL [R1+0x1284], R2 ;  /* 0x0012840201007387 */ /* 0x000fe40000100800 */
[----:B------:R0:W-:Y:S02]  /*21f50*/  STL [R1+0x1280], R8 ;  /* 0x0012800801007387 */ /* 0x0001e40000100800 */
[----:B0-----:R-:W2:Y:S01]  /*21f60*/  LDL.LU R8, [R1+0x870] ;  /* 0x0008700001087983 */ /* 0x001ea20000300800 */
[----:B------:R-:W2:Y:S02]  /*21f70*/  LDL.LU R9, [R1+0x874] ;  /* 0x0008740001097983 */ /* 0x000ea40000300800 */
[----:B------:R-:W2:Y:S02]  /*21f80*/  LDL.LU R10, [R1+0x878] ;  /* 0x00087800010a7983 */ /* 0x000ea40000300800 */
[----:B------:R-:W2:Y:S01]  /*21f90*/  LDL.LU R11, [R1+0x87c] ;  /* 0x00087c00010b7983 */ /* 0x000ea20000300800 */
[C---:B---3--:R-:W-:Y:S08]  /*21fa0*/  HMMA.16816.F32.BF16 R20, R4.reuse, R18, R20 ;  /* 0x000000120414723c */ /* 0x048ff00000041814 */
[----:B--2---:R-:W-:Y:S11]  /*21fb0*/  HMMA.16816.F32.BF16 R8, R4, R14, R8 ;  /* 0x0000000e0408723c */ /* 0x004ff60000041808 */
[----:B------:R-:W-:Y:S11]  /*21fc0*/  @!UPT UIADD3 URZ, URZ, URZ, URZ ;  /* 0x0000003f3f3ff290 */ /* 0x000ff6000fffe03f */
[----:B------:R-:W-:Y:S01]  /*21fd0*/  @!UPT UIADD3 URZ, URZ, URZ, URZ ;  /* 0x0000003f3f3ff290 */ /* 0x000fe2000fffe03f */
[----:B------:R0:W-:Y:S01]  /*21fe0*/  STL.64 [R1+0x1c0], R8 ;  /* 0x0001c00801007387 */ /* 0x0001e20000100a00 */
[----:B------:R1:W-:Y:S02]  /*21ff0*/  STL.64 [R1+0x1c8], R10 ;  /* 0x0001c80a01007387 */ /* 0x0003e40000100a00 */
[----:B------:R-:W2:Y:S02]  /*22000*/  LDL.LU R12, [R1+0x820] ;  /* 0x00082000010c7983 */ /* 0x000ea40000300800 */
[----:B------:R-:W2:Y:S02]  /*22010*/  LDL.LU R13, [R1+0x824] ;  /* 0x00082400010d7983 */ /* 0x000ea40000300800 */
[----:B0-----:R-:W-:Y:S02]  /*22020*/  IMAD.MOV.U32 R9, RZ, RZ, R15 ;  /* 0x000000ffff097224 */ /* 0x001fe400078e000f */
[----:B-1----:R-:W-:Y:S02]  /*22030*/  IMAD.MOV.U32 R10, RZ, RZ, R14 ;  /* 0x000000ffff0a7224 */ /* 0x002fe400078e000e */
[----:B------:R-:W2:Y:S01]  /*22040*/  LDL.LU R14, [R1+0x828] ;  /* 0x00082800010e7983 */ /* 0x000ea20000300800 */
[----:B------:R-:W2:Y:S02]  /*22050*/  LDL.LU R15, [R1+0x82c] ;  /* 0x00082c00010f7983 */ /* 0x000ea40000300800 */
[----:B------:R-:W-:Y:S02]  /*22060*/  STL.64 [R1+0x1f0], R20 ;  /* 0x0001f01401007387 */ /* 0x000fe40000100a00 */
[----:B------:R0:W-:Y:S02]  /*22070*/  STL.64 [R1+0x1f8], R22 ;  /* 0x0001f81601007387 */ /* 0x0001e40000100a00 */
[----:B------:R-:W-:-:S02]  /*22080*/  IMAD.MOV.U32 R11, RZ, RZ, R19 ;  /* 0x000000ffff0b7224 */ /* 0x000fc400078e0013 */
[----:B0-----:R-:W-:Y:S02]  /*22090*/  IMAD.MOV.U32 R23, RZ, RZ, R18 ;  /* 0x000000ffff177224 */ /* 0x001fe400078e0012 */
[----:B------:R-:W3:Y:S03]  /*220a0*/  LDL.LU.64 R18, [R1+0x1330] ;  /* 0x0013300001127983 */ /* 0x000ee60000300a00 */
[----:B------:R0:W-:Y:S02]  /*220b0*/  STL [R1+0x1298], R23 ;  /* 0x0012981701007387 */ /* 0x0001e40000100800 */
[----:B0-----:R-:W4:Y:S01]  /*220c0*/  LDL.LU.64 R22, [R1+0xb8] ;  /* 0x0000b80001167983 */ /* 0x001f220000300a00 */
[C---:B---3--:R-:W-:Y:S01]  /*220d0*/  HMMA.16816.F32.BF16 R24, R4.reuse, R18, R24 ;  /* 0x000000120418723c */ /* 0x048fe20000041818 */
[----:B------:R-:W-:Y:S11]  /*220e0*/  IMAD.MOV.U32 R28, RZ, RZ, R19 ;  /* 0x000000ffff1c7224 */ /* 0x000ff600078e0013 */
[----:B------:R-:W-:Y:S11]  /*220f0*/  @!UPT UIADD3 URZ, URZ, URZ, URZ ;  /* 0x0000003f3f3ff290 */ /* 0x000ff6000fffe03f */
[----:B------:R-:W-:Y:S01]  /*22100*/  STL.64 [R1+0x240], R24 ;  /* 0x0002401801007387 */ /* 0x000fe20000100a00 */
[----:B------:R0:W-:Y:S02]  /*22110*/  STL.64 [R1+0x248], R26 ;  /* 0x0002481a01007387 */ /* 0x0001e40000100a00 */
[----:B0-----:R-:W-:Y:S02]  /*22120*/  IMAD.MOV.U32 R27, RZ, RZ, R18 ;  /* 0x000000ffff1b7224 */ /* 0x001fe400078e0012 */
[----:B------:R-:W3:Y:S01]  /*22130*/  LDL.LU.64 R18, [R1+0x1328] ;  /* 0x0013280001127983 */ /* 0x000ee20000300a00 */
[----:B------:R-:W-:Y:S02]  /*22140*/  STL [R1+0x12a0], R28 ;  /* 0x0012a01c01007387 */ /* 0x000fe40000100800 */
[----:B------:R0:W-:Y:S02]  /*22150*/  STL [R1+0x129c], R27 ;  /* 0x00129c1b01007387 */ /* 0x0001e40000100800 */
[----:B------:R-:W3:Y:S01]  /*22160*/  LDL.LU R24, [R1+0x840] ;  /* 0x0008400001187983 */ /* 0x000ee20000300800 */
[----:B------:R-:W3:Y:S01]  /*22170*/  LDL.LU R25, [R1+0x844] ;  /* 0x0008440001197983 */ /* 0x000ee20000300800 */
[----:B------:R-:W3:Y:S03]  /*22180*/  LDL.LU R26, [R1+0x848] ;  /* 0x00084800011a7983 */ /* 0x000ee60000300800 */
[----:B0-----:R-:W3:Y:S02]  /*22190*/  LDL.LU R27, [R1+0x84c] ;  /* 0x00084c00011b7983 */ /* 0x001ee40000300800 */
[----:B---3--:R-:W-:Y:S11]  /*221a0*/  HMMA.16816.F32.BF16 R24, R4, R18, R24 ;  /* 0x000000120418723c */ /* 0x008ff60000041818 */
[----:B------:R-:W-:Y:S11]  /*221b0*/  @!UPT UIADD3 URZ, URZ, URZ, URZ ;  /* 0x0000003f3f3ff290 */ /* 0x000ff6000fffe03f */
[----:B------:R-:W-:Y:S01]  /*221c0*/  @!UPT UIADD3 URZ, URZ, URZ, URZ ;  /* 0x0000003f3f3ff290 */ /* 0x000fe2000fffe03f */
[----:B------:R-:W-:Y:S01]  /*221d0*/  STL.64 [R1+0x1e0], R24 ;  /* 0x0001e01801007387 */ /* 0x000fe20000100a00 */
[----:B------:R0:W-:Y:S02]  /*221e0*/  STL.64 [R1+0x1e8], R26 ;  /* 0x0001e81a01007387 */ /* 0x0001e40000100a00 */
[----:B0-----:R-:W-:Y:S02]  /*221f0*/  IMAD.MOV.U32 R26, RZ, RZ, R18 ;  /* 0x000000ffff1a7224 */ /* 0x001fe400078e0012 */
[----:B------:R-:W-:-:S05]  /*22200*/  IMAD.MOV.U32 R18, RZ, RZ, R19 ;  /* 0x000000ffff127224 */ /* 0x000fca00078e0013 */
[----:B------:R0:W-:Y:S04]  /*22210*/  STL [R1+0x1320], R18 ;  /* 0x0013201201007387 */ /* 0x0001e80000100800 */
[----:B0-----:R-:W2:Y:S01]  /*22220*/  LDL.LU.64 R18, [R1+0xa8] ;  /* 0x0000a80001127983 */ /* 0x001ea20000300a00 */
[----:B------:R0:W-:Y:S02]  /*22230*/  STL [R1+0x12a4], R26 ;  /* 0x0012a41a01007387 */ /* 0x0001e40000100800 */
[----:B------:R-:W3:Y:S02]  /*22240*/  LDL.LU R24, [R1+0x830] ;  /* 0x0008300001187983 */ /* 0x000ee40000300800 */
[----:B------:R-:W3:Y:S01]  /*22250*/  LDL.LU R25, [R1+0x834] ;  /* 0x0008340001197983 */ /* 0x000ee20000300800 */
[----:B0-----:R-:W3:Y:S01]  /*22260*/  LDL.LU R26, [R1+0x838] ;  /* 0x00083800011a7983 */ /* 0x001ee20000300800 */
[----:B------:R-:W3:Y:S02]  /*22270*/  LDL.LU R27, [R1+0x83c] ;  /* 0x00083c00011b7983 */ /* 0x000ee40000300800 */
[----:B----4-:R-:W-:Y:S01]  /*22280*/  IMAD.MOV.U32 R8, RZ, RZ, R23 ;  /* 0x000000ffff087224 */ /* 0x010fe200078e0017 */
[----:B---3--:R-:W-:Y:S11]  /*22290*/  HMMA.16816.F32.BF16 R24, R4, R22, R24 ;  /* 0x000000160418723c */ /* 0x008ff60000041818 */
[----:B------:R-:W-:Y:S11]  /*222a0*/  @!UPT UIADD3 URZ, URZ, URZ, URZ ;  /* 0x0000003f3f3ff290 */ /* 0x000ff6000fffe03f */
[----:B------:R-:W-:Y:S01]  /*222b0*/  @!UPT UIADD3 URZ, URZ, URZ, URZ ;  /* 0x0000003f3f3ff290 */ /* 0x000fe2000fffe03f */
[----:B------:R0:W-:Y:S01]  /*222c0*/  STL.64 [R1+0x210], R24 ;  /* 0x0002101801007387 */ /* 0x0001e20000100a00 */
[----:B------:R1:W-:Y:S03]  /*222d0*/  STL.64 [R1+0x218], R26 ;  /* 0x0002181a01007387 */ /* 0x0003e60000100a00 */
[----:B0-----:R-:W3:Y:S01]  /*222e0*/  LDL.LU R24, [R1+0x810] ;  /* 0x0008100001187983 */ /* 0x001ee20000300800 */
[----:B------:R-:W3:Y:S02]  /*222f0*/  LDL.LU R25, [R1+0x814] ;  /* 0x0008140001197983 */ /* 0x000ee40000300800 */
[----:B-1----:R-:W3:Y:S02]  /*22300*/  LDL.LU R26, [R1+0x818] ;  /* 0x00081800011a7983 */ /* 0x002ee40000300800 */
[----:B------:R-:W3:Y:S01]  /*22310*/  LDL.LU R27, [R1+0x81c] ;  /* 0x00081c00011b7983 */ /* 0x000ee20000300800 */
[----:B------:R0:W-:Y:S01]  /*22320*/  STL.64 [R1+0x1290], R10 ;  /* 0x0012900a01007387 */ /* 0x0001e20000100a00 */
[----:B------:R-:W-:Y:S03]  /*22330*/  STL.64 [R1+0x1288], R8 ;  /* 0x0012880801007387 */ /* 0x000fe60000100a00 */
[----:B0-----:R-:W4:Y:S04]  /*22340*/  LDL.LU.64 R10, [R1+0x68] ;  /* 0x00006800010a7983 */ /* 0x001f280000300a00 */
[----:B----4-:R0:W-:Y:S02]  /*22350*/  STL.64 [R1+0x12e8], R10 ;  /* 0x0012e80a01007387 */ /* 0x0101e40000100a00 */
[----:B0-----:R-:W-:-:S02]  /*22360*/  IMAD.MOV.U32 R10, RZ, RZ, R3 ;  /* 0x000000ffff0a7224 */ /* 0x001fc400078e0003 */
[----:B------:R-:W-:-:S05]  /*22370*/  IMAD.MOV.U32 R11, RZ, RZ, R0 ;  /* 0x000000ffff0b7224 */ /* 0x000fca00078e0000 */
[----:B------:R0:W-:Y:S04]  /*22380*/  STL.64 [R1+0x1300], R10 ;  /* 0x0013000a01007387 */ /* 0x0001e80000100a00 */
[----:B0-----:R-:W4:Y:S01]  /*22390*/  LDL.LU.64 R10, [R1+0x88] ;  /* 0x00008800010a7983 */ /* 0x001f220000300a00 */
[C---:B--2---:R-:W-:Y:S01]  /*223a0*/  HMMA.16816.F32.BF16 R12, R4.reuse, R18, R12 ;  /* 0x00000012040c723c */ /* 0x044fe2000004180c */
[----:B------:R-:W-:Y:S02]  /*223b0*/  IMAD.MOV.U32 R21, RZ, RZ, R18 ;  /* 0x000000ffff157224 */ /* 0x000fe400078e0012 */
[----:B----4-:R0:W-:Y:S04]  /*223c0*/  STL.64 [R1+0x1318], R10 ;  /* 0x0013180a01007387 */ /* 0x0101e80000100a00 */
[----:B0-----:R-:W2:Y:S01]  /*223d0*/  LDL.LU.64 R10, [R1+0x98] ;  /* 0x00009800010a7983 */ /* 0x001ea20000300a00 */
[----:B------:R-:W4:Y:S02]  /*223e0*/  LDL.LU R18, [R1+0x1320] ;  /* 0x0013200001127983 */ /* 0x000f240000300800 */
[----:B------:R-:W-:Y:S11]  /*223f0*/  IMAD.MOV.U32 R17, RZ, RZ, R19 ;  /* 0x000000ffff117224 */ /* 0x000ff600078e0013 */
[----:B------:R-:W-:Y:S02]  /*22400*/  @!UPT UIADD3 URZ, URZ, URZ, URZ ;  /* 0x0000003f3f3ff290 */ /* 0x000fe4000fffe03f */
[----:B------:R-:W-:Y:S01]  /*22410*/  STL.64 [R1+0x260], R12 ;  /* 0x0002600c01007387 */ /* 0x000fe20000100a00 */
[----:B------:R-:W-:Y:S04]  /*22420*/  STL.64 [R1+0x268], R14 ;  /* 0x0002680e01007387 */ /* 0x000fe80000100a00 */
[----:B----4-:R-:W-:Y:S01]  /*22430*/  STL [R1+0x12e4], R18 ;  /* 0x0012e41201007387 */ /* 0x010fe20000100800 */
[----:B------:R0:W-:Y:S02]  /*22440*/  STL [R1+0x12e0], R17 ;  /* 0x0012e01101007387 */ /* 0x0001e40000100800 */
[----:B------:R-:W4:Y:S01]  /*22450*/  LDL.LU R16, [R1+0x7e0] ;  /* 0x0007e00001107983 */ /* 0x000f220000300800 */
[----:B0-----:R-:W4:Y:S01]  /*22460*/  LDL.LU R17, [R1+0x7e4] ;  /* 0x0007e40001117983 */ /* 0x001f220000300800 */
[----:B------:R-:W2:Y:S02]  /*22470*/  LDL.LU R18, [R1+0x7e8] ;  /* 0x0007e80001127983 */ /* 0x000ea40000300800 */
[----:B------:R-:W2:Y:S02]  /*22480*/  LDL.LU R19, [R1+0x7ec] ;  /* 0x0007ec0001137983 */ /* 0x000ea40000300800 */
[----:B--2---:R-:W-:Y:S01]  /*22490*/  STL.64 [R1+0x12f8], R18 ;  /* 0x0012f81201007387 */ /* 0x004fe20000100a00 */
[----:B----4-:R0:W-:Y:S03]  /*224a0*/  STL.64 [R1+0x12f0], R16 ;  /* 0x0012f01001007387 */ /* 0x0101e60000100a00 */
[----:B0-----:R-:W2:Y:S01]  /*224b0*/  LDL.LU R16, [R1+0x7f0] ;  /* 0x0007f00001107983 */ /* 0x001ea20000300800 */
[----:B------:R-:W2:Y:S02]  /*224c0*/  LDL.LU R17, [R1+0x7f4] ;  /* 0x0007f40001117983 */ /* 0x000ea40000300800 */
[----:B------:R-:W4:Y:S02]  /*224d0*/  LDL.LU R18, [R1+0x7f8] ;  /* 0x0007f80001127983 */ /* 0x000f240000300800 */
[----:B------:R-:W4:Y:S02]  /*224e0*/  LDL.LU R19, [R1+0x7fc] ;  /* 0x0007fc0001137983 */ /* 0x000f240000300800 */
[----:B------:R-:W-:Y:S01]  /*224f0*/  IMAD.MOV.U32 R23, RZ, RZ, R11 ;  /* 0x000000ffff177224 */ /* 0x000fe200078e000b */
[----:B----4-:R-:W-:Y:S01]  /*22500*/  STL.64 [R1+0x1310], R18 ;  /* 0x0013101201007387 */ /* 0x010fe20000100a00 */
[----:B--2---:R0:W-:Y:S03]  /*22510*/  STL.64 [R1+0x1308], R16 ;  /* 0x0013081001007387 */ /* 0x0041e60000100a00 */
[----:B0-----:R-:W2:Y:S01]  /*22520*/  LDL.LU R16, [R1+0x800] ;  /* 0x0008000001107983 */ /* 0x001ea20000300800 */
[----:B------:R-:W2:Y:S02]  /*22530*/  LDL.LU R17, [R1+0x804] ;  /* 0x0008040001117983 */ /* 0x000ea40000300800 */
[----:B------:R-:W2:Y:S02]  /*22540*/  LDL.LU R18, [R1+0x808] ;  /* 0x0008080001127983 */ /* 0x000ea40000300800 */
[----:B------:R-:W2:Y:S01]  /*22550*/  LDL.LU R19, [R1+0x80c] ;  /* 0x00080c0001137983 */ /* 0x000ea20000300800 */
[----:B------:R3:W-:Y:S02]  /*22560*/  STL [R1+0x1134], R14 ;  /* 0x0011340e01007387 */ /* 0x0007e40000100800 */
[----:B---3--:R-:W-:Y:S07]  /*22570*/  HMMA.16816.F32.BF16 R12, R4, R10, R24 ;  /* 0x0000000a040c723c */ /* 0x008fee0000041818 */
[----:B------:R-:W-:-:S02]  /*22580*/  IMAD.MOV.U32 R27, RZ, RZ, R10 ;  /* 0x000000ffff1b7224 */ /* 0x000fc400078e000a */
[----:B------:R-:W2:Y:S11]  /*22590*/  LDL.LU.64 R10, [R1+0x1318] ;  /* 0x00131800010a7983 */ /* 0x000eb60000300a00 */
[----:B------:R-:W-:Y:S03]  /*225a0*/  @!UPT UIADD3 URZ, URZ, URZ, URZ ;  /* 0x0000003f3f3ff290 */ /* 0x000fe6000fffe03f */
[----:B------:R-:W-:Y:S01]  /*225b0*/  STL.64 [R1+0x310], R12 ;  /* 0x0003100c01007387 */ /* 0x000fe20000100a00 */
[----:B------:R-:W-:Y:S01]  /*225c0*/  STL.64 [R1+0x318], R14 ;  /* 0x0003180e01007387 */ /* 0x000fe20000100a00 */
[C---:B--2---:R-:W-:Y:S01]  /*225d0*/  HMMA.16816.F32.BF16 R16, R4.reuse, R10, R16 ;  /* 0x0000000a0410723c */ /* 0x044fe20000041810 */
[----:B------:R-:W-:Y:S02]  /*225e0*/  IMAD.MOV.U32 R26, RZ, RZ, R10 ;  /* 0x000000ffff1a7224 */ /* 0x000fe400078e000a */
        /* <DEDUP_REMOVED lines=8> */
[----:B------:R-:W2:Y:S01]  /*22670*/  LDL.LU.64 R18, [R1+0x12f8] ;  /* 0x0012f80001127983 */ /* 0x000ea20000300a00 */
[----:B------:R-:W2:Y:S11]  /*22680*/  LDL.LU.64 R16, [R1+0x12f0] ;  /* 0x0012f00001107983 */ /* 0x000eb60000300a00 */
[----:B------:R-:W-:Y:S10]  /*22690*/  @!UPT UIADD3 URZ, URZ, URZ, URZ ;  /* 0x0000003f3f3ff290 */ /* 0x000ff4000fffe03f */
[----:B------:R-:W-:Y:S01]  /*226a0*/  STL.64 [R1+0x3f0], R8 ;  /* 0x0003f00801007387 */ /* 0x000fe20000100a00 */
[----:B------:R0:W-:Y:S03]  /*226b0*/  STL.64 [R1+0x3f8], R10 ;  /* 0x0003f80a01007387 */ /* 0x0001e60000100a00 */
[----:B0-----:R-:W2:Y:S01]  /*226c0*/  LDL.LU.64 R10, [R1+0x12e8] ;  /* 0x0012e800010a7983 */ /* 0x001ea20000300a00 */
[----:B------:R-:W-:Y:S01]  /*226d0*/  IMAD.MOV.U32 R2, RZ, RZ, R22 ;  /* 0x000000ffff027224 */ /* 0x000fe200078e0016 */
[----:B--2---:R-:W-:Y:S01]  /*226e0*/  HMMA.16816.F32.BF16 R16, R4, R10, R16 ;  /* 0x0000000a0410723c */ /* 0x004fe20000041810 */
[----:B------:R-:W-:Y:S02]  /*226f0*/  IMAD.MOV.U32 R22, RZ, RZ, R10 ;  /* 0x000000ffff167224 */ /* 0x000fe400078e000a */
[----:B------:R-:W-:Y:S11]  /*22700*/  IMAD.MOV.U32 R20, RZ, RZ, R11 ;  /* 0x000000ffff147224 */ /* 0x000ff600078e000b */
[----:B------:R-:W-:Y:S09]  /*22710*/  @!UPT UIADD3 URZ, URZ, URZ, URZ ;  /* 0x0000003f3f3ff290 */ /* 0x000ff2000fffe03f */
[----:B------:R-:W-:Y:S01]  /*22720*/  STL.64 [R1+0x440], R16 ;  /* 0x0004401001007387 */ /* 0x000fe20000100a00 */
[----:B------:R0:W-:Y:S03]  /*22730*/  STL.64 [R1+0x448], R18 ;  /* 0x0004481201007387 */ /* 0x0001e60000100a00 */
[----:B0-----:R-:W2:Y:S01]  /*22740*/  LDL.LU R18, [R1+0x12e4] ;  /* 0x0012e40001127983 */ /* 0x001ea20000300800 */
[----:B------:R-:W3:Y:S02]  /*22750*/  LDL.LU R17, [R1+0x12e0] ;  /* 0x0012e00001117983 */ /* 0x000ee40000300800 */
[----:B------:R0:W-:Y:S02]  /*22760*/  STL.64 [R1+0x12b0], R22 ;  /* 0x0012b01601007387 */ /* 0x0001e40000100a00 */
[----:B------:R-:W-:Y:S01]  /*22770*/  STL.64 [R1+0x12a8], R20 ;  /* 0x0012a81401007387 */ /* 0x000fe20000100a00 */
[----:B0-----:R-:W4:Y:S04]  /*22780*/  LDL.LU.64 R22, [R1+0x1b8] ;  /* 0x0001b80001167983 */ /* 0x001f280000300a00 */
[----:B----4-:R0:W-:Y:S04]  /*22790*/  STL.64 [R1+0x12c8], R22 ;  /* 0x0012c81601007387 */ /* 0x0101e80000100a00 */
[----:B0-----:R-:W4:Y:S01]  /*227a0*/  LDL.LU.64 R22, [R1+0x58] ;  /* 0x0000580001167983 */ /* 0x001f220000300a00 */
[----:B------:R-:W2:Y:S02]  /*227b0*/  LDL.LU R8, [R1+0x410] ;  /* 0x0004100001087983 */ /* 0x000ea40000300800 */
[----:B------:R-:W2:Y:S02]  /*227c0*/  LDL.LU R9, [R1+0x414] ;  /* 0x0004140001097983 */ /* 0x000ea40000300800 */
[----:B------:R-:W2:Y:S01]  /*227d0*/  LDL.LU R10, [R1+0x418] ;  /* 0x00041800010a7983 */ /* 0x000ea20000300800 */
[----:B------:R-:W2:Y:S04]  /*227e0*/  LDL.LU R11, [R1+0x41c] ;  /* 0x00041c00010b7983 */ /* 0x000ea80000300800 */
[----:B--2---:R-:W-:Y:S01]  /*227f0*/  STL.64 [R1+0x12c0], R10 ;  /* 0x0012c00a01007387 */ /* 0x004fe20000100a00 */
[----:B------:R0:W-:Y:S03]  /*22800*/  STL.64 [R1+0x12b8], R8 ;  /* 0x0012b80801007387 */ /* 0x0001e60000100a00 */
[----:B0-----:R-:W2:Y:S01]  /*22810*/  LDL.LU R8, [R1+0x420] ;  /* 0x0004200001087983 */ /* 0x001ea20000300800 */
[----:B------:R-:W2:Y:S02]  /*22820*/  LDL.LU R9, [R1+0x424] ;  /* 0x0004240001097983 */ /* 0x000ea40000300800 */
[----:B------:R-:W2:Y:S02]  /*22830*/  LDL.LU R10, [R1+0x428] ;  /* 0x00042800010a7983 */ /* 0x000ea40000300800 */
[----:B------:R-:W2:Y:S02]  /*22840*/  LDL.LU R11, [R1+0x42c] ;  /* 0x00042c00010b7983 */ /* 0x000ea40000300800 */
[----:B--2---:R-:W-:Y:S01]  /*22850*/  STL.64 [R1+0x12d8], R10 ;  /* 0x0012d80a01007387 */ /* 0x004fe20000100a00 */
[----:B------:R0:W-:Y:S03]  /*22860*/  STL.64 [R1+0x12d0], R8 ;  /* 0x0012d00801007387 */ /* 0x0001e60000100a00 */
[----:B0-----:R-:W2:Y:S01]  /*22870*/  LDL.LU R8, [R1+0x730] ;  /* 0x0007300001087983 */ /* 0x001ea20000300800 */
[----:B------:R-:W2:Y:S02]  /*22880*/  LDL.LU R9, [R1+0x734] ;  /* 0x0007340001097983 */ /* 0x000ea40000300800 */
[----:B------:R-:W2:Y:S02]  /*22890*/  LDL.LU R10, [R1+0x738] ;  /* 0x00073800010a7983 */ /* 0x000ea40000300800 */
[----:B------:R-:W2:Y:S01]  /*228a0*/  LDL.LU R11, [R1+0x73c] ;  /* 0x00073c00010b7983 */ /* 0x000ea20000300800 */
[----:B------:R-:W3:Y:S01]  /*228b0*/  LDL.LU R16, [R1+0xc5c] ;  /* 0x000c5c0001107983 */ /* 0x000ee20000300800 */
[----:B------:R-:W3:Y:S02]  /*228c0*/  LDL.LU R19, [R1+0xd04] ;  /* 0x000d040001137983 */ /* 0x000ee40000300800 */
[----:B------:R-:W3:Y:S02]  /*228d0*/  LDL.LU R12, [R1+0xd08] ;  /* 0x000d0800010c7983 */ /* 0x000ee40000300800 */
[----:B------:R-:W3:Y:S01]  /*228e0*/  LDL.LU R13, [R1+0xe5c] ;  /* 0x000e5c00010d7983 */ /* 0x000ee20000300800 */
[----:B------:R-:W3:Y:S01]  /*228f0*/  LDL.LU R24, [R1+0xe60] ;  /* 0x000e600001187983 */ /* 0x000ee20000300800 */
[----:B------:R-:W3:Y:S02]  /*22900*/  LDL.LU R25, [R1+0xfb4] ;  /* 0x000fb40001197983 */ /* 0x000ee40000300800 */
[----:B----4-:R-:W-:-:S02]  /*22910*/  IMAD.MOV.U32 R3, RZ, RZ, R22 ;  /* 0x000000ffff037224 */ /* 0x010fc400078e0016 */
        /* <DEDUP_REMOVED lines=8> */
[----:B------:R-:W2:Y:S02]  /*229a0*/  LDL.LU.64 R22, [R1+0x12c8] ;  /* 0x0012c80001167983 */ /* 0x000ea40000300a00 */
[----:B------:R-:W-:Y:S01]  /*229b0*/  IMAD.MOV.U32 R15, RZ, RZ, R14 ;  /* 0x000000ffff0f7224 */ /* 0x000fe200078e000e */
        /* <DEDUP_REMOVED lines=8> */
[----:B------:R-:W4:Y:S02]  /*22a40*/  LDL.LU.64 R22, [R1+0x12b0] ;  /* 0x0012b00001167983 */ /* 0x000f240000300a00 */
[----:B------:R-:W2:Y:S01]  /*22a50*/  LDL.LU.64 R20, [R1+0x12a8] ;  /* 0x0012a80001147983 */ /* 0x000ea20000300a00 */
[----:B------:R-:W-:Y:S01]  /*22a60*/  STL.64 [R1+0x1160], R14 ;  /* 0x0011600e01007387 */ /* 0x000fe20000100a00 */
[----:B---3--:R0:W-:Y:S03]  /*22a70*/  STL.64 [R1+0x1158], R12 ;  /* 0x0011580c01007387 */ /* 0x0081e60000100a00 */
[----:B0-----:R-:W3:Y:S01]  /*22a80*/  LDL.LU R12, [R1+0x740] ;  /* 0x00074000010c7983 */ /* 0x001ee20000300800 */
[----:B------:R-:W3:Y:S02]  /*22a90*/  LDL.LU R13, [R1+0x744] ;  /* 0x00074400010d7983 */ /* 0x000ee40000300800 */
[----:B------:R-:W2:Y:S02]  /*22aa0*/  LDL.LU R14, [R1+0x748] ;  /* 0x00074800010e7983 */ /* 0x000ea40000300800 */
[----:B------:R-:W2:Y:S02]  /*22ab0*/  LDL.LU R15, [R1+0x74c] ;  /* 0x00074c00010f7983 */ /* 0x000ea40000300800 */
[----:B--2---:R0:W-:Y:S01]  /*22ac0*/  STL.64 [R1+0x1170], R14 ;  /* 0x0011700e01007387 */ /* 0x0041e20000100a00 */
[----:B---3--:R-:W-:Y:S02]  /*22ad0*/  STL.64 [R1+0x1168], R12 ;  /* 0x0011680c01007387 */ /* 0x008fe40000100a00 */
[----:B0-----:R-:W-:-:S02]  /*22ae0*/  IMAD.MOV.U32 R14, RZ, RZ, R26 ;  /* 0x000000ffff0e7224 */ /* 0x001fc400078e001a */
[----:B------:R-:W-:Y:S01]  /*22af0*/  IMAD.MOV.U32 R15, RZ, RZ, R28 ;  /* 0x000000ffff0f7224 */ /* 0x000fe200078e001c */
[----:B------:R-:W2:Y:S01]  /*22b00*/  LDL.LU R26, [R1+0x12a4] ;  /* 0x0012a400011a7983 */ /* 0x000ea20000300800 */
[----:B------:R-:W3:Y:S03]  /*22b10*/  LDL.LU R28, [R1+0x12a0] ;  /* 0x0012a000011c7983 */ /* 0x000ee60000300800 */
[----:B------:R0:W-:Y:S02]  /*22b20*/  STL.64 [R1+0x1188], R14 ;  /* 0x0011880e01007387 */ /* 0x0001e40000100a00 */
[----:B0-----:R-:W-:Y:S02]  /*22b30*/  IMAD.MOV.U32 R14, RZ, RZ, R27 ;  /* 0x000000ffff0e7224 */ /* 0x001fe400078e001b */
[----:B----4-:R-:W-:Y:S01]  /*22b40*/  IMAD.MOV.U32 R15, RZ, RZ, R23 ;  /* 0x000000ffff0f7224 */ /* 0x010fe200078e0017 */
[----:B------:R-:W4:Y:S01]  /*22b50*/  LDL.LU R27, [R1+0x129c] ;  /* 0x00129c00011b7983 */ /* 0x000f220000300800 */
[----:B------:R-:W2:Y:S03]  /*22b60*/  LDL.LU R23, [R1+0x1298] ;  /* 0x0012980001177983 */ /* 0x000ea60000300800 */
[----:B------:R0:W-:Y:S02]  /*22b70*/  STL.64 [R1+0x11a0], R14 ;  /* 0x0011a00e01007387 */ /* 0x0001e40000100a00 */
[----:B0-----:R-:W-:-:S02]  /*22b80*/  IMAD.MOV.U32 R14, RZ, RZ, R21 ;  /* 0x000000ffff0e7224 */ /* 0x001fc400078e0015 */
[----:B------:R-:W-:-:S05]  /*22b90*/  IMAD.MOV.U32 R15, RZ, RZ, R17 ;  /* 0x000000ffff0f7224 */ /* 0x000fca00078e0011 */
[----:B------:R0:W-:Y:S04]  /*22ba0*/  STL.64 [R1+0x11b8], R14 ;  /* 0x0011b80e01007387 */ /* 0x0001e80000100a00 */
[----:B0-----:R-:W2:Y:S02]  /*22bb0*/  LDL.LU.64 R14, [R1+0x48] ;  /* 0x00004800010e7983 */ /* 0x001ea40000300a00 */
        /* <DEDUP_REMOVED lines=10> */
[----:B------:R-:W3:Y:S01]  /*22c60*/  LDL.LU R2, [R1+0x1284] ;  /* 0x0012840001027983 */ /* 0x000ee20000300800 */
[----:B--2---:R-:W-:-:S03]  /*22c70*/  IMAD.MOV.U32 R15, RZ, RZ, R8 ;  /* 0x000000ffff0f7224 */ /* 0x004fc600078e0008 */
[----:B------:R-:W2:Y:S02]  /*22c80*/  LDL.LU R8, [R1+0x1280] ;  /* 0x0012800001087983 */ /* 0x000ea40000300800 */
[----:B------:R0:W-:Y:S02]  /*22c90*/  STL.64 [R1+0x11d0], R14 ;  /* 0x0011d00e01007387 */ /* 0x0001e40000100a00 */
[----:B0-----:R-:W-:Y:S02]  /*22ca0*/  IMAD.MOV.U32 R14, RZ, RZ, R26 ;  /* 0x000000ffff0e7224 */ /* 0x001fe400078e001a */
[----:B------:R-:W-:Y:S01]  /*22cb0*/  IMAD.MOV.U32 R15, RZ, RZ, R18 ;  /* 0x000000ffff0f7224 */ /* 0x000fe200078e0012 */
[----:B------:R-:W2:Y:S04]  /*22cc0*/  LDL.LU R26, [R1+0x127c] ;  /* 0x00127c00011a7983 */ /* 0x000ea80000300800 */
[----:B------:R-:W-:Y:S01]  /*22cd0*/  STL.64 [R1+0x11e8], R14 ;  /* 0x0011e80e01007387 */ /* 0x000fe20000100a00 */
[----:B------:R-:W-:Y:S02]  /*22ce0*/  STL [R1+0x1198], R19 ;  /* 0x0011981301007387 */ /* 0x000fe40000100800 */
[----:B------:R0:W-:Y:S02]  /*22cf0*/  STL.64 [R1+0x1190], R16 ;  /* 0x0011901001007387 */ /* 0x0001e40000100a00 */
[----:B0-----:R-:W2:Y:S01]  /*22d00*/  LDL.LU R16, [R1+0x760] ;  /* 0x0007600001107983 */ /* 0x001ea20000300800 */
[----:B------:R-:W2:Y:S02]  /*22d10*/  LDL.LU R17, [R1+0x764] ;  /* 0x0007640001117983 */ /* 0x000ea40000300800 */
[----:B------:R-:W2:Y:S02]  /*22d20*/  LDL.LU R18, [R1+0x768] ;  /* 0x0007680001127983 */ /* 0x000ea40000300800 */
[----:B------:R-:W2:Y:S02]  /*22d30*/  LDL.LU R19, [R1+0x76c] ;  /* 0x00076c0001137983 */ /* 0x000ea40000300800 */
[----:B----4-:R-:W-:-:S02]  /*22d40*/  IMAD.MOV.U32 R14, RZ, RZ, R27 ;  /* 0x000000ffff0e7224 */ /* 0x010fc400078e001b */
[----:B---3--:R-:W-:Y:S01]  /*22d50*/  IMAD.MOV.U32 R15, RZ, RZ, R28 ;  /* 0x000000ffff0f7224 */ /* 0x008fe200078e001c */
[----:B------:R-:W3:Y:S01]  /*22d60*/  LDL.LU R27, [R1+0x1278] ;  /* 0x00127800011b7983 */ /* 0x000ee20000300800 */
[----:B------:R-:W4:Y:S03]  /*22d70*/  LDL.LU R28, [R1+0x1274] ;  /* 0x00127400011c7983 */ /* 0x000f260000300800 */
[----:B------:R-:W-:Y:S04]  /*22d80*/  STL.64 [R1+0x1200], R14 ;  /* 0x0012000e01007387 */ /* 0x000fe80000100a00 */
[----:B--2---:R-:W-:Y:S01]  /*22d90*/  STL.64 [R1+0x11b0], R18 ;  /* 0x0011b01201007387 */ /* 0x004fe20000100a00 */
[----:B------:R0:W-:Y:S03]  /*22da0*/  STL.64 [R1+0x11a8], R16 ;  /* 0x0011a81001007387 */ /* 0x0001e60000100a00 */
[----:B0-----:R-:W2:Y:S01]  /*22db0*/  LDL.LU R16, [R1+0x770] ;  /* 0x0007700001107983 */ /* 0x001ea20000300800 */
[----:B------:R-:W2:Y:S02]  /*22dc0*/  LDL.LU R17, [R1+0x774] ;  /* 0x0007740001117983 */ /* 0x000ea40000300800 */
[----:B------:R-:W2:Y:S02]  /*22dd0*/  LDL.LU R18, [R1+0x778] ;  /* 0x0007780001127983 */ /* 0x000ea40000300800 */
        /* <DEDUP_REMOVED lines=12> */
[----:B------:R0:W-:Y:S02]  /*22ea0*/  STL.64 [R1+0x1230], R14 ;  /* 0x0012300e01007387 */ /* 0x0001e40000100a00 */
[----:B0-----:R-:W-:Y:S02]  /*22eb0*/  IMAD.MOV.U32 R14, RZ, RZ, R8 ;  /* 0x000000ffff0e7224 */ /* 0x001fe400078e0008 */
[----:B------:R-:W-:Y:S01]  /*22ec0*/  IMAD.MOV.U32 R15, RZ, RZ, R2 ;  /* 0x000000ffff0f7224 */ /* 0x000fe200078e0002 */
[----:B--2---:R-:W-:Y:S01]  /*22ed0*/  STL.64 [R1+0x11e0], R18 ;  /* 0x0011e01201007387 */ /* 0x004fe20000100a00 */
[----:B------:R0:W-:Y:S03]  /*22ee0*/  STL.64 [R1+0x11d8], R16 ;  /* 0x0011d81001007387 */ /* 0x0001e60000100a00 */
[----:B0-----:R-:W2:Y:S01]  /*22ef0*/  LDL.LU R16, [R1+0x790] ;  /* 0x0007900001107983 */ /* 0x001ea20000300800 */
[----:B------:R-:W2:Y:S02]  /*22f00*/  LDL.LU R17, [R1+0x794] ;  /* 0x0007940001117983 */ /* 0x000ea40000300800 */
[----:B------:R-:W2:Y:S02]  /*22f10*/  LDL.LU R18, [R1+0x798] ;  /* 0x0007980001127983 */ /* 0x000ea40000300800 */
[----:B------:R-:W2:Y:S01]  /*22f20*/  LDL.LU R19, [R1+0x79c] ;  /* 0x00079c0001137983 */ /* 0x000ea20000300800 */
[----:B------:R0:W-:Y:S01]  /*22f30*/  STL.64 [R1+0x1258], R14 ;  /* 0x0012580e01007387 */ /* 0x0001e20000100a00 */
[----:B------:R-:W2:Y:S02]  /*22f40*/  LDL.LU R12, [R1+0x300] ;  /* 0x00030000010c7983 */ /* 0x000ea40000300800 */
[----:B------:R-:W2:Y:S01]  /*22f50*/  LDL.LU R13, [R1+0x304] ;  /* 0x00030400010d7983 */ /* 0x000ea20000300800 */
[----:B0-----:R-:W2:Y:S01]  /*22f60*/  LDL.LU R14, [R1+0x308] ;  /* 0x00030800010e7983 */ /* 0x001ea20000300800 */
[----:B------:R-:W2:Y:S03]  /*22f70*/  LDL.LU R15, [R1+0x30c] ;  /* 0x00030c00010f7983 */ /* 0x000ea60000300800 */
[----:B--2---:R-:W-:Y:S01]  /*22f80*/  STL.64 [R1+0x1268], R14 ;  /* 0x0012680e01007387 */ /* 0x004fe20000100a00 */
[----:B------:R0:W-:Y:S03]  /*22f90*/  STL.64 [R1+0x1260], R12 ;  /* 0x0012600c01007387 */ /* 0x0001e60000100a00 */
[----:B0-----:R-:W3:Y:S01]  /*22fa0*/  LDL.LU R12, [R1+0x400] ;  /* 0x00040000010c7983 */ /* 0x001ee20000300800 */
[----:B------:R-:W3:Y:S02]  /*22fb0*/  LDL.LU R13, [R1+0x404] ;  /* 0x00040400010d7983 */ /* 0x000ee40000300800 */
[----:B------:R-:W3:Y:S02]  /*22fc0*/  LDL.LU R14, [R1+0x408] ;  /* 0x00040800010e7983 */ /* 0x000ee40000300800 */
[----:B----4-:R-:W-:-:S02]  /*22fd0*/  IMAD.MOV.U32 R15, RZ, RZ, R28 ;  /* 0x000000ffff0f7224 */ /* 0x010fc400078e001c */
[----:B------:R-:W2:Y:S01]  /*22fe0*/  LDL.LU R28, [R1+0x1270] ;  /* 0x00127000011c7983 */ /* 0x000ea20000300800 */
[----:B------:R-:W4:Y:S02]  /*22ff0*/  LDL.LU.64 R10, [R1+0x28] ;  /* 0x00002800010a7983 */ /* 0x000f240000300a00 */
[----:B------:R-:W-:Y:S02]  /*23000*/  STL.64 [R1+0x11f8], R18 ;  /* 0x0011f81201007387 */ /* 0x000fe40000100a00 */
[----:B------:R0:W-:Y:S02]  /*23010*/  STL.64 [R1+0x11f0], R16 ;  /* 0x0011f01001007387 */ /* 0x0001e40000100a00 */
        /* <DEDUP_REMOVED lines=10> */
[----:B---3--:R-:W-:Y:S01]  /*230c0*/  HMMA.16816.F32.BF16 R12, R4, R26, R12 ;  /* 0x0000001a040c723c */ /* 0x008fe2000004180c */
[----:B--2---:R-:W-:Y:S01]  /*230d0*/  STL.64 [R1+0x1228], R18 ;  /* 0x0012281201007387 */ /* 0x004fe20000100a00 */
[----:B------:R0:W-:Y:S03]  /*230e0*/  STL.64 [R1+0x1220], R16 ;  /* 0x0012201001007387 */ /* 0x0001e60000100a00 */
        /* <DEDUP_REMOVED lines=10> */
[----:B------:R-:W-:Y:S01]  /*23190*/  STL [R1+0x1180], R22 ;  /* 0x0011801601007387 */ /* 0x000fe20000100800 */
[----:B------:R0:W-:Y:S03]  /*231a0*/  STL.64 [R1+0x1178], R20 ;  /* 0x0011781401007387 */ /* 0x0001e60000100a00 */
[----:B0-----:R-:W3:Y:S01]  /*231b0*/  LDL.LU R20, [R1+0x750] ;  /* 0x0007500001147983 */ /* 0x001ee20000300800 */
[----:B------:R-:W3:Y:S02]  /*231c0*/  LDL.LU R21, [R1+0x754] ;  /* 0x0007540001157983 */ /* 0x000ee40000300800 */
[----:B------:R-:W3:Y:S02]  /*231d0*/  LDL.LU R22, [R1+0x758] ;  /* 0x0007580001167983 */ /* 0x000ee40000300800 */
[----:B------:R-:W-:Y:S01]  /*231e0*/  STL.64 [R1+0x400], R12 ;  /* 0x0004000c01007387 */ /* 0x000fe20000100a00 */
[----:B------:R0:W-:Y:S04]  /*231f0*/  STL.64 [R1+0x408], R14 ;  /* 0x0004080e01007387 */ /* 0x0001e80000100a00 */
[----:B0-----:R-:W2:Y:S01]  /*23200*/  LDL.LU.64 R14, [R1+0x1268] ;  /* 0x00126800010e7983 */ /* 0x001ea20000300a00 */
[----:B------:R-:W2:Y:S02]  /*23210*/  LDL.LU.64 R12, [R1+0x1260] ;  /* 0x00126000010c7983 */ /* 0x000ea40000300a00 */
[----:B------:R-:W-:Y:S02]  /*23220*/  STL.64 [R1+0x10f0], R26 ;  /* 0x0010f01a01007387 */ /* 0x000fe40000100a00 */
[----:B------:R-:W-:-:S02]  /*23230*/  IMAD.MOV.U32 R23, RZ, RZ, R28 ;  /* 0x000000ffff177224 */ /* 0x000fc400078e001c */
[----:B----4-:R-:W-:Y:S02]  /*23240*/  IMAD.MOV.U32 R2, RZ, RZ, R10 ;  /* 0x000000ffff027224 */ /* 0x010fe400078e000a */
[----:B------:R-:W-:Y:S01]  /*23250*/  IMAD.MOV.U32 R28, RZ, RZ, R11 ;  /* 0x000000ffff1c7224 */ /* 0x000fe200078e000b */
[----:B--2---:R-:W-:Y:S01]  /*23260*/  HMMA.16816.F32.BF16 R4, R4, R10, R12 ;  /* 0x0000000a0404723c */ /* 0x004fe2000004180c */
[----:B------:R-:W2:Y:S11]  /*23270*/  LDL.LU.64 R14, [R1+0x1258] ;  /* 0x00125800010e7983 */ /* 0x000eb60000300a00 */
[----:B------:R-:W-:Y:S11]  /*23280*/  @!UPT UIADD3 URZ, URZ, URZ, URZ ;  /* 0x0000003f3f3ff290 */ /* 0x000ff6000fffe03f */
[----:B------:R-:W-:Y:S01]  /*23290*/  STL.64 [R1+0x910], R4 ;  /* 0x0009100401007387 */ /* 0x000fe20000100a00 */
[----:B------:R0:W-:Y:S02]  /*232a0*/  STL.64 [R1+0x918], R6 ;  /* 0x0009180601007387 */ /* 0x0001e40000100a00 */
[----:B------:R-:W2:Y:S02]  /*232b0*/  LDL.LU.64 R10, [R1+0x1250] ;  /* 0x00125000010a7983 */ /* 0x000ea40000300a00 */
[----:B------:R-:W2:Y:S01]  /*232c0*/  LDL.LU.64 R8, [R1+0x1248] ;  /* 0x0012480001087983 */ /* 0x000ea20000300a00 */
[----:B0-----:R-:W4:Y:S01]  /*232d0*/  LDL.LU R6, [R1+0x78] ;  /* 0x0000780001067983 */ /* 0x001f220000300800 */
[----:B------:R-:W4:Y:S01]  /*232e0*/  LDL.LU R7, [R1+0x7c] ;  /* 0x00007c0001077983 */ /* 0x000f220000300800 */
[C---:B--2---:R-:W-:Y:S02]  /*232f0*/  HMMA.16816.F32.BF16 R12, R8.reuse, R14, R16 ;  /* 0x0000000e080c723c */ /* 0x044fe40000041810 */
[----:B------:R-:W2:Y:S01]  /*23300*/  LDL.LU.64 R18, [R1+0x1240] ;  /* 0x0012400001127983 */ /* 0x000ea20000300a00 */
[----:B------:R-:W2:Y:S11]  /*23310*/  LDL.LU.64 R16, [R1+0x1238] ;  /* 0x0012380001107983 */ /* 0x000eb60000300a00 */
[----:B------:R-:W-:Y:S09]  /*23320*/  @!UPT UIADD3 URZ, URZ, URZ, URZ ;  /* 0x0000003f3f3ff290 */ /* 0x000ff2000fffe03f */
[----:B------:R-:W-:Y:S01]  /*23330*/  STL.64 [R1+0x140], R12 ;  /* 0x0001400c01007387 */ /* 0x000fe20000100a00 */
[----:B------:R0:W-:Y:S03]  /*23340*/  STL.64 [R1+0x148], R14 ;  /* 0x0001480e01007387 */ /* 0x0001e60000100a00 */
[----:B0-----:R-:W2:Y:S02]  /*23350*/  LDL.LU.64 R14, [R1+0x1230] ;  /* 0x00123000010e7983 */ /* 0x001ea40000300a00 */
        /* <DEDUP_REMOVED lines=43> */
[----:B------:R-:W2:Y:S01]  /*23610*/  LDL.LU R19, [R1+0x1198] ;  /* 0x0011980001137983 */ /* 0x000ea20000300800 */
[----:B------:R-:W2:Y:S11]  /*23620*/  LDL.LU.64 R16, [R1+0x1190] ;  /* 0x0011900001107983 */ /* 0x000eb60000300a00 */
[----:B------:R-:W-:Y:S09]  /*23630*/  @!UPT UIADD3 URZ, URZ, URZ, URZ ;  /* 0x0000003f3f3ff290 */ /* 0x000ff2000fffe03f */
[----:B------:R-:W-:Y:S01]  /*23640*/  STL.64 [R1+0x220], R12 ;  /* 0x0002200c01007387 */ /* 0x000fe20000100a00 */
[----:B------:R0:W-:Y:S03]  /*23650*/  STL.64 [R1+0x228], R14 ;  /* 0x0002280e01007387 */ /* 0x0001e60000100a00 */
[----:B0-----:R-:W3:Y:S02]  /*23660*/  LDL.LU.64 R14, [R1+0x1188] ;  /* 0x00118800010e7983 */ /* 0x001ee40000300a00 */
[C---:B---3--:R-:W-:Y:S02]  /*23670*/  HMMA.16816.F32.BF16 R12, R8.reuse, R14, R20 ;  /* 0x0000000e080c723c */ /* 0x048fe40000041814 */
[----:B------:R-:W3:Y:S01]  /*23680*/  LDL.LU R22, [R1+0x1180] ;  /* 0x0011800001167983 */ /* 0x000ee20000300800 */
[----:B------:R-:W2:Y:S11]  /*23690*/  LDL.LU.64 R20, [R1+0x1178] ;  /* 0x0011780001147983 */ /* 0x000eb60000300a00 */
[----:B------:R-:W-:Y:S09]  /*236a0*/  @!UPT UIADD3 URZ, URZ, URZ, URZ ;  /* 0x0000003f3f3ff290 */ /* 0x000ff2000fffe03f */
[----:B------:R-:W-:Y:S01]  /*236b0*/  STL.64 [R1+0x300], R12 ;  /* 0x0003000c01007387 */ /* 0x000fe20000100a00 */
[----:B------:R0:W-:Y:S03]  /*236c0*/  STL.64 [R1+0x308], R14 ;  /* 0x0003080e01007387 */ /* 0x0001e60000100a00 */
[----:B0-----:R-:W4:Y:S01]  /*236d0*/  LDL.LU.64 R14, [R1+0x1170] ;  /* 0x00117000010e7983 */ /* 0x001f220000300a00 */
[----:B------:R-:W4:Y:S02]  /*236e0*/  LDL.LU.64 R12, [R1+0x1168] ;  /* 0x00116800010c7983 */ /* 0x000f240000300a00 */
[----:B------:R-:W-:Y:S01]  /*236f0*/  IMAD.MOV.U32 R18, RZ, RZ, c[0x0][0x18c] ;  /* 0x00006300ff127624 */ /* 0x000fe200078e00ff */
[----:B----4-:R-:W-:Y:S01]  /*23700*/  HMMA.16816.F32.BF16 R4, R8, R6, R12 ;  /* 0x000000060804723c */ /* 0x010fe2000004180c */
[----:B------:R-:W4:Y:S01]  /*23710*/  LDL.LU.64 R14, [R1+0x1160] ;  /* 0x00116000010e7983 */ /* 0x000f220000300a00 */
[----:B------:R-:W3:Y:S02]  /*23720*/  LDL.LU.64 R12, [R1+0x1158] ;  /* 0x00115800010c7983 */ /* 0x000ee40000300a00 */
[----:B------:R-:W4:Y:S02]  /*23730*/  LDL.LU R23, [R1+0xfbc] ;  /* 0x000fbc0001177983 */ /* 0x000f240000300800 */
[----:B------:R-:W-:Y:S11]  /*23740*/  IMAD.SHL.U32 R18, R18, 0x20, RZ ;  /* 0x0000002012127824 */ /* 0x000ff600078e00ff */
[----:B------:R-:W-:Y:S06]  /*23750*/  @!UPT UIADD3 URZ, URZ, URZ, URZ ;  /* 0x0000003f3f3ff290 */ /* 0x000fec000fffe03f */
[----:B------:R2:W-:Y:S01]  /*23760*/  STL.64 [R1+0x340], R4 ;  /* 0x0003400401007387 */ /* 0x0005e20000100a00 */
[----:B------:R-:W-:Y:S02]  /*23770*/  STL.64 [R1+0x348], R6 ;  /* 0x0003480601007387 */ /* 0x000fe40000100a00 */
[----:B--2---:R-:W-:Y:S02]  /*23780*/  IMAD.MOV.U32 R4, RZ, RZ, R19 ;  /* 0x000000ffff047224 */ /* 0x004fe400078e0013 */
[----:B------:R-:W-:-:S04]  /*23790*/  IMAD.MOV.U32 R5, RZ, RZ, R16 ;  /* 0x000000ffff057224 */ /* 0x000fc800078e0010 */
[----:B------:R-:W-:-:S05]  /*237a0*/  IMAD.WIDE R4, R18, 0x2, R4 ;  /* 0x0000000212047825 */ /* 0x000fca00078e0204 */
[----:B------:R0:W-:Y:S01]  /*237b0*/  STL [R1+0xd04], R4 ;  /* 0x000d040401007387 */ /* 0x0001e20000100800 */
[----:B------:R1:W-:Y:S03]  /*237c0*/  STL [R1+0xc5c], R5 ;  /* 0x000c5c0501007387 */ /* 0x0003e60000100800 */
[----:B0-----:R-:W2:Y:S01]  /*237d0*/  LDL.LU R4, [R1+0xc60] ;  /* 0x000c600001047983 */ /* 0x001ea20000300800 */
[----:B-1----:R-:W2:Y:S02]  /*237e0*/  LDL.LU R5, [R1+0xd0c] ;  /* 0x000d0c0001057983 */ /* 0x002ea40000300800 */
[----:B---3--:R-:W-:Y:S02]  /*237f0*/  IMAD.MOV.U32 R6, RZ, RZ, R13 ;  /* 0x000000ffff067224 */ /* 0x008fe400078e000d */
[----:B------:R-:W-:-:S04]  /*23800*/  IMAD.MOV.U32 R7, RZ, RZ, R12 ;  /* 0x000000ffff077224 */ /* 0x000fc800078e000c */
[----:B------:R-:W-:-:S04]  /*23810*/  IMAD.WIDE R6, R18, 0x2, R6 ;  /* 0x0000000212067825 */ /* 0x000fc800078e0206 */
[----:B------:R-:W-:Y:S02]  /*23820*/  IMAD.MOV.U32 R12, RZ, RZ, R25 ;  /* 0x000000ffff0c7224 */ /* 0x000fe400078e0019 */
[----:B------:R-:W-:Y:S01]  /*23830*/  IMAD.MOV.U32 R13, RZ, RZ, R24 ;  /* 0x000000ffff0d7224 */ /* 0x000fe200078e0018 */
[----:B------:R0:W-:Y:S01]  /*23840*/  STL [R1+0xe5c], R6 ;  /* 0x000e5c0601007387 */ /* 0x0001e20000100800 */
[----:B------:R1:W-:Y:S02]  /*23850*/  STL [R1+0xd08], R7 ;  /* 0x000d080701007387 */ /* 0x0003e40000100800 */
[----:B------:R-:W-:Y:S01]  /*23860*/  IMAD.WIDE R12, R18, 0x2, R12 ;  /* 0x00000002120c7825 */ /* 0x000fe200078e020c */
[----:B0-----:R-:W3:Y:S03]  /*23870*/  LDL.LU R6, [R1+0xd10] ;  /* 0x000d100001067983 */ /* 0x001ee60000300800 */
[----:B-1----:R-:W3:Y:S02]  /*23880*/  LDL.LU R7, [R1+0xe64] ;  /* 0x000e640001077983 */ /* 0x002ee40000300800 */
[----:B------:R0:W-:Y:S02]  /*23890*/  STL [R1+0xfb4], R12 ;  /* 0x000fb40c01007387 */ /* 0x0001e40000100800 */
[----:B------:R-:W4:Y:S01]  /*238a0*/  LDL.LU R26, [R1+0xc68] ;  /* 0x000c6800011a7983 */ /* 0x000f220000300800 */
[----:B------:R-:W4:Y:S01]  /*238b0*/  LDL.LU R27, [R1+0xd1c] ;  /* 0x000d1c00011b7983 */ /* 0x000f220000300800 */
[----:B------:R-:W4:Y:S02]  /*238c0*/  LDL.LU R16, [R1+0xd20] ;  /* 0x000d200001107983 */ /* 0x000f240000300800 */
[----:B------:R-:W4:Y:S02]  /*238d0*/  LDL.LU R19, [R1+0xe74] ;  /* 0x000e740001137983 */ /* 0x000f240000300800 */
[----:B------:R-:W4:Y:S01]  /*238e0*/  LDL.LU R24, [R1+0xe78] ;  /* 0x000e780001187983 */ /* 0x000f220000300800 */
[----:B------:R-:W4:Y:S01]  /*238f0*/  LDL.LU R25, [R1+0xfc0] ;  /* 0x000fc00001197983 */ /* 0x000f220000300800 */
[----:B------:R1:W-:Y:S03]  /*23900*/  STL [R1+0xe60], R13 ;  /* 0x000e600d01007387 */ /* 0x0003e60000100800 */
[----:B0-----:R-:W4:Y:S04]  /*23910*/  LDL.LU R12, [R1+0xe68] ;  /* 0x000e6800010c7983 */ /* 0x001f280000300800 */
[----:B-1----:R-:W4:Y:S01]  /*23920*/  LDL.LU R13, [R1+0xfb8] ;  /* 0x000fb800010d7983 */ /* 0x002f220000300800 */
[----:B--2---:R-:W-:-:S04]  /*23930*/  LOP3.LUT R5, R5, R4, RZ, 0x3c, !PT ;  /* 0x0000000405057212 */ /* 0x004fc800078e3cff */
[----:B------:R-:W-:-:S04]  /*23940*/  LOP3.LUT R4, R5, R4, RZ, 0x3c, !PT ;  /* 0x0000000405047212 */ /* 0x000fc800078e3cff */
[----:B------:R-:W-:-:S05]  /*23950*/  LOP3.LUT R5, R5, R4, RZ, 0x3c, !PT ;  /* 0x0000000405057212 */ /* 0x000fca00078e3cff */
[----:B------:R-:W-:-:S05]  /*23960*/  IMAD.WIDE R4, R18, 0x2, R4 ;  /* 0x0000000212047825 */ /* 0x000fca00078e0204 */
[----:B------:R0:W-:Y:S01]  /*23970*/  STL [R1+0xd0c], R4 ;  /* 0x000d0c0401007387 */ /* 0x0001e20000100800 */
[----:B------:R1:W-:Y:S03]  /*23980*/  STL [R1+0xc60], R5 ;  /* 0x000c600501007387 */ /* 0x0003e60000100800 */
[----:B0-----:R-:W2:Y:S01]  /*23990*/  LDL.LU R4, [R1+0xc64] ;  /* 0x000c640001047983 */ /* 0x001ea20000300800 */
[----:B-1----:R-:W2:Y:S01]  /*239a0*/  LDL.LU R5, [R1+0xd14] ;  /* 0x000d140001057983 */ /* 0x002ea20000300800 */
[----:B---3--:R-:W-:-:S04]  /*239b0*/  LOP3.LUT R7, R7, R6, RZ, 0x3c, !PT ;  /* 0x0000000607077212 */ /* 0x008fc800078e3cff */
[----:B------:R-:W-:-:S04]  /*239c0*/  LOP3.LUT R6, R7, R6, RZ, 0x3c, !PT ;  /* 0x0000000607067212 */ /* 0x000fc800078e3cff */
[----:B------:R-:W-:-:S05]  /*239d0*/  LOP3.LUT R7, R7, R6, RZ, 0x3c, !PT ;  /* 0x0000000607077212 */ /* 0x000fca00078e3cff */
[----:B------:R-:W-:Y:S01]  /*239e0*/  IMAD.WIDE R6, R18, 0x2, R6 ;  /* 0x0000000212067825 */ /* 0x000fe200078e0206 */
[----:B----4-:R-:W-:-:S04]  /*239f0*/  LOP3.LUT R13, R13, R12, RZ, 0x3c, !PT ;  /* 0x0000000c0d0d7212 */ /* 0x010fc800078e3cff */
[----:B------:R0:W-:Y:S01]  /*23a00*/  STL [R1+0xe64], R6 ;  /* 0x000e640601007387 */ /* 0x0001e20000100800 */
[----:B------:R1:W-:Y:S01]  /*23a10*/  STL [R1+0xd10], R7 ;  /* 0x000d100701007387 */ /* 0x0003e20000100800 */
[C---:B------:R-:W-:Y:S02]  /*23a20*/  LOP3.LUT R12, R13.reuse, R12, RZ, 0x3c, !PT ;  /* 0x0000000c0d0c7212 */ /* 0x040fe400078e3cff */
[----:B0-----:R-:W3:Y:S01]  /*23a30*/  LDL.LU R6, [R1+0xd18] ;  /* 0x000d180001067983 */ /* 0x001ee20000300800 */
[----:B-1----:R-:W3:Y:S01]  /*23a40*/  LDL.LU R7, [R1+0xe6c] ;  /* 0x000e6c0001077983 */ /* 0x002ee20000300800 */
[----:B------:R-:W-:-:S05]  /*23a50*/  LOP3.LUT R13, R13, R12, RZ, 0x3c, !PT ;  /* 0x0000000c0d0d7212 */ /* 0x000fca00078e3cff */
[----:B------:R-:W-:-:S05]  /*23a60*/  IMAD.WIDE R12, R18, 0x2, R12 ;  /* 0x00000002120c7825 */ /* 0x000fca00078e020c */
[----:B------:R-:W-:Y:S01]  /*23a70*/  STL [R1+0xfb8], R12 ;  /* 0x000fb80c01007387 */ /* 0x000fe20000100800 */
[----:B------:R0:W-:Y:S03]  /*23a80*/  STL [R1+0xe68], R13 ;  /* 0x000e680d01007387 */ /* 0x0001e60000100800 */
[----:B0-----:R-:W4:Y:S01]  /*23a90*/  LDL.LU R13, [R1+0xe70] ;  /* 0x000e7000010d7983 */ /* 0x001f220000300800 */
[----:B--2---:R-:W-:-:S04]  /*23aa0*/  LOP3.LUT R5, R5, R4, RZ, 0x3c, !PT ;  /* 0x0000000405057212 */ /* 0x004fc800078e3cff */
[----:B------:R-:W-:-:S04]  /*23ab0*/  LOP3.LUT R4, R5, R4, RZ, 0x3c, !PT ;  /* 0x0000000405047212 */ /* 0x000fc800078e3cff */
[----:B------:R-:W-:Y:S01]  /*23ac0*/  LOP3.LUT R5, R5, R4, RZ, 0x3c, !PT ;  /* 0x0000000405057212 */ /* 0x000fe200078e3cff */
[----:B------:R-:W-:-:S04]  /*23ad0*/  IMAD.MOV.U32 R12, RZ, RZ, R23 ;  /* 0x000000ffff0c7224 */ /* 0x000fc800078e0017 */
[----:B------:R-:W-:-:S05]  /*23ae0*/  IMAD.WIDE R4, R18, 0x2, R4 ;  /* 0x0000000212047825 */ /* 0x000fca00078e0204 */
[----:B------:R0:W-:Y:S01]  /*23af0*/  STL [R1+0xd14], R4 ;  /* 0x000d140401007387 */ /* 0x0001e20000100800 */
[----:B------:R1:W-:Y:S02]  /*23b00*/  STL [R1+0xc64], R5 ;  /* 0x000c640501007387 */ /* 0x0003e40000100800 */
[----:B0-----:R-:W-:Y:S02]  /*23b10*/  IMAD.MOV.U32 R4, RZ, RZ, R27 ;  /* 0x000000ffff047224 */ /* 0x001fe400078e001b */
[----:B-1----:R-:W-:-:S04]  /*23b20*/  IMAD.MOV.U32 R5, RZ, RZ, R26 ;  /* 0x000000ffff057224 */ /* 0x002fc800078e001a */
[----:B------:R-:W-:Y:S01]  /*23b30*/  IMAD.WIDE R4, R18, 0x2, R4 ;  /* 0x0000000212047825 */ /* 0x000fe200078e0204 */
[----:B---3--:R-:W-:-:S04]  /*23b40*/  LOP3.LUT R7, R7, R6, RZ, 0x3c, !PT ;  /* 0x0000000607077212 */ /* 0x008fc800078e3cff */
[----:B------:R-:W-:-:S04]  /*23b50*/  LOP3.LUT R6, R7, R6, RZ, 0x3c, !PT ;  /* 0x0000000607067212 */ /* 0x000fc800078e3cff */
[----:B------:R-:W-:-:S05]  /*23b60*/  LOP3.LUT R7, R7, R6, RZ, 0x3c, !PT ;  /* 0x0000000607077212 */ /* 0x000fca00078e3cff */
[----:B------:R-:W-:-:S05]  /*23b70*/  IMAD.WIDE R6, R18, 0x2, R6 ;  /* 0x0000000212067825 */ /* 0x000fca00078e0206 */
[----:B------:R0:W-:Y:S01]  /*23b80*/  STL [R1+0xe6c], R6 ;  /* 0x000e6c0601007387 */ /* 0x0001e20000100800 */
[----:B------:R1:W-:Y:S02]  /*23b90*/  STL [R1+0xd18], R7 ;  /* 0x000d180701007387 */ /* 0x0003e40000100800 */
[----:B----4-:R-:W-:-:S05]  /*23ba0*/  IMAD.WIDE R12, R18, 0x2, R12 ;  /* 0x00000002120c7825 */ /* 0x010fca00078e020c */
[----:B------:R2:W-:Y:S01]  /*23bb0*/  STL [R1+0xfbc], R12 ;  /* 0x000fbc0c01007387 */ /* 0x0005e20000100800 */
[----:B0-----:R-:W-:Y:S02]  /*23bc0*/  IMAD.MOV.U32 R6, RZ, RZ, R19 ;  /* 0x000000ffff067224 */ /* 0x001fe400078e0013 */
[----:B-1----:R-:W-:Y:S01]  /*23bd0*/  IMAD.MOV.U32 R7, RZ, RZ, R16 ;  /* 0x000000ffff077224 */ /* 0x002fe200078e0010 */
[----:B------:R-:W-:Y:S01]  /*23be0*/  STL [R1+0xe70], R13 ;  /* 0x000e700d01007387 */ /* 0x000fe20000100800 */
[----:B------:R-:W3:Y:S02]  /*23bf0*/  LDL.LU R23, [R1+0xfc8] ;  /* 0x000fc80001177983 */ /* 0x000ee40000300800 */
[----:B------:R0:W-:Y:S02]  /*23c00*/  STL [R1+0xd1c], R4 ;  /* 0x000d1c0401007387 */ /* 0x0001e40000100800 */
[----:B------:R-:W-:Y:S01]  /*23c10*/  IMAD.WIDE R6, R18, 0x2, R6 ;  /* 0x0000000212067825 */ /* 0x000fe200078e0206 */
[----:B------:R1:W-:Y:S03]  /*23c20*/  STL [R1+0xc68], R5 ;  /* 0x000c680501007387 */ /* 0x0003e60000100800 */
[----:B--2---:R-:W-:Y:S01]  /*23c30*/  IMAD.MOV.U32 R12, RZ, RZ, R25 ;  /* 0x000000ffff0c7224 */ /* 0x004fe200078e0019 */
[----:B0-----:R-:W2:Y:S01]  /*23c40*/  LDL.LU R4, [R1+0xc6c] ;  /* 0x000c6c0001047983 */ /* 0x001ea20000300800 */
[----:B-1----:R-:W2:Y:S02]  /*23c50*/  LDL.LU R5, [R1+0xd24] ;  /* 0x000d240001057983 */ /* 0x002ea40000300800 */
[----:B------:R0:W-:Y:S02]  /*23c60*/  STL [R1+0xe74], R6 ;  /* 0x000e740601007387 */ /* 0x0001e40000100800 */
[----:B------:R1:W-:Y:S02]  /*23c70*/  STL [R1+0xd20], R7 ;  /* 0x000d200701007387 */ /* 0x0003e40000100800 */
[----:B------:R-:W-:-:S04]  /*23c80*/  IMAD.MOV.U32 R13, RZ, RZ, R24 ;  /* 0x000000ffff0d7224 */ /* 0x000fc800078e0018 */
[----:B------:R-:W-:Y:S01]  /*23c90*/  IMAD.WIDE R12, R18, 0x2, R12 ;  /* 0x00000002120c7825 */ /* 0x000fe200078e020c */
[----:B0-----:R-:W4:Y:S03]  /*23ca0*/  LDL.LU R6, [R1+0xd28] ;  /* 0x000d280001067983 */ /* 0x001f260000300800 */
[----:B-1----:R-:W4:Y:S02]  /*23cb0*/  LDL.LU R7, [R1+0xe7c] ;  /* 0x000e7c0001077983 */ /* 0x002f240000300800 */
[----:B------:R0:W-:Y:S02]  /*23cc0*/  STL [R1+0xfc0], R12 ;  /* 0x000fc00c01007387 */ /* 0x0001e40000100800 */
[----:B------:R-:W3:Y:S01]  /*23cd0*/  LDL.LU R26, [R1+0xc74] ;  /* 0x000c7400011a7983 */ /* 0x000ee20000300800 */
[----:B------:R-:W3:Y:S01]  /*23ce0*/  LDL.LU R27, [R1+0xd34] ;  /* 0x000d3400011b7983 */ /* 0x000ee20000300800 */
[----:B------:R-:W3:Y:S02]  /*23cf0*/  LDL.LU R16, [R1+0xd38] ;  /* 0x000d380001107983 */ /* 0x000ee40000300800 */
[----:B------:R-:W3:Y:S02]  /*23d00*/  LDL.LU R19, [R1+0xe8c] ;  /* 0x000e8c0001137983 */ /* 0x000ee40000300800 */
[----:B------:R-:W3:Y:S01]  /*23d10*/  LDL.LU R24, [R1+0xe90] ;  /* 0x000e900001187983 */ /* 0x000ee20000300800 */
[----:B------:R-:W3:Y:S01]  /*23d20*/  LDL.LU R25, [R1+0xfcc] ;  /* 0x000fcc0001197983 */ /* 0x000ee20000300800 */
[----:B------:R1:W-:Y:S03]  /*23d30*/  STL [R1+0xe78], R13 ;  /* 0x000e780d01007387 */ /* 0x0003e60000100800 */
[----:B0-----:R-:W3:Y:S04]  /*23d40*/  LDL.LU R12, [R1+0xe80] ;  /* 0x000e8000010c7983 */ /* 0x001ee80000300800 */
[----:B-1----:R-:W3:Y:S01]  /*23d50*/  LDL.LU R13, [R1+0xfc4] ;  /* 0x000fc400010d7983 */ /* 0x002ee20000300800 */
[----:B--2---:R-:W-:-:S04]  /*23d60*/  LOP3.LUT R5, R5, R4, RZ, 0x3c, !PT ;  /* 0x0000000405057212 */ /* 0x004fc800078e3cff */
[----:B------:R-:W-:-:S04]  /*23d70*/  LOP3.LUT R4, R5, R4, RZ, 0x3c, !PT ;  /* 0x0000000405047212 */ /* 0x000fc800078e3cff */
[----:B------:R-:W-:Y:S02]  /*23d80*/  LOP3.LUT R5, R5, R4, RZ, 0x3c, !PT ;  /* 0x0000000405057212 */ /* 0x000fe400078e3cff */
[----:B----4-:R-:W-:-:S04]  /*23d90*/  LOP3.LUT R7, R7, R6, RZ, 0x3c, !PT ;  /* 0x0000000607077212 */ /* 0x010fc800078e3cff */
[----:B------:R-:W-:Y:S01]  /*23da0*/  LOP3.LUT R6, R7, R6, RZ, 0x3c, !PT ;  /* 0x0000000607067212 */ /* 0x000fe200078e3cff */
[----:B------:R-:W-:-:S03]  /*23db0*/  IMAD.WIDE R4, R18, 0x2, R4 ;  /* 0x0000000212047825 */ /* 0x000fc600078e0204 */
[----:B------:R-:W-:Y:S02]  /*23dc0*/  LOP3.LUT R7, R7, R6, RZ, 0x3c, !PT ;  /* 0x0000000607077212 */ /* 0x000fe400078e3cff */
[----:B------:R0:W-:Y:S01]  /*23dd0*/  STL [R1+0xd24], R4 ;  /* 0x000d240401007387 */ /* 0x0001e20000100800 */
[----:B------:R1:W-:Y:S02]  /*23de0*/  STL [R1+0xc6c], R5 ;  /* 0x000c6c0501007387 */ /* 0x0003e40000100800 */
[----:B------:R-:W-:Y:S01]  /*23df0*/  IMAD.WIDE R6, R18, 0x2, R6 ;  /* 0x0000000212067825 */ /* 0x000fe200078e0206 */
[-C--:B---3--:R-:W-:Y:S01]  /*23e00*/  LOP3.LUT R13, R13, R12.reuse, RZ, 0x3c, !PT ;  /* 0x0000000c0d0d7212 */ /* 0x088fe200078e3cff */
[----:B0-----:R-:W2:Y:S02]  /*23e10*/  LDL.LU R4, [R1+0xc70] ;  /* 0x000c700001047983 */ /* 0x001ea40000300800 */
[----:B-1----:R-:W2:Y:S02]  /*23e20*/  LDL.LU R5, [R1+0xd2c] ;  /* 0x000d2c0001057983 */ /* 0x002ea40000300800 */
[----:B------:R0:W-:Y:S02]  /*23e30*/  STL [R1+0xe7c], R6 ;  /* 0x000e7c0601007387 */ /* 0x0001e40000100800 */
[----:B------:R1:W-:Y:S01]  /*23e40*/  STL [R1+0xd28], R7 ;  /* 0x000d280701007387 */ /* 0x0003e20000100800 */
[----:B------:R-:W-:-:S04]  /*23e50*/  LOP3.LUT R12, R13, R12, RZ, 0x3c, !PT ;  /* 0x0000000c0d0c7212 */ /* 0x000fc800078e3cff */
[----:B------:R-:W-:Y:S01]  /*23e60*/  LOP3.LUT R13, R13, R12, RZ, 0x3c, !PT ;  /* 0x0000000c0d0d7212 */ /* 0x000fe200078e3cff */
[----:B0-----:R-:W3:Y:S01]  /*23e70*/  LDL.LU R6, [R1+0xd30] ;  /* 0x000d300001067983 */ /* 0x001ee20000300800 */
[----:B-1----:R-:W3:Y:S03]  /*23e80*/  LDL.LU R7, [R1+0xe84] ;  /* 0x000e840001077983 */ /* 0x002ee60000300800 */
[----:B------:R-:W-:-:S05]  /*23e90*/  IMAD.WIDE R12, R18, 0x2, R12 ;  /* 0x00000002120c7825 */ /* 0x000fca00078e020c */
[----:B------:R-:W-:Y:S01]  /*23ea0*/  STL [R1+0xfc4], R12 ;  /* 0x000fc40c01007387 */ /* 0x000fe20000100800 */
[----:B------:R0:W-:Y:S03]  /*23eb0*/  STL [R1+0xe80], R13 ;  /* 0x000e800d01007387 */ /* 0x0001e60000100800 */
[----:B0-----:R-:W4:Y:S01]  /*23ec0*/  LDL.LU R13, [R1+0xe88] ;  /* 0x000e8800010d7983 */ /* 0x001f220000300800 */
[----:B------:R-:W-:Y:S01]  /*23ed0*/  IMAD.MOV.U32 R12, RZ, RZ, R23 ;  /* 0x000000ffff0c7224 */ /* 0x000fe200078e0017 */
[----:B--2---:R-:W-:-:S04]  /*23ee0*/  LOP3.LUT R5, R5, R4, RZ, 0x3c, !PT ;  /* 0x0000000405057212 */ /* 0x004fc800078e3cff */
[----:B------:R-:W-:-:S04]  /*23ef0*/  LOP3.LUT R4, R5, R4, RZ, 0x3c, !PT ;  /* 0x0000000405047212 */ /* 0x000fc800078e3cff */
[----:B------:R-:W-:Y:S02]  /*23f00*/  LOP3.LUT R5, R5, R4, RZ, 0x3c, !PT ;  /* 0x0000000405057212 */ /* 0x000fe400078e3cff */
[----:B---3--:R-:W-:-:S04]  /*23f10*/  LOP3.LUT R7, R7, R6, RZ, 0x3c, !PT ;  /* 0x0000000607077212 */ /* 0x008fc800078e3cff */
[----:B------:R-:W-:Y:S01]  /*23f20*/  LOP3.LUT R6, R7, R6, RZ, 0x3c, !PT ;  /* 0x0000000607067212 */ /* 0x000fe200078e3cff */
[----:B------:R-:W-:-:S03]  /*23f30*/  IMAD.WIDE R4, R18, 0x2, R4 ;  /* 0x0000000212047825 */ /* 0x000fc600078e0204 */
[----:B------:R-:W-:Y:S02]  /*23f40*/  LOP3.LUT R7, R7, R6, RZ, 0x3c, !PT ;  /* 0x0000000607077212 */ /* 0x000fe400078e3cff */
[----:B------:R0:W-:Y:S01]  /*23f50*/  STL [R1+0xd2c], R4 ;  /* 0x000d2c0401007387 */ /* 0x0001e20000100800 */
[----:B------:R1:W-:Y:S02]  /*23f60*/  STL [R1+0xc70], R5 ;  /* 0x000c700501007387 */ /* 0x0003e40000100800 */
[----:B------:R-:W-:-:S04]  /*23f70*/  IMAD.WIDE R6, R18, 0x2, R6 ;  /* 0x0000000212067825 */ /* 0x000fc800078e0206 */
[C---:B----4-:R-:W-:Y:S01]  /*23f80*/  IMAD.WIDE R12, R18.reuse, 0x2, R12 ;  /* 0x00000002120c7825 */ /* 0x050fe200078e020c */
[----:B------:R2:W-:Y:S03]  /*23f90*/  STL [R1+0xe84], R6 ;  /* 0x000e840601007387 */ /* 0x0005e60000100800 */
[----:B0-----:R-:W-:Y:S02]  /*23fa0*/  IMAD.MOV.U32 R4, RZ, RZ, R27 ;  /* 0x000000ffff047224 */ /* 0x001fe400078e001b */
[----:B-1----:R-:W-:Y:S01]  /*23fb0*/  IMAD.MOV.U32 R5, RZ, RZ, R26 ;  /* 0x000000ffff057224 */ /* 0x002fe200078e001a */
[----:B------:R0:W-:Y:S01]  /*23fc0*/  STL [R1+0xd30], R7 ;  /* 0x000d300701007387 */ /* 0x0001e20000100800 */
[----:B------:R1:W-:Y:S02]  /*23fd0*/  STL [R1+0xfc8], R12 ;  /* 0x000fc80c01007387 */ /* 0x0003e40000100800 */
[----:B------:R-:W-:Y:S01]  /*23fe0*/  IMAD.WIDE R4, R18, 0x2, R4 ;  /* 0x0000000212047825 */ /* 0x000fe200078e0204 */
[----:B------:R3:W-:Y:S03]  /*23ff0*/  STL [R1+0xe88], R13 ;  /* 0x000e880d01007387 */ /* 0x0007e60000100800 */
[----:B------:R-:W4:Y:S02]  /*24000*/  LDL.LU R23, [R1+0xfd4] ;  /* 0x000fd40001177983 */ /* 0x000f240000300800 */
[----:B--2---:R-:W-:-:S02]  /*24010*/  IMAD.MOV.U32 R6, RZ, RZ, R19 ;  /* 0x000000ffff067224 */ /* 0x004fc400078e0013 */
[----:B0-----:R-:W-:Y:S01]  /*24020*/  IMAD.MOV.U32 R7, RZ, RZ, R16 ;  /* 0x000000ffff077224 */ /* 0x001fe200078e0010 */
[----:B------:R0:W-:Y:S01]  /*24030*/  STL [R1+0xd34], R4 ;  /* 0x000d340401007387 */ /* 0x0001e20000100800 */
[----:B------:R2:W-:Y:S02]  /*24040*/  STL [R1+0xc74], R5 ;  /* 0x000c740501007387 */ /* 0x0005e40000100800 */
[----:B------:R-:W-:-:S04]  /*24050*/  IMAD.WIDE R6, R18, 0x2, R6 ;  /* 0x0000000212067825 */ /* 0x000fc800078e0206 */
[----:B-1----:R-:W-:Y:S02]  /*24060*/  IMAD.MOV.U32 R12, RZ, RZ, R25 ;  /* 0x000000ffff0c7224 */ /* 0x002fe400078e0019 */
[----:B---3--:R-:W-:Y:S01]  /*24070*/  IMAD.MOV.U32 R13, RZ, RZ, R24 ;  /* 0x000000ffff0d7224 */ /* 0x008fe200078e0018 */
[----:B0-----:R-:W3:Y:S01]  /*24080*/  LDL.LU R4, [R1+0xc78] ;  /* 0x000c780001047983 */ /* 0x001ee20000300800 */
[----:B--2---:R-:W3:Y:S02]  /*24090*/  LDL.LU R5, [R1+0xd3c] ;  /* 0x000d3c0001057983 */ /* 0x004ee40000300800 */
[----:B------:R0:W-:Y:S02]  /*240a0*/  STL [R1+0xe8c], R6 ;  /* 0x000e8c0601007387 */ /* 0x0001e40000100800 */
[----:B------:R1:W-:Y:S02]  /*240b0*/  STL [R1+0xd38], R7 ;  /* 0x000d380701007387 */ /* 0x0003e40000100800 */
[----:B------:R-:W-:Y:S01]  /*240c0*/  IMAD.WIDE R12, R18, 0x2, R12 ;  /* 0x00000002120c7825 */ /* 0x000fe200078e020c */
[----:B0-----:R-:W2:Y:S03]  /*240d0*/  LDL.LU R6, [R1+0xd40] ;  /* 0x000d400001067983 */ /* 0x001ea60000300800 */
[----:B-1----:R-:W2:Y:S02]  /*240e0*/  LDL.LU R7, [R1+0xe94] ;  /* 0x000e940001077983 */ /* 0x002ea40000300800 */
        /* <DEDUP_REMOVED lines=10> */
[----:B---3--:R-:W-:-:S04]  /*24190*/  LOP3.LUT R5, R5, R4, RZ, 0x3c, !PT ;  /* 0x0000000405057212 */ /* 0x008fc800078e3cff */
[----:B------:R-:W-:-:S04]  /*241a0*/  LOP3.LUT R4, R5, R4, RZ, 0x3c, !PT ;  /* 0x0000000405047212 */ /* 0x000fc800078e3cff */
[----:B------:R-:W-:Y:S02]  /*241b0*/  LOP3.LUT R5, R5, R4, RZ, 0x3c, !PT ;  /* 0x0000000405057212 */ /* 0x000fe400078e3cff */
[----:B--2---:R-:W-:-:S04]  /*241c0*/  LOP3.LUT R7, R7, R6, RZ, 0x3c, !PT ;  /* 0x0000000607077212 */ /* 0x004fc800078e3cff */
[----:B------:R-:W-:Y:S01]  /*241d0*/  LOP3.LUT R6, R7, R6, RZ, 0x3c, !PT ;  /* 0x0000000607067212 */ /* 0x000fe200078e3cff */
[----:B------:R-:W-:-:S03]  /*241e0*/  IMAD.WIDE R4, R18, 0x2, R4 ;  /* 0x0000000212047825 */ /* 0x000fc600078e0204 */
[----:B------:R-:W-:Y:S02]  /*241f0*/  LOP3.LUT R7, R7, R6, RZ, 0x3c, !PT ;  /* 0x0000000607077212 */ /* 0x000fe400078e3cff */
[----:B------:R0:W-:Y:S01]  /*24200*/  STL [R1+0xd3c], R4 ;  /* 0x000d3c0401007387 */ /* 0x0001e20000100800 */
[----:B------:R1:W-:Y:S02]  /*24210*/  STL [R1+0xc78], R5 ;  /* 0x000c780501007387 */ /* 0x0003e40000100800 */
[----:B------:R-:W-:Y:S01]  /*24220*/  IMAD.WIDE R6, R18, 0x2, R6 ;  /* 0x0000000212067825 */ /* 0x000fe200078e0206 */
[-C--:B----4-:R-:W-:Y:S01]  /*24230*/  LOP3.LUT R13, R13, R12.reuse, RZ, 0x3c, !PT ;  /* 0x0000000c0d0d7212 */ /* 0x090fe200078e3cff */
        /* <DEDUP_REMOVED lines=564> */
[----:B------:R-:W-:Y:S02]  /*26580*/  STL [R1+0x1034], R12 ;  /* 0x0010340c01007387 */ /* 0x000fe40000100800 */
[----:B------:R-:W-:Y:S01]  /*26590*/  IMAD.WIDE R4, R18, 0x2, R4 ;  /* 0x0000000212047825 */ /* 0x000fe200078e0204 */
[----:B------:R-:W-:Y:S03]  /*265a0*/  STL [R1+0xf60], R13 ;  /* 0x000f600d01007387 */ /* 0x000fe60000100800 */
[----:B------:R-:W3:Y:S02]  /*265b0*/  LDL.LU R23, [R1+0x1040] ;  /* 0x0010400001177983 */ /* 0x000ee40000300800 */
[----:B--2---:R-:W-:-:S02]  /*265c0*/  IMAD.MOV.U32 R6, RZ, RZ, R19 ;  /* 0x000000ffff067224 */ /* 0x004fc400078e0013 */
[----:B0-----:R-:W-:Y:S01]  /*265d0*/  IMAD.MOV.U32 R7, RZ, RZ, R16 ;  /* 0x000000ffff077224 */ /* 0x001fe200078e0010 */
[----:B------:R0:W-:Y:S01]  /*265e0*/  STL [R1+0xe0c], R4 ;  /* 0x000e0c0401007387 */ /* 0x0001e20000100800 */
[----:B------:R1:W-:Y:S02]  /*265f0*/  STL [R1+0xce0], R5 ;  /* 0x000ce00501007387 */ /* 0x0003e40000100800 */
[----:B------:R-:W-:Y:S01]  /*26600*/  IMAD.WIDE R6, R18, 0x2, R6 ;  /* 0x0000000212067825 */ /* 0x000fe200078e0206 */
[----:B0-----:R-:W2:Y:S03]  /*26610*/  LDL.LU R4, [R1+0xce4] ;  /* 0x000ce40001047983 */ /* 0x001ea60000300800 */
[----:B-1----:R-:W2:Y:S02]  /*26620*/  LDL.LU R5, [R1+0xe14] ;  /* 0x000e140001057983 */ /* 0x002ea40000300800 */
[----:B------:R0:W-:Y:S02]  /*26630*/  STL [R1+0xf64], R6 ;  /* 0x000f640601007387 */ /* 0x0001e40000100800 */
[----:B------:R1:W-:Y:S01]  /*26640*/  STL [R1+0xe10], R7 ;  /* 0x000e100701007387 */ /* 0x0003e20000100800 */
[----:B0-----:R-:W4:Y:S01]  /*26650*/  LDL.LU R6, [R1+0xe18] ;  /* 0x000e180001067983 */ /* 0x001f220000300800 */
[----:B-1----:R-:W4:Y:S02]  /*26660*/  LDL.LU R7, [R1+0xf6c] ;  /* 0x000f6c0001077983 */ /* 0x002f240000300800 */
[----:B------:R-:W-:-:S02]  /*26670*/  IMAD.MOV.U32 R12, RZ, RZ, R25 ;  /* 0x000000ffff0c7224 */ /* 0x000fc400078e0019 */
[----:B------:R-:W-:-:S04]  /*26680*/  IMAD.MOV.U32 R13, RZ, RZ, R24 ;  /* 0x000000ffff0d7224 */ /* 0x000fc800078e0018 */
[----:B------:R-:W-:-:S05]  /*26690*/  IMAD.WIDE R12, R18, 0x2, R12 ;  /* 0x00000002120c7825 */ /* 0x000fca00078e020c */
[----:B------:R0:W-:Y:S01]  /*266a0*/  STL [R1+0x1038], R12 ;  /* 0x0010380c01007387 */ /* 0x0001e20000100800 */
[----:B------:R1:W-:Y:S03]  /*266b0*/  STL [R1+0xf68], R13 ;  /* 0x000f680d01007387 */ /* 0x0003e60000100800 */
[----:B0-----:R-:W3:Y:S01]  /*266c0*/  LDL.LU R12, [R1+0xf70] ;  /* 0x000f7000010c7983 */ /* 0x001ee20000300800 */
[----:B-1----:R-:W3:Y:S02]  /*266d0*/  LDL.LU R13, [R1+0x103c] ;  /* 0x00103c00010d7983 */ /* 0x002ee40000300800 */
[----:B------:R-:W3:Y:S02]  /*266e0*/  LDL.LU R26, [R1+0xcec] ;  /* 0x000cec00011a7983 */ /* 0x000ee40000300800 */
[----:B------:R-:W3:Y:S01]  /*266f0*/  LDL.LU R27, [R1+0xe24] ;  /* 0x000e2400011b7983 */ /* 0x000ee20000300800 */
[----:B------:R-:W3:Y:S01]  /*26700*/  LDL.LU R16, [R1+0xe28] ;  /* 0x000e280001107983 */ /* 0x000ee20000300800 */
[----:B------:R-:W3:Y:S02]  /*26710*/  LDL.LU R19, [R1+0xf7c] ;  /* 0x000f7c0001137983 */ /* 0x000ee40000300800 */
[----:B------:R-:W3:Y:S02]  /*26720*/  LDL.LU R24, [R1+0xf80] ;  /* 0x000f800001187983 */ /* 0x000ee40000300800 */
[----:B------:R-:W3:Y:S01]  /*26730*/  LDL.LU R25, [R1+0x1044] ;  /* 0x0010440001197983 */ /* 0x000ee20000300800 */
        /* <DEDUP_REMOVED lines=15> */
[----:B-1----:R-:W4:Y:S01]  /*26830*/  LDL.LU R7, [R1+0xf74] ;  /* 0x000f740001077983 */ /* 0x002f220000300800 */
[----:B---3--:R-:W-:-:S04]  /*26840*/  LOP3.LUT R13, R13, R12, RZ, 0x3c, !PT ;  /* 0x0000000c0d0d7212 */ /* 0x008fc800078e3cff */
[----:B------:R-:W-:-:S04]  /*26850*/  LOP3.LUT R12, R13, R12, RZ, 0x3c, !PT ;  /* 0x0000000c0d0c7212 */ /* 0x000fc800078e3cff */
[----:B------:R-:W-:-:S05]  /*26860*/  LOP3.LUT R13, R13, R12, RZ, 0x3c, !PT ;  /* 0x0000000c0d0d7212 */ /* 0x000fca00078e3cff */
[----:B------:R-:W-:-:S05]  /*26870*/  IMAD.WIDE R12, R18, 0x2, R12 ;  /* 0x00000002120c7825 */ /* 0x000fca00078e020c */
[----:B------:R-:W-:Y:S01]  /*26880*/  STL [R1+0x103c], R12 ;  /* 0x00103c0c01007387 */ /* 0x000fe20000100800 */
[----:B------:R0:W-:Y:S03]  /*26890*/  STL [R1+0xf70], R13 ;  /* 0x000f700d01007387 */ /* 0x0001e60000100800 */
[----:B0-----:R-:W3:Y:S01]  /*268a0*/  LDL.LU R13, [R1+0xf78] ;  /* 0x000f7800010d7983 */ /* 0x001ee20000300800 */
[----:B------:R-:W-:Y:S01]  /*268b0*/  IMAD.MOV.U32 R12, RZ, RZ, R23 ;  /* 0x000000ffff0c7224 */ /* 0x000fe200078e0017 */
[----:B--2---:R-:W-:-:S04]  /*268c0*/  LOP3.LUT R5, R5, R4, RZ, 0x3c, !PT ;  /* 0x0000000405057212 */ /* 0x004fc800078e3cff */
[----:B------:R-:W-:-:S04]  /*268d0*/  LOP3.LUT R4, R5, R4, RZ, 0x3c, !PT ;  /* 0x0000000405047212 */ /* 0x000fc800078e3cff */
[----:B------:R-:W-:Y:S02]  /*268e0*/  LOP3.LUT R5, R5, R4, RZ, 0x3c, !PT ;  /* 0x0000000405057212 */ /* 0x000fe400078e3cff */
[----:B----4-:R-:W-:-:S04]  /*268f0*/  LOP3.LUT R7, R7, R6, RZ, 0x3c, !PT ;  /* 0x0000000607077212 */ /* 0x010fc800078e3cff */
[----:B------:R-:W-:Y:S01]  /*26900*/  LOP3.LUT R6, R7, R6, RZ, 0x3c, !PT ;  /* 0x0000000607067212 */ /* 0x000fe200078e3cff */
[----:B------:R-:W-:-:S03]  /*26910*/  IMAD.WIDE R4, R18, 0x2, R4 ;  /* 0x0000000212047825 */ /* 0x000fc600078e0204 */
[----:B------:R-:W-:Y:S02]  /*26920*/  LOP3.LUT R7, R7, R6, RZ, 0x3c, !PT ;  /* 0x0000000607077212 */ /* 0x000fe400078e3cff */
[----:B------:R0:W-:Y:S03]  /*26930*/  STL [R1+0xe1c], R4 ;  /* 0x000e1c0401007387 */ /* 0x0001e60000100800 */
[----:B------:R-:W-:Y:S01]  /*26940*/  IMAD.WIDE R6, R18, 0x2, R6 ;  /* 0x0000000212067825 */ /* 0x000fe200078e0206 */
[----:B------:R1:W-:Y:S04]  /*26950*/  STL [R1+0xce8], R5 ;  /* 0x000ce80501007387 */ /* 0x0003e80000100800 */
[----:B------:R2:W-:Y:S01]  /*26960*/  STL [R1+0xf74], R6 ;  /* 0x000f740601007387 */ /* 0x0005e20000100800 */
[----:B0-----:R-:W-:-:S02]  /*26970*/  IMAD.MOV.U32 R4, RZ, RZ, R22 ;  /* 0x000000ffff047224 */ /* 0x001fc400078e0016 */
[----:B-1----:R-:W-:Y:S02]  /*26980*/  IMAD.MOV.U32 R5, RZ, RZ, R20 ;  /* 0x000000ffff057224 */ /* 0x002fe400078e0014 */
[----:B------:R-:W4:Y:S01]  /*26990*/  LDL.LU R20, [R1+0xf84] ;  /* 0x000f840001147983 */ /* 0x000f220000300800 */
[----:B------:R-:W4:Y:S02]  /*269a0*/  LDL.LU R22, [R1+0xf88] ;  /* 0x000f880001167983 */ /* 0x000f240000300800 */
[----:B------:R-:W4:Y:S02]  /*269b0*/  LDL.LU R23, [R1+0x1048] ;  /* 0x0010480001177983 */ /* 0x000f240000300800 */
[----:B---3--:R-:W-:-:S04]  /*269c0*/  IMAD.WIDE R12, R18, 0x2, R12 ;  /* 0x00000002120c7825 */ /* 0x008fc800078e020c */
[----:B--2---:R-:W-:Y:S01]  /*269d0*/  IMAD.MOV.U32 R6, RZ, RZ, R19 ;  /* 0x000000ffff067224 */ /* 0x004fe200078e0013 */
[----:B----4-:R0:W-:Y:S01]  /*269e0*/  STL.64 [R1+0x1140], R22 ;  /* 0x0011401601007387 */ /* 0x0101e20000100a00 */
[----:B------:R-:W-:Y:S02]  /*269f0*/  STL.64 [R1+0x1138], R20 ;  /* 0x0011381401007387 */ /* 0x000fe40000100a00 */
[----:B------:R1:W-:Y:S02]  /*26a00*/  STL [R1+0xe20], R7 ;  /* 0x000e200701007387 */ /* 0x0003e40000100800 */
[----:B------:R-:W-:Y:S02]  /*26a10*/  STL [R1+0x1040], R12 ;  /* 0x0010400c01007387 */ /* 0x000fe40000100800 */
[----:B0-----:R-:W-:Y:S02]  /*26a20*/  IMAD.MOV.U32 R22, RZ, RZ, R4 ;  /* 0x000000ffff167224 */ /* 0x001fe400078e0004 */
[----:B------:R-:W-:-:S02]  /*26a30*/  IMAD.MOV.U32 R23, RZ, RZ, R5 ;  /* 0x000000ffff177224 */ /* 0x000fc400078e0005 */
[----:B------:R-:W-:Y:S02]  /*26a40*/  IMAD.MOV.U32 R4, RZ, RZ, R27 ;  /* 0x000000ffff047224 */ /* 0x000fe400078e001b */
[----:B------:R-:W-:Y:S02]  /*26a50*/  IMAD.MOV.U32 R5, RZ, RZ, R26 ;  /* 0x000000ffff057224 */ /* 0x000fe400078e001a */
[----:B-1----:R-:W-:Y:S02]  /*26a60*/  IMAD.MOV.U32 R7, RZ, RZ, R16 ;  /* 0x000000ffff077224 */ /* 0x002fe400078e0010 */
[C---:B------:R-:W-:Y:S01]  /*26a70*/  IMAD.WIDE R4, R18.reuse, 0x2, R4 ;  /* 0x0000000212047825 */ /* 0x040fe200078e0204 */
[----:B------:R-:W-:Y:S03]  /*26a80*/  STL [R1+0xf78], R13 ;  /* 0x000f780d01007387 */ /* 0x000fe60000100800 */
[----:B------:R-:W-:Y:S01]  /*26a90*/  IMAD.WIDE R6, R18, 0x2, R6 ;  /* 0x0000000212067825 */ /* 0x000fe200078e0206 */
[----:B------:R0:W-:Y:S03]  /*26aa0*/  STL [R1+0xe24], R4 ;  /* 0x000e240401007387 */ /* 0x0001e60000100800 */
[----:B------:R1:W-:Y:S01]  /*26ab0*/  STL [R1+0xcec], R5 ;  /* 0x000cec0501007387 */ /* 0x0003e20000100800 */
[----:B0-----:R-:W2:Y:S01]  /*26ac0*/  LDL.LU R4, [R1+0xcf0] ;  /* 0x000cf00001047983 */ /* 0x001ea20000300800 */
[----:B-1----:R-:W2:Y:S02]  /*26ad0*/  LDL.LU R5, [R1+0xe2c] ;  /* 0x000e2c0001057983 */ /* 0x002ea40000300800 */
[----:B------:R-:W-:Y:S02]  /*26ae0*/  STL [R1+0xf7c], R6 ;  /* 0x000f7c0601007387 */ /* 0x000fe40000100800 */
[----:B------:R0:W-:Y:S02]  /*26af0*/  STL [R1+0xe28], R7 ;  /* 0x000e280701007387 */ /* 0x0001e40000100800 */
[----:B0-----:R-:W3:Y:S04]  /*26b00*/  LDL.LU R7, [R1+0xe30] ;  /* 0x000e300001077983 */ /* 0x001ee80000300800 */
[----:B---3--:R-:W-:Y:S01]  /*26b10*/  STL [R1+0x1150], R7 ;  /* 0x0011500701007387 */ /* 0x008fe20000100800 */
[----:B--2---:R0:W-:Y:S03]  /*26b20*/  STL.64 [R1+0x1148], R4 ;  /* 0x0011480401007387 */ /* 0x0041e60000100a00 */
[----:B0-----:R-:W2:Y:S01]  /*26b30*/  LDL.LU R4, [R1+0x8c0] ;  /* 0x0008c00001047983 */ /* 0x001ea20000300800 */
[----:B------:R-:W2:Y:S02]  /*26b40*/  LDL.LU R5, [R1+0x8c4] ;  /* 0x0008c40001057983 */ /* 0x000ea40000300800 */
[----:B------:R-:W2:Y:S02]  /*26b50*/  LDL.LU R6, [R1+0x8c8] ;  /* 0x0008c80001067983 */ /* 0x000ea40000300800 */
[----:B------:R-:W2:Y:S02]  /*26b60*/  LDL.LU R7, [R1+0x8cc] ;  /* 0x0008cc0001077983 */ /* 0x000ea40000300800 */
[----:B------:R-:W-:-:S02]  /*26b70*/  IMAD.MOV.U32 R12, RZ, RZ, R25 ;  /* 0x000000ffff0c7224 */ /* 0x000fc400078e0019 */
[----:B------:R-:W-:-:S04]  /*26b80*/  IMAD.MOV.U32 R13, RZ, RZ, R24 ;  /* 0x000000ffff0d7224 */ /* 0x000fc800078e0018 */
[----:B------:R-:W-:-:S05]  /*26b90*/  IMAD.WIDE R12, R18, 0x2, R12 ;  /* 0x00000002120c7825 */ /* 0x000fca00078e020c */
[----:B------:R-:W-:Y:S01]  /*26ba0*/  STL [R1+0x1044], R12 ;  /* 0x0010440c01007387 */ /* 0x000fe20000100800 */
[----:B------:R-:W3:Y:S02]  /*26bb0*/  LDL.LU R16, [R1+0xe38] ;  /* 0x000e380001107983 */ /* 0x000ee40000300800 */
[----:B------:R-:W4:Y:S02]  /*26bc0*/  LDL.LU R19, [R1+0xf8c] ;  /* 0x000f8c0001137983 */ /* 0x000f240000300800 */
[----:B------:R-:W3:Y:S01]  /*26bd0*/  LDL.LU R24, [R1+0xf90] ;  /* 0x000f900001187983 */ /* 0x000ee20000300800 */
[----:B------:R-:W3:Y:S01]  /*26be0*/  LDL.LU R25, [R1+0x104c] ;  /* 0x00104c0001197983 */ /* 0x000ee20000300800 */
[----:B------:R-:W-:Y:S01]  /*26bf0*/  STL [R1+0xf80], R13 ;  /* 0x000f800d01007387 */ /* 0x000fe20000100800 */
[----:B--2---:R-:W-:Y:S02]  /*26c00*/  HMMA.16816.F32.BF16 R20, R8, R22, R4 ;  /* 0x000000160814723c */ /* 0x004fe40000041804 */
[----:B------:R-:W2:Y:S01]  /*26c10*/  LDL.LU R7, [R1+0x1150] ;  /* 0x0011500001077983 */ /* 0x000ea20000300800 */
[----:B------:R-:W2:Y:S11]  /*26c20*/  LDL.LU.64 R4, [R1+0x1148] ;  /* 0x0011480001047983 */ /* 0x000eb60000300a00 */
[----:B------:R-:W-:Y:S09]  /*26c30*/  @!UPT UIADD3 URZ, URZ, URZ, URZ ;  /* 0x0000003f3f3ff290 */ /* 0x000ff2000fffe03f */
[----:B------:R-:W-:Y:S01]  /*26c40*/  STL.64 [R1+0x120], R20 ;  /* 0x0001201401007387 */ /* 0x000fe20000100a00 */
[----:B------:R0:W-:Y:S03]  /*26c50*/  STL.64 [R1+0x128], R22 ;  /* 0x0001281601007387 */ /* 0x0001e60000100a00 */
[----:B0-----:R-:W2:Y:S01]  /*26c60*/  LDL.LU.64 R22, [R1+0x1140] ;  /* 0x0011400001167983 */ /* 0x001ea20000300a00 */
[----:B------:R-:W2:Y:S02]  /*26c70*/  LDL.LU.64 R20, [R1+0x1138] ;  /* 0x0011380001147983 */ /* 0x000ea40000300a00 */
[----:B------:R-:W-:Y:S02]  /*26c80*/  IMAD.MOV.U32 R26, RZ, RZ, R14 ;  /* 0x000000ffff1a7224 */ /* 0x000fe400078e000e */
[----:B------:R-:W-:Y:S01]  /*26c90*/  IMAD.MOV.U32 R27, RZ, RZ, R0 ;  /* 0x000000ffff1b7224 */ /* 0x000fe200078e0000 */
[----:B------:R0:W5:Y:S01]  /*26ca0*/  LDL.LU R14, [R1+0x1134] ;  /* 0x00113400010e7983 */ /* 0x0001620000300800 */
[----:B------:R-:W2:Y:S03]  /*26cb0*/  LDL.LU R0, [R1+0x1130] ;  /* 0x0011300001007983 */ /* 0x000ea60000300800 */
[----:B------:R1:W-:Y:S01]  /*26cc0*/  STL.64 [R1+0x1110], R26 ;  /* 0x0011101a01007387 */ /* 0x0003e20000100a00 */
[----:B---3--:R-:W-:Y:S02]  /*26cd0*/  STL.64 [R1+0x1108], R24 ;  /* 0x0011081801007387 */ /* 0x008fe40000100a00 */
[----:B-1----:R-:W-:-:S02]  /*26ce0*/  IMAD.MOV.U32 R26, RZ, RZ, R3 ;  /* 0x000000ffff1a7224 */ /* 0x002fc400078e0003 */
[----:B------:R-:W-:Y:S01]  /*26cf0*/  IMAD.MOV.U32 R27, RZ, RZ, R29 ;  /* 0x000000ffff1b7224 */ /* 0x000fe200078e001d */
[----:B------:R-:W3:Y:S01]  /*26d00*/  LDL.LU R3, [R1+0x112c] ;  /* 0x00112c0001037983 */ /* 0x000ee20000300800 */
[----:B------:R-:W3:Y:S02]  /*26d10*/  LDL.LU R29, [R1+0x1128] ;  /* 0x00112800011d7983 */ /* 0x000ee40000300800 */
[----:B----4-:R-:W-:Y:S02]  /*26d20*/  STL.64 [R1+0x1120], R18 ;  /* 0x0011201201007387 */ /* 0x010fe40000100a00 */
[----:B------:R1:W-:Y:S02]  /*26d30*/  STL.64 [R1+0x1118], R16 ;  /* 0x0011181001007387 */ /* 0x0003e40000100a00 */
[----:B-1----:R-:W4:Y:S01]  /*26d40*/  LDL.LU R16, [R1+0x8d0] ;  /* 0x0008d00001107983 */ /* 0x002f220000300800 */
[----:B------:R-:W4:Y:S01]  /*26d50*/  LDL.LU R17, [R1+0x8d4] ;  /* 0x0008d40001117983 */ /* 0x000f220000300800 */
[----:B--2---:R-:W-:-:S04]  /*26d60*/  LOP3.LUT R5, R5, R4, RZ, 0x3c, !PT ;  /* 0x0000000405057212 */ /* 0x004fc800078e3cff */
[----:B------:R-:W-:-:S04]  /*26d70*/  LOP3.LUT R4, R5, R4, RZ, 0x3c, !PT ;  /* 0x0000000405047212 */ /* 0x000fc800078e3cff */
[----:B------:R-:W-:-:S05]  /*26d80*/  LOP3.LUT R5, R5, R4, RZ, 0x3c, !PT ;  /* 0x0000000405057212 */ /* 0x000fca00078e3cff */
[----:B------:R-:W-:-:S04]  /*26d90*/  IMAD.WIDE R4, R18, 0x2, R4 ;  /* 0x0000000212047825 */ /* 0x000fc800078e0204 */
[----:B------:R-:W-:Y:S02]  /*26da0*/  IMAD.MOV.U32 R12, RZ, RZ, R23 ;  /* 0x000000ffff0c7224 */ /* 0x000fe400078e0017 */
[----:B------:R-:W-:Y:S02]  /*26db0*/  IMAD.MOV.U32 R6, RZ, RZ, R20 ;  /* 0x000000ffff067224 */ /* 0x000fe400078e0014 */
[----:B------:R-:W-:Y:S02]  /*26dc0*/  IMAD.MOV.U32 R13, RZ, RZ, R22 ;  /* 0x000000ffff0d7224 */ /* 0x000fe400078e0016 */
[----:B------:R-:W-:-:S04]  /*26dd0*/  IMAD.WIDE R6, R18, 0x2, R6 ;  /* 0x0000000212067825 */ /* 0x000fc800078e0206 */
[----:B------:R-:W-:Y:S02]  /*26de0*/  IMAD.WIDE R12, R18, 0x2, R12 ;  /* 0x00000002120c7825 */ /* 0x000fe400078e020c */
[----:B------:R-:W4:Y:S02]  /*26df0*/  LDL.LU R18, [R1+0x8d8] ;  /* 0x0008d80001127983 */ /* 0x000f240000300800 */
[----:B------:R-:W4:Y:S02]  /*26e00*/  LDL.LU R19, [R1+0x8dc] ;  /* 0x0008dc0001137983 */ /* 0x000f240000300800 */
[----:B------:R1:W-:Y:S02]  /*26e10*/  STL [R1+0xe2c], R4 ;  /* 0x000e2c0401007387 */ /* 0x0003e40000100800 */
[----:B------:R2:W-:Y:S01]  /*26e20*/  STL [R1+0xcf0], R5 ;  /* 0x000cf00501007387 */ /* 0x0005e20000100800 */
[----:B-1----:R-:W3:Y:S01]  /*26e30*/  LDL.LU R4, [R1+0xcf4] ;  /* 0x000cf40001047983 */ /* 0x002ee20000300800 */
[----:B--2---:R-:W3:Y:S02]  /*26e40*/  LDL.LU R5, [R1+0xe34] ;  /* 0x000e340001057983 */ /* 0x004ee40000300800 */
[----:B------:R-:W-:Y:S02]  /*26e50*/  STL [R1+0xf84], R6 ;  /* 0x000f840601007387 */ /* 0x000fe40000100800 */
[----:B------:R-:W-:Y:S01]  /*26e60*/  STL [R1+0xe30], R7 ;  /* 0x000e300701007387 */ /* 0x000fe20000100800 */
[----:B------:R-:W2:Y:S01]  /*26e70*/  LDL.LU R20, [R1+0xf94] ;  /* 0x000f940001147983 */ /* 0x000ea20000300800 */
[----:B------:R-:W2:Y:S02]  /*26e80*/  LDL.LU R22, [R1+0xf98] ;  /* 0x000f980001167983 */ /* 0x000ea40000300800 */
[----:B------:R-:W2:Y:S01]  /*26e90*/  LDL.LU R23, [R1+0x1050] ;  /* 0x0010500001177983 */ /* 0x000ea20000300800 */
[----:B----4-:R-:W-:Y:S01]  /*26ea0*/  HMMA.16816.F32.BF16 R24, R8, R26, R16 ;  /* 0x0000001a0818723c */ /* 0x010fe20000041810 */
[----:B--2---:R-:W-:Y:S01]  /*26eb0*/  STL.64 [R1+0x1100], R22 ;  /* 0x0011001601007387 */ /* 0x004fe20000100a00 */
[----:B------:R1:W-:Y:S03]  /*26ec0*/  STL.64 [R1+0x10f8], R20 ;  /* 0x0010f81401007387 */ /* 0x0003e60000100a00 */
[----:B-1----:R-:W2:Y:S01]  /*26ed0*/  LDL.LU R20, [R1+0x8b0] ;  /* 0x0008b00001147983 */ /* 0x002ea20000300800 */
[----:B------:R-:W2:Y:S02]  /*26ee0*/  LDL.LU R21, [R1+0x8b4] ;  /* 0x0008b40001157983 */ /* 0x000ea40000300800 */
[----:B------:R-:W2:Y:S02]  /*26ef0*/  LDL.LU R22, [R1+0x8b8] ;  /* 0x0008b80001167983 */ /* 0x000ea40000300800 */
[----:B------:R-:W2:Y:S01]  /*26f00*/  LDL.LU R23, [R1+0x8bc] ;  /* 0x0008bc0001177983 */ /* 0x000ea20000300800 */
[----:B------:R-:W-:Y:S01]  /*26f10*/  STL [R1+0x1048], R12 ;  /* 0x0010480c01007387 */ /* 0x000fe20000100800 */
[----:B------:R-:W-:Y:S02]  /*26f20*/  STL [R1+0xf88], R13 ;  /* 0x000f880d01007387 */ /* 0x000fe40000100800 */
[----:B------:R-:W4:Y:S02]  /*26f30*/  LDL.LU.64 R18, [R1+0x1120] ;  /* 0x0011200001127983 */ /* 0x000f240000300a00 */
[----:B------:R-:W2:Y:S07]  /*26f40*/  LDL.LU.64 R16, [R1+0x1118] ;  /* 0x0011180001107983 */ /* 0x000eae0000300a00 */
[----:B------:R-:W-:Y:S01]  /*26f50*/  STL.64 [R1+0x110], R24 ;  /* 0x0001101801007387 */ /* 0x000fe20000100a00 */
[----:B------:R1:W-:Y:S03]  /*26f60*/  STL.64 [R1+0x118], R26 ;  /* 0x0001181a01007387 */ /* 0x0003e60000100a00 */
[----:B-1----:R-:W2:Y:S01]  /*26f70*/  LDL.LU.64 R26, [R1+0x1110] ;  /* 0x00111000011a7983 */ /* 0x002ea20000300a00 */
[----:B------:R-:W2:Y:S01]  /*26f80*/  LDL.LU.64 R24, [R1+0x1108] ;  /* 0x0011080001187983 */ /* 0x000ea20000300a00 */
[----:B---3--:R-:W-:-:S04]  /*26f90*/  LOP3.LUT R5, R5, R4, RZ, 0x3c, !PT ;  /* 0x0000000405057212 */ /* 0x008fc800078e3cff */
[----:B------:R-:W-:-:S04]  /*26fa0*/  LOP3.LUT R4, R5, R4, RZ, 0x3c, !PT ;  /* 0x0000000405047212 */ /* 0x000fc800078e3cff */
[----:B------:R-:W-:-:S05]  /*26fb0*/  LOP3.LUT R5, R5, R4, RZ, 0x3c, !PT ;  /* 0x0000000405057212 */ /* 0x000fca00078e3cff */
[----:B----4-:R-:W-:-:S04]  /*26fc0*/  IMAD.WIDE R4, R18, 0x2, R4 ;  /* 0x0000000212047825 */ /* 0x010fc800078e0204 */
[----:B------:R-:W-:Y:S02]  /*26fd0*/  IMAD.MOV.U32 R6, RZ, RZ, R19 ;  /* 0x000000ffff067224 */ /* 0x000fe400078e0013 */
[----:B--2---:R-:W-:Y:S02]  /*26fe0*/  IMAD.MOV.U32 R7, RZ, RZ, R16 ;  /* 0x000000ffff077224 */ /* 0x004fe400078e0010 */
[----:B------:R-:W-:Y:S02]  /*26ff0*/  IMAD.MOV.U32 R12, RZ, RZ, R25 ;  /* 0x000000ffff0c7224 */ /* 0x000fe400078e0019 */
[----:B------:R-:W-:Y:S02]  /*27000*/  IMAD.MOV.U32 R13, RZ, RZ, R24 ;  /* 0x000000ffff0d7224 */ /* 0x000fe400078e0018 */
[----:B------:R-:W-:Y:S01]  /*27010*/  HMMA.16816.F32.BF16 R24, R8, R26, R20 ;  /* 0x0000001a0818723c */ /* 0x000fe20000041814 */
[C---:B------:R-:W-:Y:S01]  /*27020*/  IMAD.WIDE R6, R18.reuse, 0x2, R6 ;  /* 0x0000000212067825 */ /* 0x040fe200078e0206 */
[----:B------:R1:W-:Y:S03]  /*27030*/  STL [R1+0xe34], R4 ;  /* 0x000e340401007387 */ /* 0x0003e60000100800 */
[----:B------:R2:W-:Y:S02]  /*27040*/  STL [R1+0xcf4], R5 ;  /* 0x000cf40501007387 */ /* 0x0005e40000100800 */
[----:B------:R-:W-:Y:S01]  /*27050*/  IMAD.WIDE R12, R18, 0x2, R12 ;  /* 0x00000002120c7825 */ /* 0x000fe200078e020c */
[----:B-1----:R-:W3:Y:S03]  /*27060*/  LDL.LU R4, [R1+0xcf8] ;  /* 0x000cf80001047983 */ /* 0x002ee60000300800 */
[----:B--2---:R-:W3:Y:S02]  /*27070*/  LDL.LU R5, [R1+0xe3c] ;  /* 0x000e3c0001057983 */ /* 0x004ee40000300800 */
[----:B------:R-:W-:Y:S02]  /*27080*/  STL [R1+0xf8c], R6 ;  /* 0x000f8c0601007387 */ /* 0x000fe40000100800 */
[----:B------:R1:W-:Y:S02]  /*27090*/  STL [R1+0xe38], R7 ;  /* 0x000e380701007387 */ /* 0x0003e40000100800 */
[----:B-1----:R-:W2:Y:S01]  /*270a0*/  LDL.LU R7, [R1+0xe40] ;  /* 0x000e400001077983 */ /* 0x002ea20000300800 */
[----:B------:R-:W-:Y:S02]  /*270b0*/  STL [R1+0x104c], R12 ;  /* 0x00104c0c01007387 */ /* 0x000fe40000100800 */
[----:B------:R-:W-:Y:S02]  /*270c0*/  STL [R1+0xf90], R13 ;  /* 0x000f900d01007387 */ /* 0x000fe40000100800 */
[----:B------:R-:W4:Y:S01]  /*270d0*/  LDL.LU.64 R22, [R1+0x1100] ;  /* 0x0011000001167983 */ /* 0x000f220000300a00 */
[----:B------:R-:W2:Y:S01]  /*270e0*/  LDL.LU.64 R20, [R1+0x10f8] ;  /* 0x0010f80001147983 */ /* 0x000ea20000300a00 */
[----:B------:R-:W-:Y:S02]  /*270f0*/  STL.64 [R1+0x8b0], R24 ;  /* 0x0008b01801007387 */ /* 0x000fe40000100a00 */
[----:B------:R1:W-:Y:S02]  /*27100*/  STL.64 [R1+0x8b8], R26 ;  /* 0x0008b81a01007387 */ /* 0x0003e40000100a00 */
[----:B-1----:R-:W2:Y:S01]  /*27110*/  LDL.LU.64 R26, [R1+0x10f0] ;  /* 0x0010f000011a7983 */ /* 0x002ea20000300a00 */
[----:B------:R-:W3:Y:S02]  /*27120*/  LDL.LU R16, [R1+0xcfc] ;  /* 0x000cfc0001107983 */ /* 0x000ee40000300800 */
[----:B------:R-:W3:Y:S02]  /*27130*/  LDL.LU R19, [R1+0xe44] ;  /* 0x000e440001137983 */ /* 0x000ee40000300800 */
[----:B------:R-:W3:Y:S01]  /*27140*/  LDL.LU R24, [R1+0xe48] ;  /* 0x000e480001187983 */ /* 0x000ee20000300800 */
[----:B------:R-:W3:Y:S04]  /*27150*/  LDL.LU R25, [R1+0xf9c] ;  /* 0x000f9c0001197983 */ /* 0x000ee80000300800 */
[----:B--2---:R-:W-:Y:S04]  /*27160*/  STL.64 [R1+0x10e8], R26 ;  /* 0x0010e81a01007387 */ /* 0x004fe80000100a00 */
[----:B---3--:R1:W-:Y:S04]  /*27170*/  STL.64 [R1+0x10e0], R24 ;  /* 0x0010e01801007387 */ /* 0x0083e80000100a00 */
[----:B-1----:R-:W2:Y:S01]  /*27180*/  LDL.LU R24, [R1+0x8a0] ;  /* 0x0008a00001187983 */ /* 0x002ea20000300800 */
[----:B------:R-:W2:Y:S02]  /*27190*/  LDL.LU R25, [R1+0x8a4] ;  /* 0x0008a40001197983 */ /* 0x000ea40000300800 */
[----:B------:R-:W2:Y:S02]  /*271a0*/  LDL.LU R26, [R1+0x8a8] ;  /* 0x0008a800011a7983 */ /* 0x000ea40000300800 */
[----:B------:R-:W2:Y:S01]  /*271b0*/  LDL.LU R27, [R1+0x8ac] ;  /* 0x0008ac00011b7983 */ /* 0x000ea20000300800 */
[----:B------:R-:W-:-:S04]  /*271c0*/  LOP3.LUT R5, R5, R4, RZ, 0x3c, !PT ;  /* 0x0000000405057212 */ /* 0x000fc800078e3cff */
[----:B------:R-:W-:-:S04]  /*271d0*/  LOP3.LUT R4, R5, R4, RZ, 0x3c, !PT ;  /* 0x0000000405047212 */ /* 0x000fc800078e3cff */
[----:B------:R-:W-:Y:S01]  /*271e0*/  LOP3.LUT R5, R5, R4, RZ, 0x3c, !PT ;  /* 0x0000000405057212 */ /* 0x000fe200078e3cff */
[----:B------:R-:W-:-:S04]  /*271f0*/  IMAD.MOV.U32 R6, RZ, RZ, R20 ;  /* 0x000000ffff067224 */ /* 0x000fc800078e0014 */
[----:B------:R-:W-:-:S04]  /*27200*/  IMAD.WIDE R4, R18, 0x2, R4 ;  /* 0x0000000212047825 */ /* 0x000fc800078e0204 */
[----:B------:R-:W-:Y:S01]  /*27210*/  IMAD.WIDE R6, R18, 0x2, R6 ;  /* 0x0000000212067825 */ /* 0x000fe200078e0206 */
[----:B------:R-:W-:Y:S03]  /*27220*/  STL [R1+0xe3c], R4 ;  /* 0x000e3c0401007387 */ /* 0x000fe60000100800 */
[----:B------:R-:W-:Y:S02]  /*27230*/  STL [R1+0xcf8], R5 ;  /* 0x000cf80501007387 */ /* 0x000fe40000100800 */
[----:B------:R-:W3:Y:S02]  /*27240*/  LDL.LU R20, [R1+0xfa4] ;  /* 0x000fa40001147983 */ /* 0x000ee40000300800 */
[----:B------:R1:W-:Y:S01]  /*27250*/  STL [R1+0xf94], R6 ;  /* 0x000f940601007387 */ /* 0x0003e20000100800 */
[----:B------:R0:W-:Y:S01]  /*27260*/  STL [R1+0xe40], R7 ;  /* 0x000e400701007387 */ /* 0x0001e20000100800 */
[----:B-1----:R-:W-:-:S02]  /*27270*/  IMAD.MOV.U32 R6, RZ, RZ, R21 ;  /* 0x000000ffff067224 */ /* 0x002fc400078e0015 */
[----:B0-----:R-:W-:Y:S02]  /*27280*/  IMAD.MOV.U32 R7, RZ, RZ, R17 ;  /* 0x000000ffff077224 */ /* 0x001fe400078e0011 */
[----:B----4-:R-:W-:Y:S02]  /*27290*/  IMAD.MOV.U32 R12, RZ, RZ, R23 ;  /* 0x000000ffff0c7224 */ /* 0x010fe400078e0017 */
[----:B------:R-:W-:-:S04]  /*272a0*/  IMAD.MOV.U32 R13, RZ, RZ, R22 ;  /* 0x000000ffff0d7224 */ /* 0x000fc800078e0016 */
[----:B------:R-:W-:-:S05]  /*272b0*/  IMAD.WIDE R12, R18, 0x2, R12 ;  /* 0x00000002120c7825 */ /* 0x000fca00078e020c */
[----:B------:R-:W-:Y:S01]  /*272c0*/  STL [R1+0x1050], R12 ;  /* 0x0010500c01007387 */ /* 0x000fe20000100800 */
[----:B------:R-:W-:Y:S01]  /*272d0*/  STL [R1+0xf98], R13 ;  /* 0x000f980d01007387 */ /* 0x000fe20000100800 */
[----:B--2---:R-:W-:Y:S02]  /*272e0*/  HMMA.16816.F32.BF16 R4, R8, R6, R24 ;  /* 0x000000060804723c */ /* 0x004fe40000041818 */
[----:B------:R-:W2:Y:S01]  /*272f0*/  LDL.LU.64 R26, [R1+0x10e8] ;  /* 0x0010e800011a7983 */ /* 0x000ea20000300a00 */
[----:B------:R-:W4:Y:S02]  /*27300*/  LDL.LU.64 R24, [R1+0x10e0] ;  /* 0x0010e00001187983 */ /* 0x000f240000300a00 */
[----:B------:R-:W2:Y:S02]  /*27310*/  LDL.LU R21, [R1+0xe58] ;  /* 0x000e580001157983 */ /* 0x000ea40000300800 */
[----:B------:R-:W2:Y:S11]  /*27320*/  LDL.LU R17, [R1+0xfac] ;  /* 0x000fac0001117983 */ /* 0x000eb60000300800 */
[----:B------:R-:W-:Y:S05]  /*27330*/  @!UPT UIADD3 URZ, URZ, URZ, URZ ;  /* 0x0000003f3f3ff290 */ /* 0x000fea000fffe03f */
[----:B------:R-:W-:Y:S01]  /*27340*/  STL.64 [R1+0x8a0], R4 ;  /* 0x0008a00401007387 */ /* 0x000fe20000100a00 */
[----:B------:R-:W-:Y:S02]  /*27350*/  STL.64 [R1+0x8a8], R6 ;  /* 0x0008a80601007387 */ /* 0x000fe40000100a00 */
[----:B------:R-:W2:Y:S02]  /*27360*/  LDL.LU R22, [R1+0xfb0] ;  /* 0x000fb00001167983 */ /* 0x000ea40000300800 */
[----:B------:R-:W2:Y:S02]  /*27370*/  LDL.LU R23, [R1+0x1058] ;  /* 0x0010580001177983 */ /* 0x000ea40000300800 */
[----:B--2---:R-:W-:Y:S01]  /*27380*/  STL.64 [R1+0x1090], R22 ;  /* 0x0010901601007387 */ /* 0x004fe20000100a00 */
[----:B------:R0:W-:Y:S03]  /*27390*/  STL [R1+0x108c], R21 ;  /* 0x00108c1501007387 */ /* 0x0001e60000100800 */
[----:B0-----:R-:W3:Y:S01]  /*273a0*/  LDL.LU R21, [R1+0xe50] ;  /* 0x000e500001157983 */ /* 0x001ee20000300800 */
[----:B------:R-:W-:-:S02]  /*273b0*/  IMAD.MOV.U32 R22, RZ, RZ, R2 ;  /* 0x000000ffff167224 */ /* 0x000fc400078e0002 */
[----:B------:R-:W2:Y:S02]  /*273c0*/  LDL.LU R2, [R1+0x10dc] ;  /* 0x0010dc0001027983 */ /* 0x000ea40000300800 */
[----:B------:R-:W-:Y:S02]  /*273d0*/  IMAD.MOV.U32 R23, RZ, RZ, R28 ;  /* 0x000000ffff177224 */ /* 0x000fe400078e001c */
[----:B------:R-:W2:Y:S03]  /*273e0*/  LDL.LU R28, [R1+0x10d8] ;  /* 0x0010d800011c7983 */ /* 0x000ea60000300800 */
[----:B------:R-:W-:Y:S01]  /*273f0*/  STL.64 [R1+0x10b8], R22 ;  /* 0x0010b81601007387 */ /* 0x000fe20000100a00 */
[----:B---3--:R0:W-:Y:S02]  /*27400*/  STL.64 [R1+0x10b0], R20 ;  /* 0x0010b01401007387 */ /* 0x0081e40000100a00 */
[----:B0-----:R-:W-:-:S02]  /*27410*/  IMAD.MOV.U32 R20, RZ, RZ, R29 ;  /* 0x000000ffff147224 */ /* 0x001fc400078e001d */
[----:B------:R-:W3:Y:S01]  /*27420*/  LDL.LU R29, [R1+0x10d4] ;  /* 0x0010d400011d7983 */ /* 0x000ee20000300800 */
[----:B------:R-:W-:Y:S02]  /*27430*/  IMAD.MOV.U32 R21, RZ, RZ, R3 ;  /* 0x000000ffff157224 */ /* 0x000fe400078e0003 */
[----:B------:R-:W-:Y:S02]  /*27440*/  IMAD.MOV.U32 R22, RZ, RZ, R0 ;  /* 0x000000ffff167224 */ /* 0x000fe400078e0000 */
[----:B--2---:R-:W-:Y:S02]  /*27450*/  IMAD.MOV.U32 R23, RZ, RZ, R2 ;  /* 0x000000ffff177224 */ /* 0x004fe400078e0002 */
[----:B------:R-:W-:Y:S02]  /*27460*/  IMAD.MOV.U32 R4, RZ, RZ, R19 ;  /* 0x000000ffff047224 */ /* 0x000fe400078e0013 */
[----:B------:R-:W-:Y:S01]  /*27470*/  IMAD.MOV.U32 R5, RZ, RZ, R16 ;  /* 0x000000ffff057224 */ /* 0x000fe200078e0010 */
[----:B------:R0:W5:Y:S01]  /*27480*/  LDL.LU R3, [R1+0x10d0] ;  /* 0x0010d00001037983 */ /* 0x0001620000300800 */
[----:B----4-:R-:W-:-:S02]  /*27490*/  IMAD.MOV.U32 R6, RZ, RZ, R25 ;  /* 0x000000ffff067224 */ /* 0x010fc400078e0019 */
[----:B------:R-:W-:Y:S02]  /*274a0*/  IMAD.MOV.U32 R7, RZ, RZ, R24 ;  /* 0x000000ffff077224 */ /* 0x000fe400078e0018 */
[C---:B------:R-:W-:Y:S01]  /*274b0*/  IMAD.WIDE R4, R18.reuse, 0x2, R4 ;  /* 0x0000000212047825 */ /* 0x040fe200078e0204 */
[----:B------:R0:W5:Y:S01]  /*274c0*/  LDL.LU R0, [R1+0x10cc] ;  /* 0x0010cc0001007983 */ /* 0x0001620000300800 */
[----:B------:R-:W-:Y:S02]  /*274d0*/  HMMA.16816.F32.BF16 R24, R8, R26, R20 ;  /* 0x0000001a0818723c */ /* 0x000fe40000041814 */
[----:B------:R0:W5:Y:S02]  /*274e0*/  LDL.LU R2, [R1+0x10c8] ;  /* 0x0010c80001027983 */ /* 0x0001640000300800 */
[----:B------:R-:W-:Y:S02]  /*274f0*/  IMAD.MOV.U32 R13, RZ, RZ, R28 ;  /* 0x000000ffff0d7224 */ /* 0x000fe400078e001c */
[----:B------:R-:W2:Y:S01]  /*27500*/  LDL.LU R28, [R1+0x10c4] ;  /* 0x0010c400011c7983 */ /* 0x000ea20000300800 */
[----:B------:R-:W-:-:S04]  /*27510*/  IMAD.WIDE R6, R18, 0x2, R6 ;  /* 0x0000000212067825 */ /* 0x000fc800078e0206 */
[----:B---3--:R-:W-:Y:S02]  /*27520*/  IMAD.MOV.U32 R12, RZ, RZ, R29 ;  /* 0x000000ffff0c7224 */ /* 0x008fe400078e001d */
[----:B------:R-:W3:Y:S01]  /*27530*/  LDL.LU R29, [R1+0x10c0] ;  /* 0x0010c000011d7983 */ /* 0x000ee20000300800 */
[----:B------:R1:W-:Y:S02]  /*27540*/  STL [R1+0xe44], R4 ;  /* 0x000e440401007387 */ /* 0x0003e40000100800 */
[----:B------:R4:W-:Y:S02]  /*27550*/  STL [R1+0xcfc], R5 ;  /* 0x000cfc0501007387 */ /* 0x0009e40000100800 */
[----:B------:R-:W-:Y:S01]  /*27560*/  IMAD.WIDE R12, R18, 0x2, R12 ;  /* 0x00000002120c7825 */ /* 0x000fe200078e020c */
[----:B-1----:R-:W3:Y:S03]  /*27570*/  LDL.LU R4, [R1+0xd00] ;  /* 0x000d000001047983 */ /* 0x002ee60000300800 */
[----:B----4-:R-:W3:Y:S02]  /*27580*/  LDL.LU R5, [R1+0xe4c] ;  /* 0x000e4c0001057983 */ /* 0x010ee40000300800 */
[----:B------:R-:W-:Y:S02]  /*27590*/  STL [R1+0xf9c], R6 ;  /* 0x000f9c0601007387 */ /* 0x000fe40000100800 */
[----:B------:R-:W-:Y:S01]  /*275a0*/  STL [R1+0xe48], R7 ;  /* 0x000e480701007387 */ /* 0x000fe20000100800 */
[----:B------:R-:W-:Y:S01]  /*275b0*/  STL [R1+0x1054], R12 ;  /* 0x0010540c01007387 */ /* 0x000fe20000100800 */
[----:B------:R-:W4:Y:S02]  /*275c0*/  LDL.LU R19, [R1+0x450] ;  /* 0x0004500001137983 */ /* 0x000f240000300800 */
[----:B------:R-:W-:Y:S02]  /*275d0*/  STL [R1+0xfa0], R13 ;  /* 0x000fa00d01007387 */ /* 0x000fe40000100800 */
[----:B------:R-:W4:Y:S01]  /*275e0*/  LDL.LU.64 R22, [R1+0x10b8] ;  /* 0x0010b80001167983 */ /* 0x000f220000300a00 */
[----:B------:R-:W4:Y:S01]  /*275f0*/  LDL.LU.64 R20, [R1+0x10b0] ;  /* 0x0010b00001147983 */ /* 0x000f220000300a00 */
[----:B------:R-:W-:Y:S02]  /*27600*/  STL.64 [R1+0x890], R24 ;  /* 0x0008901801007387 */ /* 0x000fe40000100a00 */
[----:B------:R1:W-:Y:S02]  /*27610*/  STL.64 [R1+0x898], R26 ;  /* 0x0008981a01007387 */ /* 0x0003e40000100a00 */
[----:B-1----:R-:W4:Y:S01]  /*27620*/  LDL.LU.64 R26, [R1+0x10a8] ;  /* 0x0010a800011a7983 */ /* 0x002f220000300a00 */
[----:B------:R-:W4:Y:S02]  /*27630*/  LDL.LU.64 R24, [R1+0x10a0] ;  /* 0x0010a00001187983 */ /* 0x000f240000300a00 */
[----:B------:R-:W4:Y:S02]  /*27640*/  LDL.LU R16, [R1+0xc58] ;  /* 0x000c580001107983 */ /* 0x000f240000300800 */
[----:B--2---:R-:W-:-:S02]  /*27650*/  IMAD.MOV.U32 R7, RZ, RZ, R28 ;  /* 0x000000ffff077224 */ /* 0x004fc400078e001c */
[----:B------:R-:W2:Y:S01]  /*27660*/  LDL.LU R28, [R1+0x109c] ;  /* 0x00109c00011c7983 */ /* 0x000ea20000300800 */
[----:B---3--:R-:W-:-:S04]  /*27670*/  LOP3.LUT R5, R5, R4, RZ, 0x3c, !PT ;  /* 0x0000000405057212 */ /* 0x008fc800078e3cff */
[----:B------:R-:W-:-:S04]  /*27680*/  LOP3.LUT R4, R5, R4, RZ, 0x3c, !PT ;  /* 0x0000000405047212 */ /* 0x000fc800078e3cff */
[----:B------:R-:W-:Y:S01]  /*27690*/  LOP3.LUT R5, R5, R4, RZ, 0x3c, !PT ;  /* 0x0000000405057212 */ /* 0x000fe200078e3cff */
[----:B------:R-:W-:Y:S02]  /*276a0*/  IMAD.MOV.U32 R6, RZ, RZ, R29 ;  /* 0x000000ffff067224 */ /* 0x000fe400078e001d */
[----:B------:R-:W2:Y:S02]  /*276b0*/  LDL.LU R29, [R1+0x1098] ;  /* 0x00109800011d7983 */ /* 0x000ea40000300800 */
[----:B------:R-:W-:-:S04]  /*276c0*/  IMAD.WIDE R12, R18, 0x2, R4 ;  /* 0x00000002120c7825 */ /* 0x000fc800078e0204 */
[----:B----4-:R-:W-:Y:S01]  /*276d0*/  IMAD.MOV.U32 R5, RZ, RZ, R21 ;  /* 0x000000ffff057224 */ /* 0x010fe200078e0015 */
[----:B------:R-:W-:Y:S01]  /*276e0*/  STL [R1+0xe4c], R12 ;  /* 0x000e4c0c01007387 */ /* 0x000fe20000100800 */
[----:B------:R-:W-:Y:S01]  /*276f0*/  STL [R1+0xd00], R13 ;  /* 0x000d000d01007387 */ /* 0x000fe20000100800 */
[----:B------:R-:W-:Y:S02]  /*27700*/  HMMA.16816.F32.BF16 R24, R8, R22, R24 ;  /* 0x000000160818723c */ /* 0x000fe40000041818 */
[----:B------:R-:W3:Y:S01]  /*27710*/  LDL.LU.64 R22, [R1+0x1090] ;  /* 0x0010900001167983 */ /* 0x000ee20000300a00 */
[----:B------:R-:W4:Y:S02]  /*27720*/  LDL.LU R21, [R1+0x108c] ;  /* 0x00108c0001157983 */ /* 0x000f240000300800 */
[----:B------:R-:W-:Y:S02]  /*27730*/  IMAD.MOV.U32 R4, RZ, RZ, R20 ;  /* 0x000000ffff047224 */ /* 0x000fe400078e0014 */
[----:B------:R-:W-:-:S04]  /*27740*/  IMAD.WIDE R6, R18, 0x2, R6 ;  /* 0x0000000212067825 */ /* 0x000fc800078e0206 */
[----:B------:R-:W-:Y:S01]  /*27750*/  IMAD.WIDE R4, R18, 0x2, R4 ;  /* 0x0000000212047825 */ /* 0x000fe200078e0204 */
[----:B------:R-:W-:Y:S02]  /*27760*/  IADD3 R16, R16, -0x1, RZ ;  /* 0xffffffff10107810 */ /* 0x000fe40007ffe0ff */
[----:B------:R-:W-:-:S09]  /*27770*/  IADD3 R19, R19, -0x20, RZ ;  /* 0xffffffe013137810 */ /* 0x000fd20007ffe0ff */
[----:B------:R-:W-:Y:S01]  /*27780*/  STL.64 [R1+0x130], R24 ;  /* 0x0001301801007387 */ /* 0x000fe20000100a00 */
[----:B------:R-:W-:Y:S02]  /*27790*/  STL.64 [R1+0x138], R26 ;  /* 0x0001381a01007387 */ /* 0x000fe40000100a00 */
[----:B------:R1:W-:Y:S02]  /*277a0*/  STL [R1+0xfa4], R4 ;  /* 0x000fa40401007387 */ /* 0x0003e40000100800 */
[----:B------:R4:W-:Y:S01]  /*277b0*/  STL [R1+0xe50], R5 ;  /* 0x000e500501007387 */ /* 0x0009e20000100800 */
[----:B------:R3:W-:Y:S01]  /*277c0*/  STL [R1+0xfa8], R6 ;  /* 0x000fa80601007387 */ /* 0x0007e20000100800 */
[----:B------:R0:W-:Y:S02]  /*277d0*/  STL [R1+0xe54], R7 ;  /* 0x000e540701007387 */ /* 0x0001e40000100800 */
[----:B------:R0:W-:Y:S02]  /*277e0*/  STL [R1+0xc58], R16 ;  /* 0x000c581001007387 */ /* 0x0001e40000100800 */
[----:B-1----:R-:W-:Y:S01]  /*277f0*/  IMAD.MOV.U32 R4, RZ, RZ, R17 ;  /* 0x000000ffff047224 */ /* 0x002fe200078e0011 */
[----:B------:R-:W-:Y:S01]  /*27800*/  ISETP.NE.U32.AND P0, PT, R16, RZ, PT ;  /* 0x000000ff1000720c */ /* 0x000fe20003f05070 */
[----:B------:R-:W-:-:S04]  /*27810*/  IMAD.MOV.U32 R17, RZ, RZ, c[0x0][0x188] ;  /* 0x00006200ff117624 */ /* 0x000fc800078e00ff */
[----:B------:R-:W-:Y:S02]  /*27820*/  IMAD.SHL.U32 R17, R17, 0x20, RZ ;  /* 0x0000002011117824 */ /* 0x000fe400078e00ff */
[----:B------:R-:W-:Y:S02]  /*27830*/  IMAD.MOV.U32 R11, RZ, RZ, R26 ;  /* 0x000000ffff0b7224 */ /* 0x000fe400078e001a */
[----:B------:R-:W-:Y:S02]  /*27840*/  IMAD.MOV.U32 R10, RZ, RZ, R27 ;  /* 0x000000ffff0a7224 */ /* 0x000fe400078e001b */
[----:B----4-:R-:W-:Y:S02]  /*27850*/  IMAD.MOV.U32 R5, RZ, RZ, R21 ;  /* 0x000000ffff057224 */ /* 0x010fe400078e0015 */
[----:B---3--:R-:W-:Y:S02]  /*27860*/  IMAD.MOV.U32 R6, RZ, RZ, R23 ;  /* 0x000000ffff067224 */ /* 0x008fe400078e0017 */
[----:B0-----:R-:W-:-:S02]  /*27870*/  IMAD.MOV.U32 R7, RZ, RZ, R22 ;  /* 0x000000ffff077224 */ /* 0x001fc400078e0016 */
[----:B------:R-:W-:-:S04]  /*27880*/  IMAD.WIDE R4, R18, 0x2, R4 ;  /* 0x0000000212047825 */ /* 0x000fc800078e0204 */
[----:B------:R-:W-:Y:S01]  /*27890*/  IMAD.WIDE R6, R18, 0x2, R6 ;  /* 0x0000000212067825 */ /* 0x000fe200078e0206 */
[----:B------:R0:W-:Y:S03]  /*278a0*/  STL [R1+0xfac], R4 ;  /* 0x000fac0401007387 */ /* 0x0001e60000100800 */
[----:B------:R0:W-:Y:S02]  /*278b0*/  STL [R1+0xe58], R5 ;  /* 0x000e580501007387 */ /* 0x0001e40000100800 */
[----:B------:R0:W-:Y:S02]  /*278c0*/  STL [R1+0x1058], R6 ;  /* 0x0010580601007387 */ /* 0x0001e40000100800 */
[----:B------:R0:W-:Y:S01]  /*278d0*/  STL [R1+0xfb0], R7 ;  /* 0x000fb00701007387 */ /* 0x0001e20000100800 */
[----:B------:R0:W-:Y:S01]  /*278e0*/  STL [R1+0x450], R19 ;  /* 0x0004501301007387 */ /* 0x0001e20000100800 */
[----:B--2---:R-:W-:-:S04]  /*278f0*/  IMAD.WIDE R8, R17, 0x2, R28 ;  /* 0x0000000211087825 */ /* 0x004fc800078e021c */
[----:B------:R-:W-:Y:S02]  /*27900*/  IMAD.MOV.U32 R29, RZ, RZ, R8 ;  /* 0x000000ffff1d7224 */ /* 0x000fe400078e0008 */
[----:B------:R-:W-:Y:S01]  /*27910*/  IMAD.MOV.U32 R28, RZ, RZ, R9 ;  /* 0x000000ffff1c7224 */ /* 0x000fe200078e0009 */
[----:B------:R-:W-:Y:S01]  /*27920*/  @!P0 CALL.REL.NOINC `(.L_x_1) ;  /* 0x0000001000008944 */ /* 0x000fe20003c00000 */
[----:B------:R-:W-:Y:S05]  /*27930*/  BRA `(.L_x_2) ;  /* 0xfffe808000007947 */ /* 0x000fea000383ffff */
.L_x_1:
[----:B-----5:R-:W2:Y:S04]  /*27940*/  LDL.LU R3, [R1+0xa88] ;  /* 0x000a880001037983 */ /* 0x020ea80000300800 */
[----:B--2---:R1:W-:Y:S04]  /*27950*/  STL [R1+0x146c], R3 ;  /* 0x00146c0301007387 */ /* 0x0043e80000100800 */
[----:B-1----:R-:W2:Y:S04]  /*27960*/  LDL.LU R3, [R1+0xa7c] ;  /* 0x000a7c0001037983 */ /* 0x002ea80000300800 */
        /* <DEDUP_REMOVED lines=17> */
[----:B------:R-:W2:Y:S01]  /*27a80*/  LDL.LU R0, [R1+0xa9c] ;  /* 0x000a9c0001007983 */ /* 0x000ea20000300800 */
[----:B-1----:R-:W-:-:S03]  /*27a90*/  IMAD.MOV.U32 R3, RZ, RZ, R11 ;  /* 0x000000ffff037224 */ /* 0x002fc600078e000b */
        /* <DEDUP_REMOVED lines=17> */
[----:B------:R-:W2:Y:S04]  /*27bb0*/  LDL.LU R2, [R1+0xa98] ;  /* 0x000a980001027983 */ /* 0x000ea80000300800 */
[----:B------:R-:W3:Y:S04]  /*27bc0*/  LDL.LU R29, [R1+0xa24] ;  /* 0x000a2400011d7983 */ /* 0x000ee80000300800 */
[----:B------:R-:W3:Y:S04]  /*27bd0*/  LDL.LU R28, [R1+0xa20] ;  /* 0x000a2000011c7983 */ /* 0x000ee80000300800 */
[----:B------:R-:W4:Y:S04]  /*27be0*/  LDL.LU R8, [R1+0xa74] ;  /* 0x000a740001087983 */ /* 0x000f280000300800 */
[----:B------:R-:W4:Y:S01]  /*27bf0*/  LDL.LU R9, [R1+0xa70] ;  /* 0x000a700001097983 */ /* 0x000f220000300800 */
[----:B-1----:R-:W-:-:S03]  /*27c00*/  IMAD.MOV.U32 R0, RZ, RZ, R10 ;  /* 0x000000ffff007224 */ /* 0x002fc600078e000a */
[----:B0-----:R-:W2:Y:S04]  /*27c10*/  LDL.LU R6, [R1+0xa84] ;  /* 0x000a840001067983 */ /* 0x001ea80000300800 */
[----:B------:R-:W2:Y:S04]  /*27c20*/  LDL.LU R7, [R1+0xa80] ;  /* 0x000a800001077983 */ /* 0x000ea80000300800 */
        /* <DEDUP_REMOVED lines=14> */
[----:B------:R-:W2:Y:S01]  /*27d10*/  LDL.LU R16, [R1+0xad4] ;  /* 0x000ad40001107983 */ /* 0x000ea20000300800 */
[----:B------:R-:W-:-:S03]  /*27d20*/  F2FP.BF16.PACK_AB R3, R0, R3 ;  /* 0x000000030003723e */ /* 0x000fc600000010ff */
[----:B------:R-:W2:Y:S04]  /*27d30*/  LDL.LU R17, [R1+0xad0] ;  /* 0x000ad00001117983 */ /* 0x000ea80000300800 */
[----:B------:R-:W2:Y:S04]  /*27d40*/  LDL.LU R18, [R1+0xae4] ;  /* 0x000ae40001127983 */ /* 0x000ea80000300800 */
[----:B------:R-:W2:Y:S04]  /*27d50*/  LDL.LU R19, [R1+0xae0] ;  /* 0x000ae00001137983 */ /* 0x000ea80000300800 */
[----:B------:R0:W-:Y:S04]  /*27d60*/  STL [R1+0x1248], R15 ;  /* 0x0012480f01007387 */ /* 0x0001e80000100800 */
[----:B0-----:R-:W2:Y:S04]  /*27d70*/  LDL.LU R15, [R1+0xa8c] ;  /* 0x000a8c00010f7983 */ /* 0x001ea80000300800 */
[----:B------:R0:W-:Y:S04]  /*27d80*/  STL [R1+0x1244], R14 ;  /* 0x0012440e01007387 */ /* 0x0001e80000100800 */
[----:B0-----:R-:W2:Y:S04]  /*27d90*/  LDL.LU R14, [R1+0xa78] ;  /* 0x000a7800010e7983 */ /* 0x001ea80000300800 */
[----:B------:R-:W2:Y:S04]  /*27da0*/  LDL.LU R0, [R1+0x14b4] ;  /* 0x0014b40001007983 */ /* 0x000ea80000300800 */
[----:B------:R0:W-:Y:S04]  /*27db0*/  STL [R1+0x70c], R3 ;  /* 0x00070c0301007387 */ /* 0x0001e80000100800 */
[----:B0-----:R-:W2:Y:S02]  /*27dc0*/  LDL.LU R3, [R1+0x14b0] ;  /* 0x0014b00001037983 */ /* 0x001ea40000300800 */
[----:B--2---:R-:W-:-:S02]  /*27dd0*/  F2FP.BF16.PACK_AB R3, R0, R3 ;  /* 0x000000030003723e */ /* 0x004fc400000010ff */
        /* <DEDUP_REMOVED lines=32> */
[----:B------:R-:W2:Y:S01]  /*27fe0*/  LDL.LU R3, [R1+0x146c] ;  /* 0x00146c0001037983 */ /* 0x000ea20000300800 */
[----:B------:R-:W-:-:S03]  /*27ff0*/  F2FP.BF16.PACK_AB R0, R0, R2 ;  /* 0x000000020000723e */ /* 0x000fc600000010ff */
[----:B------:R2:W-:Y:S01]  /*28000*/  STL [R1+0x6e8], R14 ;  /* 0x0006e80e01007387 */ /* 0x0005e20000100800 */
[----:B----4-:R-:W-:Y:S02]  /*28010*/  F2FP.BF16.PACK_AB R2, R8, R9 ;  /* 0x000000090802723e */ /* 0x010fe400000010ff */
[----:B--2---:R-:W-:Y:S02]  /*28020*/  F2FP.BF16.PACK_AB R14, R15, R3 ;  /* 0x000000030f0e723e */ /* 0x004fe400000010ff */
[----:B---3--:R-:W-:-:S03]  /*28030*/  F2FP.BF16.PACK_AB R3, R29, R28 ;  /* 0x0000001c1d03723e */ /* 0x008fc600000010ff */
[----:B------:R-:W-:Y:S04]  /*28040*/  STL [R1+0x6e4], R14 ;  /* 0x0006e40e01007387 */ /* 0x000fe80000100800 */
[----:B------:R0:W-:Y:S04]  /*28050*/  STL [R1+0x6e0], R0 ;  /* 0x0006e00001007387 */ /* 0x0001e80000100800 */
[----:B------:R1:W-:Y:S01]  /*28060*/  STL [R1+0x6dc], R3 ;  /* 0x0006dc0301007387 */ /* 0x0003e20000100800 */
[----:B0-----:R-:W-:-:S03]  /*28070*/  F2FP.BF16.PACK_AB R0, R6, R7 ;  /* 0x000000070600723e */ /* 0x001fc600000010ff */
[----:B------:R0:W-:Y:S01]  /*28080*/  STL [R1+0x6d8], R2 ;  /* 0x0006d80201007387 */ /* 0x0001e20000100800 */
[----:B-1----:R-:W-:-:S03]  /*28090*/  F2FP.BF16.PACK_AB R3, R4, R5 ;  /* 0x000000050403723e */ /* 0x002fc600000010ff */
[----:B------:R1:W-:Y:S04]  /*280a0*/  STL [R1+0x6d4], R0 ;  /* 0x0006d40001007387 */ /* 0x0003e80000100800 */
[----:B------:R2:W-:Y:S01]  /*280b0*/  STL [R1+0x6d0], R3 ;  /* 0x0006d00301007387 */ /* 0x0005e20000100800 */
[----:B0-----:R-:W-:Y:S02]  /*280c0*/  F2FP.BF16.PACK_AB R2, R10, R11 ;  /* 0x0000000b0a02723e */ /* 0x001fe400000010ff */
[----:B-1----:R-:W-:-:S03]  /*280d0*/  F2FP.BF16.PACK_AB R0, R24, R25 ;  /* 0x000000191800723e */ /* 0x002fc600000010ff */
[----:B------:R0:W-:Y:S01]  /*280e0*/  STL [R1+0x6cc], R2 ;  /* 0x0006cc0201007387 */ /* 0x0001e20000100800 */
[----:B--2---:R-:W-:-:S03]  /*280f0*/  F2FP.BF16.PACK_AB R3, R26, R27 ;  /* 0x0000001b1a03723e */ /* 0x004fc600000010ff */
[----:B------:R1:W-:Y:S04]  /*28100*/  STL [R1+0x6c8], R0 ;  /* 0x0006c80001007387 */ /* 0x0003e80000100800 */
[----:B------:R2:W-:Y:S01]  /*28110*/  STL [R1+0x6c4], R3 ;  /* 0x0006c40301007387 */ /* 0x0005e20000100800 */
[----:B0-----:R-:W-:Y:S02]  /*28120*/  F2FP.BF16.PACK_AB R2, R12, R13 ;  /* 0x0000000d0c02723e */ /* 0x001fe400000010ff */
[----:B-1----:R-:W-:-:S03]  /*28130*/  F2FP.BF16.PACK_AB R0, R20, R21 ;  /* 0x000000151400723e */ /* 0x002fc600000010ff */
[----:B------:R0:W-:Y:S01]  /*28140*/  STL [R1+0x6c0], R2 ;  /* 0x0006c00201007387 */ /* 0x0001e20000100800 */
[----:B--2---:R-:W-:-:S03]  /*28150*/  F2FP.BF16.PACK_AB R3, R22, R23 ;  /* 0x000000171603723e */ /* 0x004fc600000010ff */
[----:B------:R1:W-:Y:S04]  /*28160*/  STL [R1+0x6bc], R0 ;  /* 0x0006bc0001007387 */ /* 0x0003e80000100800 */
[----:B------:R-:W-:Y:S04]  /*28170*/  STL [R1+0x6b8], R3 ;  /* 0x0006b80301007387 */ /* 0x000fe80000100800 */
[----:B------:R-:W2:Y:S01]  /*28180*/  LDL.LU R14, [R1+0x978] ;  /* 0x00097800010e7983 */ /* 0x000ea20000300800 */
[----:B0-----:R-:W-:Y:S02]  /*28190*/  F2FP.BF16.PACK_AB R2, R16, R17 ;  /* 0x000000111002723e */ /* 0x001fe400000010ff */
[----:B-1----:R-:W-:-:S03]  /*281a0*/  F2FP.BF16.PACK_AB R0, R18, R19 ;  /* 0x000000131200723e */ /* 0x002fc600000010ff */
        /* <DEDUP_REMOVED lines=36> */
[----:B------:R-:W3:Y:S04]  /*283f0*/  LDL.LU R15, [R1+0x98c] ;  /* 0x00098c00010f7983 */ /* 0x000ee80000300800 */
[----:B---3--:R0:W-:Y:S04]  /*28400*/  STL [R1+0x13e0], R15 ;  /* 0x0013e00f01007387 */ /* 0x0081e80000100800 */
[----:B0-----:R-:W3:Y:S04]  /*28410*/  LDL.LU R15, [R1+0x97c] ;  /* 0x00097c00010f7983 */ /* 0x001ee80000300800 */
        /* <DEDUP_REMOVED lines=33> */
[----:B0-----:R-:W2:Y:S04]  /*28630*/  LDL.LU R15, [R1+0xafc] ;  /* 0x000afc00010f7983 */ /* 0x001ea80000300800 */
[----:B------:R-:W3:Y:S04]  /*28640*/  LDL.LU R3, [R1+0x988] ;  /* 0x0009880001037983 */ /* 0x000ee80000300800 */
[----:B------:R-:W4:Y:S04]  /*28650*/  LDL.LU R0, [R1+0x99c] ;  /* 0x00099c0001007983 */ /* 0x000f280000300800 */
        /* <DEDUP_REMOVED lines=25> */
[----:B--2---:R-:W-:-:S03]  /*287f0*/  F2FP.BF16.PACK_AB R14, R15, R14 ;  /* 0x0000000e0f0e723e */ /* 0x004fc600000010ff */
        /* <DEDUP_REMOVED lines=69> */
[----:B----4-:R-:W-:-:S03]  /*28c50*/  F2FP.BF16.PACK_AB R0, R0, R2 ;  /* 0x000000020000723e */ /* 0x010fc600000010ff */
[----:B------:R2:W-:Y:S01]  /*28c60*/  STL [R1+0x648], R14 ;  /* 0x0006480e01007387 */ /* 0x0005e20000100800 */
[----:B---3--:R-:W-:Y:S02]  /*28c70*/  F2FP.BF16.PACK_AB R2, R8, R9 ;  /* 0x000000090802723e */ /* 0x008fe400000010ff */
[----:B--2---:R-:W-:Y:S02]  /*28c80*/  F2FP.BF16.PACK_AB R14, R15, R3 ;  /* 0x000000030f0e723e */ /* 0x004fe400000010ff */
[----:B------:R-:W-:-:S03]  /*28c90*/  F2FP.BF16.PACK_AB R3, R29, R28 ;  /* 0x0000001c1d03723e */ /* 0x000fc600000010ff */
        /* <DEDUP_REMOVED lines=484> */
[----:B----4-:R0:W-:Y:S04]  /*2aae0*/  STL [R1+0x124c], R15 ;  /* 0x00124c0f01007387 */ /* 0x0101e80000100800 */
[----:B0-----:R-:W3:Y:S04]  /*2aaf0*/  LDL.LU R15, [R1+0x35c] ;  /* 0x00035c00010f7983 */ /* 0x001ee80000300800 */
        /* <DEDUP_REMOVED lines=84> */
[----:B0-----:R-:W2:Y:S01]  /*2b040*/  LDL.LU R12, [R1+0x1250] ;  /* 0x00125000010c7983 */ /* 0x001ea20000300800 */
[----:B---3--:R-:W-:Y:S02]  /*2b050*/  F2FP.BF16.PACK_AB R14, R15, R14 ;  /* 0x0000000e0f0e723e */ /* 0x008fe400000010ff */
[----:B--2---:R-:W-:-:S02]  /*2b060*/  F2FP.BF16.PACK_AB R13, R12, R13 ;  /* 0x0000000d0c0d723e */ /* 0x004fc400000010ff */
[----:B------:R-:W2:Y:S04]  /*2b070*/  LDL.LU R12, [R1+0x4a4] ;  /* 0x0004a400010c7983 */ /* 0x000ea80000300800 */
[----:B------:R0:W-:Y:S04]  /*2b080*/  STL [R1+0x1d0], R13 ;  /* 0x0001d00d01007387 */ /* 0x0001e80000100800 */
[----:B0-----:R-:W2:Y:S04]  /*2b090*/  LDL.LU R13, [R1+0x4a0] ;  /* 0x0004a000010d7983 */ /* 0x001ea80000300800 */
[----:B------:R-:W4:Y:S01]  /*2b0a0*/  LDL.LU R15, [R1+0x124c] ;  /* 0x00124c00010f7983 */ /* 0x000f220000300800 */
[----:B------:R-:W-:-:S03]  /*2b0b0*/  F2FP.BF16.PACK_AB R0, R0, R2 ;  /* 0x000000020000723e */ /* 0x000fc600000010ff */
[----:B------:R4:W-:Y:S01]  /*2b0c0*/  STL [R1+0x1bc], R14 ;  /* 0x0001bc0e01007387 */ /* 0x0009e20000100800 */
[----:B------:R-:W-:Y:S02]  /*2b0d0*/  F2FP.BF16.PACK_AB R2, R8, R9 ;  /* 0x000000090802723e */ /* 0x000fe400000010ff */
[----:B----4-:R-:W-:Y:S02]  /*2b0e0*/  F2FP.BF16.PACK_AB R14, R15, R3 ;  /* 0x000000030f0e723e */ /* 0x010fe400000010ff */
[----:B------:R-:W-:-:S03]  /*2b0f0*/  F2FP.BF16.PACK_AB R3, R29, R28 ;  /* 0x0000001c1d03723e */ /* 0x000fc600000010ff */
[----:B------:R-:W-:Y:S04]  /*2b100*/  STL [R1+0x1b8], R14 ;  /* 0x0001b80e01007387 */ /* 0x000fe80000100800 */
[----:B------:R0:W-:Y:S04]  /*2b110*/  STL [R1+0x1b4], R0 ;  /* 0x0001b40001007387 */ /* 0x0001e80000100800 */
[----:B------:R1:W-:Y:S01]  /*2b120*/  STL [R1+0x1b0], R3 ;  /* 0x0001b00301007387 */ /* 0x0003e20000100800 */
[----:B0-----:R-:W-:-:S03]  /*2b130*/  F2FP.BF16.PACK_AB R0, R6, R7 ;  /* 0x000000070600723e */ /* 0x001fc600000010ff */
[----:B------:R0:W-:Y:S01]  /*2b140*/  STL [R1+0x1ac], R2 ;  /* 0x0001ac0201007387 */ /* 0x0001e20000100800 */
[----:B-1----:R-:W-:-:S03]  /*2b150*/  F2FP.BF16.PACK_AB R3, R4, R5 ;  /* 0x000000050403723e */ /* 0x002fc600000010ff */
[----:B------:R1:W-:Y:S01]  /*2b160*/  STL [R1+0x1a8], R0 ;  /* 0x0001a80001007387 */ /* 0x0003e20000100800 */
[----:B0-----:R-:W-:-:S03]  /*2b170*/  F2FP.BF16.PACK_AB R2, R10, R11 ;  /* 0x0000000b0a02723e */ /* 0x001fc600000010ff */
[----:B------:R0:W-:Y:S01]  /*2b180*/  STL [R1+0x1a4], R3 ;  /* 0x0001a40301007387 */ /* 0x0001e20000100800 */
[----:B-1----:R-:W-:-:S03]  /*2b190*/  F2FP.BF16.PACK_AB R0, R24, R25 ;  /* 0x000000191800723e */ /* 0x002fc600000010ff */
[----:B------:R1:W-:Y:S04]  /*2b1a0*/  STL [R1+0x1a0], R2 ;  /* 0x0001a00201007387 */ /* 0x0003e80000100800 */
[----:B------:R3:W-:Y:S01]  /*2b1b0*/  STL [R1+0x17c], R0 ;  /* 0x00017c0001007387 */ /* 0x0007e20000100800 */
[----:B0-----:R-:W-:Y:S02]  /*2b1c0*/  F2FP.BF16.PACK_AB R3, R26, R27 ;  /* 0x0000001b1a03723e */ /* 0x001fe400000010ff */
[----:B------:R-:W-:Y:S02]  /*2b1d0*/  F2FP.BF16.PACK_AB R27, R16, R17 ;  /* 0x00000011101b723e */ /* 0x000fe400000010ff */
[----:B-1----:R-:W-:Y:S01]  /*2b1e0*/  F2FP.BF16.PACK_AB R2, R20, R21 ;  /* 0x000000151402723e */ /* 0x002fe200000010ff */
[----:B------:R-:W-:Y:S01]  /*2b1f0*/  STL [R1+0x178], R3 ;  /* 0x0001780301007387 */ /* 0x000fe20000100800 */
[----:B---3--:R-:W-:-:S03]  /*2b200*/  F2FP.BF16.PACK_AB R0, R22, R23 ;  /* 0x000000171600723e */ /* 0x008fc600000010ff */
[----:B------:R-:W-:Y:S04]  /*2b210*/  STL [R1+0x174], R2 ;  /* 0x0001740201007387 */ /* 0x000fe80000100800 */
[----:B------:R0:W-:Y:S04]  /*2b220*/  STL [R1+0x108c], R27 ;  /* 0x00108c1b01007387 */ /* 0x0001e80000100800 */
[----:B------:R1:W-:Y:S04]  /*2b230*/  STL [R1+0x170], R0 ;  /* 0x0001700001007387 */ /* 0x0003e80000100800 */
[----:B------:R-:W3:Y:S04]  /*2b240*/  LDL.LU R15, [R1+0x384] ;  /* 0x00038400010f7983 */ /* 0x000ee80000300800 */
[----:B------:R-:W3:Y:S04]  /*2b250*/  LDL.LU R24, [R1+0x380] ;  /* 0x0003800001187983 */ /* 0x000ee80000300800 */
[----:B------:R-:W4:Y:S04]  /*2b260*/  LDL.LU R14, [R1+0xa0c] ;  /* 0x000a0c00010e7983 */ /* 0x000f280000300800 */
[----:B------:R-:W4:Y:S01]  /*2b270*/  LDL.LU R23, [R1+0xa08] ;  /* 0x000a080001177983 */ /* 0x000f220000300800 */
[----:B------:R-:W-:-:S03]  /*2b280*/  F2FP.BF16.PACK_AB R26, R18, R19 ;  /* 0x00000013121a723e */ /* 0x000fc600000010ff */
[----:B------:R-:W4:Y:S04]  /*2b290*/  LDL.LU R22, [R1+0x9e8] ;  /* 0x0009e80001167983 */ /* 0x000f280000300800 */
[----:B------:R-:W4:Y:S04]  /*2b2a0*/  LDL.LU R21, [R1+0x9b8] ;  /* 0x0009b80001157983 */ /* 0x000f280000300800 */
[----:B------:R-:W4:Y:S04]  /*2b2b0*/  LDL.LU R20, [R1+0x9c8] ;  /* 0x0009c80001147983 */ /* 0x000f280000300800 */
[----:B0-----:R-:W4:Y:S04]  /*2b2c0*/  LDL.LU R27, [R1+0xa04] ;  /* 0x000a0400011b7983 */ /* 0x001f280000300800 */
[----:B------:R-:W4:Y:S04]  /*2b2d0*/  LDL.LU R19, [R1+0xa00] ;  /* 0x000a000001137983 */ /* 0x000f280000300800 */
[----:B------:R-:W4:Y:S04]  /*2b2e0*/  LDL.LU R3, [R1+0x9e4] ;  /* 0x0009e40001037983 */ /* 0x000f280000300800 */
[----:B------:R-:W4:Y:S04]  /*2b2f0*/  LDL.LU R18, [R1+0x9e0] ;  /* 0x0009e00001127983 */ /* 0x000f280000300800 */
[----:B-1----:R-:W4:Y:S04]  /*2b300*/  LDL.LU R0, [R1+0x9b4] ;  /* 0x0009b40001007983 */ /* 0x002f280000300800 */
[----:B------:R-:W4:Y:S04]  /*2b310*/  LDL.LU R17, [R1+0x9b0] ;  /* 0x0009b00001117983 */ /* 0x000f280000300800 */
[----:B------:R-:W4:Y:S04]  /*2b320*/  LDL.LU R2, [R1+0x9c4] ;  /* 0x0009c40001027983 */ /* 0x000f280000300800 */
[----:B------:R-:W4:Y:S04]  /*2b330*/  LDL.LU R16, [R1+0x9c0] ;  /* 0x0009c00001107983 */ /* 0x000f280000300800 */
[----:B------:R0:W-:Y:S01]  /*2b340*/  STL [R1+0x1090], R26 ;  /* 0x0010901a01007387 */ /* 0x0001e20000100800 */
[----:B--2---:R-:W-:-:S03]  /*2b350*/  F2FP.BF16.PACK_AB R25, R12, R13 ;  /* 0x0000000d0c19723e */ /* 0x004fc600000010ff */
        /* <DEDUP_REMOVED lines=14> */
[----:B0-----:R-:W2:Y:S01]  /*2b440*/  LDL.LU R25, [R1+0x9bc] ;  /* 0x0009bc0001197983 */ /* 0x001ea20000300800 */
[----:B---3--:R-:W-:-:S03]  /*2b450*/  F2FP.BF16.PACK_AB R24, R15, R24 ;  /* 0x000000180f18723e */ /* 0x008fc600000010ff */
[----:B------:R-:W3:Y:S04]  /*2b460*/  LDL.LU R15, [R1+0x1248] ;  /* 0x00124800010f7983 */ /* 0x000ee80000300800 */
[----:B------:R0:W-:Y:S01]  /*2b470*/  STL [R1+0x1098], R24 ;  /* 0x0010981801007387 */ /* 0x0001e20000100800 */
[----:B----4-:R-:W-:-:S03]  /*2b480*/  F2FP.BF16.PACK_AB R23, R14, R23 ;  /* 0x000000170e17723e */ /* 0x010fc600000010ff */
[----:B0-----:R-:W4:Y:S04]  /*2b490*/  LDL.LU R24, [R1+0x9ec] ;  /* 0x0009ec0001187983 */ /* 0x001f280000300800 */
[----:B------:R-:W4:Y:S04]  /*2b4a0*/  LDL.LU R14, [R1+0x1244] ;  /* 0x00124400010e7983 */ /* 0x000f280000300800 */
[----:B------:R-:W-:Y:S01]  /*2b4b0*/  STL [R1+0x109c], R23 ;  /* 0x00109c1701007387 */ /* 0x000fe20000100800 */
[----:B------:R-:W-:Y:S02]  /*2b4c0*/  F2FP.BF16.PACK_AB R19, R27, R19 ;  /* 0x000000131b13723e */ /* 0x000fe400000010ff */
[----:B------:R-:W-:-:S02]  /*2b4d0*/  F2FP.BF16.PACK_AB R18, R3, R18 ;  /* 0x000000120312723e */ /* 0x000fc400000010ff */
[----:B------:R-:W-:Y:S02]  /*2b4e0*/  F2FP.BF16.PACK_AB R17, R0, R17 ;  /* 0x000000110011723e */ /* 0x000fe400000010ff */
[----:B------:R-:W-:Y:S02]  /*2b4f0*/  F2FP.BF16.PACK_AB R16, R2, R16 ;  /* 0x000000100210723e */ /* 0x000fe400000010ff */
[----:B--2---:R-:W-:Y:S02]  /*2b500*/  F2FP.BF16.PACK_AB R20, R26, R20 ;  /* 0x000000141a14723e */ /* 0x004fe400000010ff */
[----:B------:R-:W-:Y:S02]  /*2b510*/  F2FP.BF16.PACK_AB R13, R8, R13 ;  /* 0x0000000d080d723e */ /* 0x000fe400000010ff */
[----:B------:R-:W-:Y:S02]  /*2b520*/  F2FP.BF16.PACK_AB R12, R9, R12 ;  /* 0x0000000c090c723e */ /* 0x000fe400000010ff */
[----:B------:R-:W-:-:S02]  /*2b530*/  F2FP.BF16.PACK_AB R11, R6, R11 ;  /* 0x0000000b060b723e */ /* 0x000fc400000010ff */
[----:B------:R-:W-:Y:S02]  /*2b540*/  F2FP.BF16.PACK_AB R10, R7, R10 ;  /* 0x0000000a070a723e */ /* 0x000fe400000010ff */
[----:B------:R-:W-:Y:S02]  /*2b550*/  F2FP.BF16.PACK_AB R21, R25, R21 ;  /* 0x000000151915723e */ /* 0x000fe400000010ff */
[----:B---3--:R-:W-:Y:S02]  /*2b560*/  F2FP.BF16.PACK_AB R15, R29, R15 ;  /* 0x0000000f1d0f723e */ /* 0x008fe400000010ff */
[----:B----4-:R-:W-:-:S05]  /*2b570*/  F2FP.BF16.PACK_AB R22, R24, R22 ;  /* 0x000000161816723e */ /* 0x010fca00000010ff */
[----:B------:R-:W-:Y:S01]  /*2b580*/  STL [R1+0x10a0], R22 ;  /* 0x0010a01601007387 */ /* 0x000fe20000100800 */
[----:B------:R-:W-:-:S03]  /*2b590*/  F2FP.BF16.PACK_AB R14, R28, R14 ;  /* 0x0000000e1c0e723e */ /* 0x000fc600000010ff */
        /* <DEDUP_REMOVED lines=12> */
[----:B------:R-:W2:Y:S04]  /*2b660*/  LDL.LU R8, [R1+0x1e0] ;  /* 0x0001e00001087983 */ /* 0x000ea80000300800 */
[----:B------:R-:W3:Y:S04]  /*2b670*/  LDL.LU R7, [R1+0x478] ;  /* 0x0004780001077983 */ /* 0x000ee80000300800 */
[----:B---3--:R0:W-:Y:S04]  /*2b680*/  STL [R1+0x1240], R7 ;  /* 0x0012400701007387 */ /* 0x0081e80000100800 */
[----:B0-----:R-:W2:Y:S04]  /*2b690*/  LDL.LU R7, [R1+0x1e4] ;  /* 0x0001e40001077983 */ /* 0x001ea80000300800 */
[----:B------:R-:W3:Y:S01]  /*2b6a0*/  LDL.LU R6, [R1+0x378] ;  /* 0x0003780001067983 */ /* 0x000ee20000300800 */
[----:B------:R-:W-:-:S03]  /*2b6b0*/  F2FP.BF16.PACK_AB R9, R4, R5 ;  /* 0x000000050409723e */ /* 0x000fc600000010ff */
[----:B---3--:R0:W-:Y:S04]  /*2b6c0*/  STL [R1+0x123c], R6 ;  /* 0x00123c0601007387 */ /* 0x0081e80000100800 */
[----:B0-----:R-:W3:Y:S04]  /*2b6d0*/  LDL.LU R6, [R1+0x47c] ;  /* 0x00047c0001067983 */ /* 0x001ee80000300800 */
[----:B------:R-:W4:Y:S04]  /*2b6e0*/  LDL.LU R5, [R1+0x368] ;  /* 0x0003680001057983 */ /* 0x000f280000300800 */
[----:B----4-:R0:W-:Y:S04]  /*2b6f0*/  STL [R1+0x1238], R5 ;  /* 0x0012380501007387 */ /* 0x0101e80000100800 */
[----:B0-----:R-:W4:Y:S04]  /*2b700*/  LDL.LU R5, [R1+0x37c] ;  /* 0x00037c0001057983 */ /* 0x001f280000300800 */
[----:B------:R-:W2:Y:S04]  /*2b710*/  LDL.LU R4, [R1+0x2a8] ;  /* 0x0002a80001047983 */ /* 0x000ea80000300800 */
[----:B--2---:R0:W-:Y:S04]  /*2b720*/  STL [R1+0x1234], R4 ;  /* 0x0012340401007387 */ /* 0x0041e80000100800 */
[----:B0-----:R-:W2:Y:S04]  /*2b730*/  LDL.LU R4, [R1+0x36c] ;  /* 0x00036c0001047983 */ /* 0x001ea80000300800 */
[----:B------:R-:W2:Y:S04]  /*2b740*/  LDL.LU R10, [R1+0x530] ;  /* 0x00053000010a7983 */ /* 0x000ea80000300800 */
        /* <DEDUP_REMOVED lines=22> */
[----:B0-----:R-:W2:Y:S01]  /*2b8b0*/  LDL.LU R11, [R1+0x374] ;  /* 0x00037400010b7983 */ /* 0x001ea20000300800 */
[----:B------:R-:W-:-:S03]  /*2b8c0*/  F2FP.BF16.PACK_AB R8, R7, R8 ;  /* 0x000000080708723e */ /* 0x000fc600000010ff */
[----:B--2---:R0:W-:Y:S04]  /*2b8d0*/  STL [R1+0x122c], R11 ;  /* 0x00122c0b01007387 */ /* 0x0041e80000100800 */
        /* <DEDUP_REMOVED lines=23> */
[----:B0-----:R-:W2:Y:S04]  /*2ba50*/  LDL.LU R9, [R1+0x534] ;  /* 0x0005340001097983 */ /* 0x001ea80000300800 */
[----:B------:R-:W3:Y:S04]  /*2ba60*/  LDL.LU R7, [R1+0x1240] ;  /* 0x0012400001077983 */ /* 0x000ee80000300800 */
[----:B------:R0:W-:Y:S04]  /*2ba70*/  STL [R1+0x10d8], R8 ;  /* 0x0010d80801007387 */ /* 0x0001e80000100800 */
[----:B0-----:R-:W2:Y:S01]  /*2ba80*/  LDL.LU R8, [R1+0x568] ;  /* 0x0005680001087983 */ /* 0x001ea20000300800 */
[----:B---3--:R-:W-:-:S03]  /*2ba90*/  F2FP.BF16.PACK_AB R7, R6, R7 ;  /* 0x000000070607723e */ /* 0x008fc600000010ff */
[----:B------:R-:W4:Y:S04]  /*2baa0*/  LDL.LU R6, [R1+0x123c] ;  /* 0x00123c0001067983 */ /* 0x000f280000300800 */
[----:B------:R0:W-:Y:S04]  /*2bab0*/  STL [R1+0x10dc], R7 ;  /* 0x0010dc0701007387 */ /* 0x0001e80000100800 */
[----:B0-----:R-:W3:Y:S01]  /*2bac0*/  LDL.LU R7, [R1+0x56c] ;  /* 0x00056c0001077983 */ /* 0x001ee20000300800 */
[----:B----4-:R-:W-:-:S03]  /*2bad0*/  F2FP.BF16.PACK_AB R6, R5, R6 ;  /* 0x000000060506723e */ /* 0x010fc600000010ff */
[----:B------:R-:W4:Y:S04]  /*2bae0*/  LDL.LU R5, [R1+0x1238] ;  /* 0x0012380001057983 */ /* 0x000f280000300800 */
[----:B------:R0:W-:Y:S04]  /*2baf0*/  STL [R1+0x10e0], R6 ;  /* 0x0010e00601007387 */ /* 0x0001e80000100800 */
[----:B0-----:R-:W2:Y:S01]  /*2bb00*/  LDL.LU R6, [R1+0x558] ;  /* 0x0005580001067983 */ /* 0x001ea20000300800 */
[----:B----4-:R-:W-:-:S03]  /*2bb10*/  F2FP.BF16.PACK_AB R5, R4, R5 ;  /* 0x000000050405723e */ /* 0x010fc600000010ff */
[----:B------:R-:W4:Y:S04]  /*2bb20*/  LDL.LU R4, [R1+0x1234] ;  /* 0x0012340001047983 */ /* 0x000f280000300800 */
[----:B------:R0:W-:Y:S04]  /*2bb30*/  STL [R1+0x10e4], R5 ;  /* 0x0010e40501007387 */ /* 0x0001e80000100800 */
[----:B0-----:R-:W2:Y:S01]  /*2bb40*/  LDL.LU R5, [R1+0x55c] ;  /* 0x00055c0001057983 */ /* 0x001ea20000300800 */
[----:B----4-:R-:W-:-:S03]  /*2bb50*/  F2FP.BF16.PACK_AB R4, R10, R4 ;  /* 0x000000040a04723e */ /* 0x010fc600000010ff */
[----:B------:R-:W2:Y:S04]  /*2bb60*/  LDL.LU R10, [R1+0x1230] ;  /* 0x00123000010a7983 */ /* 0x000ea80000300800 */
[----:B------:R0:W-:Y:S04]  /*2bb70*/  STL [R1+0x10e8], R4 ;  /* 0x0010e80401007387 */ /* 0x0001e80000100800 */
[----:B0-----:R-:W4:Y:S01]  /*2bb80*/  LDL.LU R4, [R1+0x548] ;  /* 0x0005480001047983 */ /* 0x001f220000300800 */
        /* <DEDUP_REMOVED lines=14> */
[----:B------:R0:W-:Y:S04]  /*2bc70*/  STL [R1], R10 ;  /* 0x0000000a01007387 */ /* 0x0001e80000100800 */
[----:B0-----:R-:W2:Y:S02]  /*2bc80*/  LDL.LU R10, [R1+0x1210] ;  /* 0x00121000010a7983 */ /* 0x001ea40000300800 */
[----:B--2---:R-:W-:-:S02]  /*2bc90*/  F2FP.BF16.PACK_AB R10, R11, R10 ;  /* 0x0000000a0b0a723e */ /* 0x004fc400000010ff */
[----:B------:R-:W2:Y:S04]  /*2bca0*/  LDL.LU R11, [R1+0x120c] ;  /* 0x00120c00010b7983 */ /* 0x000ea80000300800 */
[----:B------:R0:W-:Y:S04]  /*2bcb0*/  STL [R1+0x1c], R10 ;  /* 0x00001c0a01007387 */ /* 0x0001e80000100800 */
[----:B0-----:R-:W4:Y:S01]  /*2bcc0*/  LDL.LU R10, [R1+0x1208] ;  /* 0x00120800010a7983 */ /* 0x001f220000300800 */
[----:B------:R-:W-:Y:S02]  /*2bcd0*/  F2FP.BF16.PACK_AB R5, R5, R6 ;  /* 0x000000060505723e */ /* 0x000fe400000010ff */
[----:B----4-:R-:W-:-:S02]  /*2bce0*/  F2FP.BF16.PACK_AB R4, R10, R4 ;  /* 0x000000040a04723e */ /* 0x010fc400000010ff */
[----:B------:R-:W4:Y:S04]  /*2bcf0*/  LDL.LU R10, [R1+0x1204] ;  /* 0x00120400010a7983 */ /* 0x000f280000300800 */
[----:B------:R3:W-:Y:S04]  /*2bd00*/  STL [R1+0x18], R4 ;  /* 0x0000180401007387 */ /* 0x0007e80000100800 */
[----:B------:R2:W-:Y:S01]  /*2bd10*/  STL [R1+0x14], R5 ;  /* 0x0000140501007387 */ /* 0x0005e20000100800 */
[----:B---3--:R-:W-:Y:S02]  /*2bd20*/  F2FP.BF16.PACK_AB R4, R7, R8 ;  /* 0x000000080704723e */ /* 0x008fe400000010ff */
[----:B--2---:R-:W-:-:S03]  /*2bd30*/  F2FP.BF16.PACK_AB R5, R11, R12 ;  /* 0x0000000c0b05723e */ /* 0x004fc600000010ff */
[----:B------:R0:W-:Y:S02]  /*2bd40*/  STL [R1+0x10], R4 ;  /* 0x0000100401007387 */ /* 0x0001e40000100800 */
[----:B0-----:R-:W-:Y:S02]  /*2bd50*/  F2FP.BF16.PACK_AB R4, R13, R14 ;  /* 0x0000000e0d04723e */ /* 0x001fe400000010ff */
[----:B------:R-:W-:Y:S02]  /*2bd60*/  F2FP.BF16.PACK_AB R3, R27, R3 ;  /* 0x000000031b03723e */ /* 0x000fe400000010ff */
[----:B----4-:R-:W-:-:S05]  /*2bd70*/  F2FP.BF16.PACK_AB R6, R9, R10 ;  /* 0x0000000a0906723e */ /* 0x010fca00000010ff */
[----:B------:R0:W-:Y:S04]  /*2bd80*/  STL [R1+0x2c], R6 ;  /* 0x00002c0601007387 */ /* 0x0001e80000100800 */
        /* <DEDUP_REMOVED lines=10> */
[----:B------:R-:W-:Y:S01]  /*2be30*/  STL [R1+0x34], R6 ;  /* 0x0000340601007387 */ /* 0x000fe20000100800 */
[----:B--2---:R-:W-:-:S03]  /*2be40*/  F2FP.BF16.PACK_AB R4, R25, R26 ;  /* 0x0000001a1904723e */ /* 0x004fc600000010ff */
[----:B------:R-:W-:Y:S04]  /*2be50*/  STL [R1+0x30], R5 ;  /* 0x0000300501007387 */ /* 0x000fe80000100800 */
[----:B------:R0:W-:Y:S04]  /*2be60*/  STL [R1+0x4c], R4 ;  /* 0x00004c0401007387 */ /* 0x0001e80000100800 */
[----:B------:R-:W-:Y:S04]  /*2be70*/  STL [R1+0x48], R3 ;  /* 0x0000480301007387 */ /* 0x000fe80000100800 */
[----:B0-----:R-:W2:Y:S01]  /*2be80*/  LDL.LU R4, [R1+0x3b8] ;  /* 0x0003b80001047983 */ /* 0x001ea20000300800 */
[----:B------:R-:W-:-:S02]  /*2be90*/  F2FP.BF16.PACK_AB R2, R0, R2 ;  /* 0x000000020002723e */ /* 0x000fc400000010ff */
[----:B------:R-:W-:-:S03]  /*2bea0*/  F2FP.BF16.PACK_AB R0, R29, R28 ;  /* 0x0000001c1d00723e */ /* 0x000fc600000010ff */
        /* <DEDUP_REMOVED lines=165> */
[----:B------:R-:W2:Y:S03]  /*2c900*/  LDL.LU R5, [R1+0x1180] ;  /* 0x0011800001057983 */ /* 0x000ea60000300800 */
[----:B------:R0:W-:Y:S02]  /*2c910*/  STL [R1+0x9c], R4 ;  /* 0x00009c0401007387 */ /* 0x0001e40000100800 */
[----:B0-----:R-:W2:Y:S02]  /*2c920*/  LDL.LU R4, [R1+0x117c] ;  /* 0x00117c0001047983 */ /* 0x001ea40000300800 */
[----:B--2---:R-:W-:Y:S02]  /*2c930*/  F2FP.BF16.PACK_AB R4, R5, R4 ;  /* 0x000000040504723e */ /* 0x004fe400000010ff */
[----:B------:R-:W2:Y:S03]  /*2c940*/  LDL.LU R5, [R1+0x1178] ;  /* 0x0011780001057983 */ /* 0x000ea60000300800 */
[----:B------:R4:W-:Y:S02]  /*2c950*/  STL [R1+0x98], R4 ;  /* 0x0000980401007387 */ /* 0x0009e40000100800 */
[----:B----4-:R-:W-:-:S02]  /*2c960*/  F2FP.BF16.PACK_AB R4, R7, R8 ;  /* 0x000000080704723e */ /* 0x010fc400000010ff */
[----:B---3--:R-:W-:Y:S02]  /*2c970*/  F2FP.BF16.PACK_AB R3, R27, R3 ;  /* 0x000000031b03723e */ /* 0x008fe400000010ff */
[----:B--2---:R-:W-:Y:S01]  /*2c980*/  F2FP.BF16.PACK_AB R5, R5, R6 ;  /* 0x000000060505723e */ /* 0x004fe200000010ff */
[----:B------:R-:W-:-:S04]  /*2c990*/  F2FP.BF16.PACK_AB R6, R9, R10 ;  /* 0x0000000a0906723e */ /* 0x000fc800000010ff */
[----:B------:R0:W-:Y:S01]  /*2c9a0*/  STL [R1+0x94], R5 ;  /* 0x0000940501007387 */ /* 0x0001e20000100800 */
[----:B------:R1:W-:Y:S02]  /*2c9b0*/  STL [R1+0x90], R4 ;  /* 0x0000900401007387 */ /* 0x0003e40000100800 */
[----:B------:R2:W-:Y:S01]  /*2c9c0*/  STL [R1+0xac], R6 ;  /* 0x0000ac0601007387 */ /* 0x0005e20000100800 */
[----:B0-----:R-:W-:Y:S02]  /*2c9d0*/  F2FP.BF16.PACK_AB R5, R11, R12 ;  /* 0x0000000c0b05723e */ /* 0x001fe400000010ff */
[----:B-1----:R-:W-:Y:S02]  /*2c9e0*/  F2FP.BF16.PACK_AB R4, R13, R14 ;  /* 0x0000000e0d04723e */ /* 0x002fe400000010ff */
[----:B--2---:R-:W-:Y:S01]  /*2c9f0*/  F2FP.BF16.PACK_AB R6, R15, R16 ;  /* 0x000000100f06723e */ /* 0x004fe200000010ff */
[----:B------:R0:W-:Y:S02]  /*2ca00*/  STL [R1+0xa8], R5 ;  /* 0x0000a80501007387 */ /* 0x0001e40000100800 */
[----:B------:R1:W-:Y:S02]  /*2ca10*/  STL [R1+0xa4], R4 ;  /* 0x0000a40401007387 */ /* 0x0003e40000100800 */
[----:B------:R2:W-:Y:S01]  /*2ca20*/  STL [R1+0xa0], R6 ;  /* 0x0000a00601007387 */ /* 0x0005e20000100800 */
[----:B0-----:R-:W-:-:S02]  /*2ca30*/  F2FP.BF16.PACK_AB R5, R17, R18 ;  /* 0x000000121105723e */ /* 0x001fc400000010ff */
[----:B-1----:R-:W-:Y:S02]  /*2ca40*/  F2FP.BF16.PACK_AB R4, R19, R20 ;  /* 0x000000141304723e */ /* 0x002fe400000010ff */
[----:B--2---:R-:W-:Y:S01]  /*2ca50*/  F2FP.BF16.PACK_AB R6, R21, R22 ;  /* 0x000000161506723e */ /* 0x004fe200000010ff */
[----:B------:R0:W-:Y:S02]  /*2ca60*/  STL [R1+0xbc], R5 ;  /* 0x0000bc0501007387 */ /* 0x0001e40000100800 */
[----:B------:R1:W-:Y:S02]  /*2ca70*/  STL [R1+0xb8], R4 ;  /* 0x0000b80401007387 */ /* 0x0003e40000100800 */
[----:B------:R-:W-:Y:S01]  /*2ca80*/  STL [R1+0xb4], R6 ;  /* 0x0000b40601007387 */ /* 0x000fe20000100800 */
[----:B0-----:R-:W-:Y:S02]  /*2ca90*/  F2FP.BF16.PACK_AB R5, R23, R24 ;  /* 0x000000181705723e */ /* 0x001fe400000010ff */
[----:B-1----:R-:W-:-:S03]  /*2caa0*/  F2FP.BF16.PACK_AB R4, R25, R26 ;  /* 0x0000001a1904723e */ /* 0x002fc600000010ff */
[----:B------:R-:W-:Y:S02]  /*2cab0*/  STL [R1+0xb0], R5 ;  /* 0x0000b00501007387 */ /* 0x000fe40000100800 */
[----:B------:R0:W-:Y:S02]  /*2cac0*/  STL [R1+0xcc], R4 ;  /* 0x0000cc0401007387 */ /* 0x0001e40000100800 */
[----:B------:R-:W-:Y:S01]  /*2cad0*/  STL [R1+0xc8], R3 ;  /* 0x0000c80301007387 */ /* 0x000fe20000100800 */
[----:B0-----:R-:W2:Y:S01]  /*2cae0*/  LDL.LU R4, [R1+0x588] ;  /* 0x0005880001047983 */ /* 0x001ea20000300800 */
[----:B------:R-:W-:Y:S01]  /*2caf0*/  F2FP.BF16.PACK_AB R2, R0, R2 ;  /* 0x000000020002723e */ /* 0x000fe200000010ff */
[----:B------:R-:W-:-:S04]  /*2cb00*/  F2FP.BF16.PACK_AB R0, R29, R28 ;  /* 0x0000001c1d00723e */ /* 0x000fc800000010ff */
[----:B------:R-:W-:Y:S04]  /*2cb10*/  STL [R1+0xc4], R2 ;  /* 0x0000c40201007387 */ /* 0x000fe80000100800 */
[----:B--2---:R0:W-:Y:S01]  /*2cb20*/  STL [R1+0x10f0], R4 ;  /* 0x0010f00401007387 */ /* 0x0041e20000100800 */
[----:B------:R-:W-:Y:S03]  /*2cb30*/  STL [R1+0xc0], R0 ;  /* 0x0000c00001007387 */ /* 0x000fe60000100800 */
        /* <DEDUP_REMOVED lines=33> */
[----:B------:R-:W3:Y:S03]  /*2cd50*/  LDL.LU R5, [R1+0x3cc] ;  /* 0x0003cc0001057983 */ /* 0x000ee60000300800 */
        /* <DEDUP_REMOVED lines=35> */
[----:B0-----:R-:W2:Y:S01]  /*2cf90*/  LDL.LU R5, [R1+0x24c] ;  /* 0x00024c0001057983 */ /* 0x001ea20000300800 */
[----:B------:R-:W3:Y:S02]  /*2cfa0*/  LDL.LU R6, [R1+0x3c8] ;  /* 0x0003c80001067983 */ /* 0x000ee40000300800 */
[----:B------:R-:W4:Y:S02]  /*2cfb0*/  LDL.LU R7, [R1+0x2fc] ;  /* 0x0002fc0001077983 */ /* 0x000f240000300800 */
[----:B------:R-:W4:Y:S01]  /*2cfc0*/  LDL.LU R8, [R1+0x2f8] ;  /* 0x0002f80001087983 */ /* 0x000f220000300800 */
[----:B------:R-:W3:Y:S01]  /*2cfd0*/  LDL.LU R9, [R1+0x574] ;  /* 0x0005740001097983 */ /* 0x000ee20000300800 */
[----:B------:R-:W3:Y:S02]  /*2cfe0*/  LDL.LU R10, [R1+0x570] ;  /* 0x00057000010a7983 */ /* 0x000ee40000300800 */
[----:B------:R-:W3:Y:S02]  /*2cff0*/  LDL.LU R11, [R1+0x584] ;  /* 0x00058400010b7983 */ /* 0x000ee40000300800 */
[----:B------:R-:W3:Y:S01]  /*2d000*/  LDL.LU R12, [R1+0x580] ;  /* 0x00058000010c7983 */ /* 0x000ee20000300800 */
        /* <DEDUP_REMOVED lines=20> */
[----:B--2---:R-:W-:-:S02]  /*2d150*/  F2FP.BF16.PACK_AB R4, R5, R4 ;  /* 0x000000040504723e */ /* 0x004fc400000010ff */
[----:B------:R-:W2:Y:S03]  /*2d160*/  LDL.LU R5, [R1+0x1174] ;  /* 0x0011740001057983 */ /* 0x000ea60000300800 */
[----:B------:R0:W-:Y:S02]  /*2d170*/  STL [R1+0xdc], R4 ;  /* 0x0000dc0401007387 */ /* 0x0001e40000100800 */
[----:B0-----:R-:W2:Y:S02]  /*2d180*/  LDL.LU R4, [R1+0x1170] ;  /* 0x0011700001047983 */ /* 0x001ea40000300800 */
[----:B--2---:R-:W-:Y:S02]  /*2d190*/  F2FP.BF16.PACK_AB R4, R5, R4 ;  /* 0x000000040504723e */ /* 0x004fe400000010ff */
[----:B------:R-:W2:Y:S03]  /*2d1a0*/  LDL.LU R5, [R1+0x116c] ;  /* 0x00116c0001057983 */ /* 0x000ea60000300800 */
[----:B------:R0:W-:Y:S02]  /*2d1b0*/  STL [R1+0xd8], R4 ;  /* 0x0000d80401007387 */ /* 0x0001e40000100800 */
        /* <DEDUP_REMOVED lines=63> */
[----:B------:R0:W-:Y:S01]  /*2d5b0*/  STL [R1+0x118], R4 ;  /* 0x0001180401007387 */ /* 0x0001e20000100800 */
[----:B----4-:R-:W-:-:S02]  /*2d5c0*/  F2FP.BF16.PACK_AB R8, R7, R8 ;  /* 0x000000080708723e */ /* 0x010fc400000010ff */
[----:B---3--:R-:W-:Y:S02]  /*2d5d0*/  F2FP.BF16.PACK_AB R10, R9, R10 ;  /* 0x0000000a090a723e */ /* 0x008fe400000010ff */
[----:B------:R-:W-:Y:S01]  /*2d5e0*/  F2FP.BF16.PACK_AB R12, R11, R12 ;  /* 0x0000000c0b0c723e */ /* 0x000fe200000010ff */
[----:B0-----:R0:W5:Y:S01]  /*2d5f0*/  LDL.LU R4, [R1+0x10e8] ;  /* 0x0010e80001047983 */ /* 0x0011620000300800 */
[----:B------:R-:W-:Y:S02]  /*2d600*/  F2FP.BF16.PACK_AB R14, R13, R14 ;  /* 0x0000000e0d0e723e */ /* 0x000fe400000010ff */
[----:B------:R-:W-:Y:S02]  /*2d610*/  F2FP.BF16.PACK_AB R16, R15, R16 ;  /* 0x000000100f10723e */ /* 0x000fe400000010ff */
[----:B------:R-:W-:Y:S02]  /*2d620*/  F2FP.BF16.PACK_AB R18, R17, R18 ;  /* 0x000000121112723e */ /* 0x000fe400000010ff */
[----:B------:R-:W-:-:S02]  /*2d630*/  F2FP.BF16.PACK_AB R20, R19, R20 ;  /* 0x000000141314723e */ /* 0x000fc400000010ff */
[----:B------:R-:W-:Y:S02]  /*2d640*/  F2FP.BF16.PACK_AB R22, R21, R22 ;  /* 0x000000161516723e */ /* 0x000fe400000010ff */
[----:B------:R-:W-:Y:S02]  /*2d650*/  F2FP.BF16.PACK_AB R24, R23, R24 ;  /* 0x000000181718723e */ /* 0x000fe400000010ff */
[----:B------:R-:W-:Y:S02]  /*2d660*/  F2FP.BF16.PACK_AB R26, R25, R26 ;  /* 0x0000001a191a723e */ /* 0x000fe400000010ff */
[----:B------:R-:W-:Y:S02]  /*2d670*/  F2FP.BF16.PACK_AB R3, R27, R3 ;  /* 0x000000031b03723e */ /* 0x000fe400000010ff */
[----:B------:R-:W-:Y:S01]  /*2d680*/  F2FP.BF16.PACK_AB R2, R0, R2 ;  /* 0x000000020002723e */ /* 0x000fe200000010ff */
[----:B------:R-:W-:Y:S01]  /*2d690*/  F2FP.BF16.PACK_AB R0, R29, R28 ;  /* 0x0000001c1d00723e */ /* 0x000fe200000010ff */
[----:B--2---:R-:W-:-:S02]  /*2d6a0*/  F2FP.BF16.PACK_AB R6, R5, R6 ;  /* 0x000000060506723e */ /* 0x004fc400000010ff */
[----:B------:R0:W5:Y:S03]  /*2d6b0*/  LDL.LU R5, [R1+0x10e4] ;  /* 0x0010e40001057983 */ /* 0x0001660000300800 */
[----:B------:R1:W-:Y:S02]  /*2d6c0*/  STL [R1+0x114], R6 ;  /* 0x0001140601007387 */ /* 0x0003e40000100800 */
[----:B-1----:R0:W5:Y:S01]  /*2d6d0*/  LDL.LU R6, [R1+0x10e0] ;  /* 0x0010e00001067983 */ /* 0x0021620000300800 */
[----:B------:R0:W5:Y:S02]  /*2d6e0*/  LDL.LU R7, [R1+0x10dc] ;  /* 0x0010dc0001077983 */ /* 0x0001640000300800 */
        /* <DEDUP_REMOVED lines=31> */
[----:B------:R0:W-:Y:S01]  /*2d8e0*/  STL [R1+0x140], R0 ;  /* 0x0001400001007387 */ /* 0x0001e20000100800 */
[----:B------:R0:W-:Y:S02]  /*2d8f0*/  STL [R1+0x144], R2 ;  /* 0x0001440201007387 */ /* 0x0001e40000100800 */
.L_x_0:
[----:B0-----:R-:W2:Y:S04]  /*2d900*/  LDL.LU R2, [R1+0x14c] ;  /* 0x00014c0001027983 */ /* 0x001ea80000300800 */
[----:B-----5:R-:W-:Y:S04]  /*2d910*/  STL.64 [R1+0x1288], R6 ;  /* 0x0012880601007387 */ /* 0x020fe80000100a00 */
[----:B------:R0:W-:Y:S04]  /*2d920*/  STL.64 [R1+0x1280], R4 ;  /* 0x0012800401007387 */ /* 0x0001e80000100a00 */
[----:B0-----:R-:W3:Y:S04]  /*2d930*/  LDL.LU R4, [R1+0x100] ;  /* 0x0001000001047983 */ /* 0x001ee80000300800 */
[----:B------:R-:W3:Y:S04]  /*2d940*/  LDL.LU R5, [R1+0x104] ;  /* 0x0001040001057983 */ /* 0x000ee80000300800 */
[----:B------:R-:W3:Y:S04]  /*2d950*/  LDL.LU R6, [R1+0x108] ;  /* 0x0001080001067983 */ /* 0x000ee80000300800 */
[----:B------:R-:W3:Y:S04]  /*2d960*/  LDL.LU R7, [R1+0x10c] ;  /* 0x00010c0001077983 */ /* 0x000ee80000300800 */
[----:B------:R-:W-:Y:S04]  /*2d970*/  STL.64 [R1+0x1278], R10 ;  /* 0x0012780a01007387 */ /* 0x000fe80000100a00 */
[----:B------:R0:W-:Y:S04]  /*2d980*/  STL.64 [R1+0x1270], R8 ;  /* 0x0012700801007387 */ /* 0x0001e80000100a00 */
[----:B0-----:R-:W4:Y:S04]  /*2d990*/  LDL.LU R8, [R1+0x110] ;  /* 0x0001100001087983 */ /* 0x001f280000300800 */
[----:B------:R-:W4:Y:S04]  /*2d9a0*/  LDL.LU R9, [R1+0x114] ;  /* 0x0001140001097983 */ /* 0x000f280000300800 */
[----:B------:R-:W4:Y:S04]  /*2d9b0*/  LDL.LU R10, [R1+0x118] ;  /* 0x00011800010a7983 */ /* 0x000f280000300800 */
[----:B------:R-:W4:Y:S04]  /*2d9c0*/  LDL.LU R11, [R1+0x11c] ;  /* 0x00011c00010b7983 */ /* 0x000f280000300800 */
[----:B------:R-:W0:Y:S04]  /*2d9d0*/  S2R R3, SR_TID.X ;  /* 0x0000000000037919 */ /* 0x000e280000002100 */
[----:B------:R-:W1:Y:S04]  /*2d9e0*/  S2R R0, SR_TID.X ;  /* 0x0000000000007919 */ /* 0x000e680000002100 */
[----:B------:R-:W-:Y:S04]  /*2d9f0*/  STL.64 [R1+0x1268], R14 ;  /* 0x0012680e01007387 */ /* 0x000fe80000100a00 */
[----:B------:R0:W-:Y:S04]  /*2da00*/  STL.64 [R1+0x1260], R12 ;  /* 0x0012600c01007387 */ /* 0x0001e80000100a00 */
[----:B0-----:R-:W4:Y:S04]  /*2da10*/  LDL.LU R12, [R1+0x120] ;  /* 0x00012000010c7983 */ /* 0x001f280000300800 */
[----:B------:R-:W4:Y:S04]  /*2da20*/  LDL.LU R13, [R1+0x124] ;  /* 0x00012400010d7983 */ /* 0x000f280000300800 */
[----:B------:R-:W4:Y:S04]  /*2da30*/  LDL.LU R14, [R1+0x128] ;  /* 0x00012800010e7983 */ /* 0x000f280000300800 */
[----:B------:R-:W4:Y:S01]  /*2da40*/  LDL.LU R15, [R1+0x12c] ;  /* 0x00012c00010f7983 */ /* 0x000f220000300800 */
[----:B------:R-:W-:-:S03]  /*2da50*/  IMAD.SHL.U32 R28, R3, 0x1000, RZ ;  /* 0x00001000031c7824 */ /* 0x000fc600078e00ff */
[----:B------:R-:W-:Y:S04]  /*2da60*/  STL.64 [R1+0x1258], R18 ;  /* 0x0012581201007387 */ /* 0x000fe80000100a00 */
[----:B------:R0:W-:Y:S01]  /*2da70*/  STL.64 [R1+0x1250], R16 ;  /* 0x0012501001007387 */ /* 0x0001e20000100a00 */
[----:B------:R-:W-:-:S03]  /*2da80*/  LOP3.LUT R28, R28, 0x6000, RZ, 0xc0, !PT ;  /* 0x000060001c1c7812 */ /* 0x000fc600078ec0ff */
[----:B0-----:R-:W4:Y:S04]  /*2da90*/  LDL.LU R16, [R1+0x130] ;  /* 0x0001300001107983 */ /* 0x001f280000300800 */
[----:B------:R-:W4:Y:S04]  /*2daa0*/  LDL.LU R17, [R1+0x134] ;  /* 0x0001340001117983 */ /* 0x000f280000300800 */
[----:B------:R-:W4:Y:S04]  /*2dab0*/  LDL.LU R18, [R1+0x138] ;  /* 0x0001380001127983 */ /* 0x000f280000300800 */
[----:B------:R-:W4:Y:S04]  /*2dac0*/  LDL.LU R19, [R1+0x13c] ;  /* 0x00013c0001137983 */ /* 0x000f280000300800 */
[----:B------:R-:W-:Y:S04]  /*2dad0*/  STL.64 [R1+0x1248], R22 ;  /* 0x0012481601007387 */ /* 0x000fe80000100a00 */
[----:B------:R0:W-:Y:S04]  /*2dae0*/  STL.64 [R1+0x1240], R20 ;  /* 0x0012401401007387 */ /* 0x0001e80000100a00 */
[----:B0-----:R-:W4:Y:S04]  /*2daf0*/  LDL.LU R20, [R1+0x140] ;  /* 0x0001400001147983 */ /* 0x001f280000300800 */
[----:B------:R-:W4:Y:S04]  /*2db00*/  LDL.LU R21, [R1+0x144] ;  /* 0x0001440001157983 */ /* 0x000f280000300800 */
[----:B------:R-:W4:Y:S04]  /*2db10*/  LDL.LU R22, [R1+0x148] ;  /* 0x0001480001167983 */ /* 0x000f280000300800 */
[----:B------:R-:W-:Y:S04]  /*2db20*/  STL.64 [R1+0x1238], R26 ;  /* 0x0012381a01007387 */ /* 0x000fe80000100a00 */
[----:B------:R-:W-:Y:S01]  /*2db30*/  STL.64 [R1+0x1230], R24 ;  /* 0x0012301801007387 */ /* 0x000fe20000100a00 */
[----:B--2---:R-:W-:Y:S01]  /*2db40*/  IMAD.MOV.U32 R23, RZ, RZ, R2 ;  /* 0x000000ffff177224 */ /* 0x004fe200078e0002 */
[----:B-1----:R-:W-:-:S02]  /*2db50*/  LOP3.LUT R2, R0, 0x7f, RZ, 0xc0, !PT ;  /* 0x0000007f00027812 */ /* 0x002fc400078ec0ff */
[----:B------:R-:W-:-:S03]  /*2db60*/  LOP3.LUT R0, R0, 0x60, RZ, 0xc0, !PT ;  /* 0x0000006000007812 */ /* 0x000fc600078ec0ff */
[----:B------:R-:W-:Y:S02]  /*2db70*/  IMAD R28, R2, 0x10, R28 ;  /* 0x00000010021c7824 */ /* 0x000fe400078e021c */
[----:B------:R-:W-:-:S05]  /*2db80*/  IMAD.SHL.U32 R2, R3, 0x400, RZ ;  /* 0x0000040003027824 */ /* 0x000fca00078e00ff */
[----:B------:R-:W-:-:S05]  /*2db90*/  LOP3.LUT R2, R2, 0x6000, RZ, 0xc0, !PT ;  /* 0x0000600002027812 */ /* 0x000fca00078ec0ff */
[----:B------:R-:W-:Y:S02]  /*2dba0*/  IMAD R2, R0, 0x40, R2 ;  /* 0x0000004000027824 */ /* 0x000fe400078e0202 */
[C---:B------:R-:W-:Y:S02]  /*2dbb0*/  IMAD.SHL.U32 R0, R3.reuse, 0x20, RZ ;  /* 0x0000002003007824 */ /* 0x040fe400078e00ff */
[----:B------:R-:W-:-:S03]  /*2dbc0*/  IMAD.SHL.U32 R3, R3, 0x4, RZ ;  /* 0x0000000403037824 */ /* 0x000fc600078e00ff */
[----:B------:R-:W-:-:S04]  /*2dbd0*/  LOP3.LUT R0, R0, 0x60, RZ, 0xc0, !PT ;  /* 0x0000006000007812 */ /* 0x000fc800078ec0ff */
[----:B------:R-:W-:-:S05]  /*2dbe0*/  LOP3.LUT R0, R0, 0x70, R3, 0x78, !PT ;  /* 0x0000007000007812 */ /* 0x000fca00078e7803 */
[----:B------:R-:W-:Y:S01]  /*2dbf0*/  IMAD.IADD R0, R2, 0x1, R0 ;  /* 0x0000000102007824 */ /* 0x000fe200078e0200 */
[----:B------:R-:W-:Y:S06]  /*2dc00*/  BAR.SYNC.DEFER_BLOCKING 0x0 ;  /* 0x0000000000007b1d */ /* 0x000fec0000010000 */
[----:B---3--:R-:W-:Y:S04]  /*2dc10*/  STS.128 [R0+0x200], R4 ;  /* 0x0002000400007388 */ /* 0x008fe80000000c00 */
[----:B----4-:R0:W-:Y:S04]  /*2dc20*/  STS.128 [R0+0x180], R8 ;  /* 0x0001800800007388 */ /* 0x0101e80000000c00 */
[----:B0-----:R-:W2:Y:S04]  /*2dc30*/  LDL.LU R8, [R1+0xa0] ;  /* 0x0000a00001087983 */ /* 0x001ea80000300800 */
[----:B------:R-:W2:Y:S04]  /*2dc40*/  LDL.LU R9, [R1+0xa4] ;  /* 0x0000a40001097983 */ /* 0x000ea80000300800 */
[----:B------:R-:W3:Y:S04]  /*2dc50*/  LDL.LU R10, [R1+0xa8] ;  /* 0x0000a800010a7983 */ /* 0x000ee80000300800 */
[----:B------:R-:W3:Y:S04]  /*2dc60*/  LDL.LU R11, [R1+0xac] ;  /* 0x0000ac00010b7983 */ /* 0x000ee80000300800 */
[----:B------:R0:W-:Y:S04]  /*2dc70*/  STS.128 [R0+0x100], R12 ;  /* 0x0001000c00007388 */ /* 0x0001e80000000c00 */
[----:B------:R1:W-:Y:S04]  /*2dc80*/  STS.128 [R0+0x80], R16 ;  /* 0x0000801000007388 */ /* 0x0003e80000000c00 */
[----:B------:R-:W-:Y:S04]  /*2dc90*/  STS.128 [R0], R20 ;  /* 0x0000001400007388 */ /* 0x000fe80000000c00 */
[----:B---3--:R-:W-:Y:S04]  /*2dca0*/  STL.64 [R1+0x12d8], R10 ;  /* 0x0012d80a01007387 */ /* 0x008fe80000100a00 */
[----:B--2---:R2:W-:Y:S04]  /*2dcb0*/  STL.64 [R1+0x12d0], R8 ;  /* 0x0012d00801007387 */ /* 0x0045e80000100a00 */
[----:B0-----:R-:W3:Y:S04]  /*2dcc0*/  LDL.LU R12, [R1+0xb0] ;  /* 0x0000b000010c7983 */ /* 0x001ee80000300800 */
[----:B------:R-:W3:Y:S04]  /*2dcd0*/  LDL.LU R13, [R1+0xb4] ;  /* 0x0000b400010d7983 */ /* 0x000ee80000300800 */
[----:B------:R-:W3:Y:S04]  /*2dce0*/  LDL.LU R14, [R1+0xb8] ;  /* 0x0000b800010e7983 */ /* 0x000ee80000300800 */
[----:B------:R-:W3:Y:S04]  /*2dcf0*/  LDL.LU R15, [R1+0xbc] ;  /* 0x0000bc00010f7983 */ /* 0x000ee80000300800 */
[----:B-1----:R-:W4:Y:S04]  /*2dd00*/  LDL.LU R16, [R1+0xc0] ;  /* 0x0000c00001107983 */ /* 0x002f280000300800 */
[----:B------:R-:W4:Y:S04]  /*2dd10*/  LDL.LU R17, [R1+0xc4] ;  /* 0x0000c40001117983 */ /* 0x000f280000300800 */
[----:B------:R-:W4:Y:S04]  /*2dd20*/  LDL.LU R18, [R1+0xc8] ;  /* 0x0000c80001127983 */ /* 0x000f280000300800 */
[----:B------:R-:W4:Y:S04]  /*2dd30*/  LDL.LU R19, [R1+0xcc] ;  /* 0x0000cc0001137983 */ /* 0x000f280000300800 */
[----:B------:R-:W3:Y:S04]  /*2dd40*/  LDL.LU R24, [R1+0xe0] ;  /* 0x0000e00001187983 */ /* 0x000ee80000300800 */
[----:B------:R-:W3:Y:S04]  /*2dd50*/  LDL.LU R25, [R1+0xe4] ;  /* 0x0000e40001197983 */ /* 0x000ee80000300800 */
[----:B------:R-:W3:Y:S04]  /*2dd60*/  LDL.LU R26, [R1+0xe8] ;  /* 0x0000e800011a7983 */ /* 0x000ee80000300800 */
[----:B------:R-:W3:Y:S04]  /*2dd70*/  LDL.LU R27, [R1+0xec] ;  /* 0x0000ec00011b7983 */ /* 0x000ee80000300800 */
[----:B--2---:R-:W2:Y:S04]  /*2dd80*/  LDL.LU R8, [R1+0xf0] ;  /* 0x0000f00001087983 */ /* 0x004ea80000300800 */
        /* <DEDUP_REMOVED lines=11> */
[----:B--2---:R-:W-:Y:S04]  /*2de40*/  STL.64 [R1+0x1298], R6 ;  /* 0x0012980601007387 */ /* 0x004fe80000100a00 */
[----:B------:R0:W-:Y:S04]  /*2de50*/  STL.64 [R1+0x1290], R4 ;  /* 0x0012900401007387 */ /* 0x0001e80000100a00 */
[----:B0-----:R-:W2:Y:S04]  /*2de60*/  LDL.LU R4, [R1+0x60] ;  /* 0x0000600001047983 */ /* 0x001ea80000300800 */
        /* <DEDUP_REMOVED lines=15> */
[----:B------:R-:W-:Y:S04]  /*2df60*/  STS.128 [R0+0x280], R8 ;  /* 0x0002800800007388 */ /* 0x000fe80000000c00 */
[----:B--2---:R-:W-:Y:S04]  /*2df70*/  STL.64 [R1+0x12c8], R6 ;  /* 0x0012c80601007387 */ /* 0x004fe80000100a00 */
[----:B------:R0:W-:Y:S04]  /*2df80*/  STL.64 [R1+0x12c0], R4 ;  /* 0x0012c00401007387 */ /* 0x0001e80000100a00 */
[----:B0-----:R-:W2:Y:S04]  /*2df90*/  LDL.LU R4, [R1+0x90] ;  /* 0x0000900001047983 */ /* 0x001ea80000300800 */
[----:B------:R-:W2:Y:S04]  /*2dfa0*/  LDL.LU R5, [R1+0x94] ;  /* 0x0000940001057983 */ /* 0x000ea80000300800 */
[----:B------:R-:W2:Y:S04]  /*2dfb0*/  LDL.LU R6, [R1+0x98] ;  /* 0x0000980001067983 */ /* 0x000ea80000300800 */
[----:B------:R-:W2:Y:S04]  /*2dfc0*/  LDL.LU R7, [R1+0x9c] ;  /* 0x00009c0001077983 */ /* 0x000ea80000300800 */
[----:B------:R-:W2:Y:S04]  /*2dfd0*/  LDL.LU.64 R10, [R1+0x12d8] ;  /* 0x0012d800010a7983 */ /* 0x000ea80000300a00 */
[----:B------:R-:W2:Y:S04]  /*2dfe0*/  LDL.LU.64 R8, [R1+0x12d0] ;  /* 0x0012d00001087983 */ /* 0x000ea80000300a00 */
[----:B------:R0:W-:Y:S04]  /*2dff0*/  STS.128 [R0+0x380], R20 ;  /* 0x0003801400007388 */ /* 0x0001e80000000c00 */
[----:B----4-:R1:W-:Y:S04]  /*2e000*/  STS.128 [R0+0x400], R16 ;  /* 0x0004001000007388 */ /* 0x0103e80000000c00 */
[----:B---3--:R3:W-:Y:S04]  /*2e010*/  STS.128 [R0+0x480], R12 ;  /* 0x0004800c00007388 */ /* 0x0087e80000000c00 */
        /* <DEDUP_REMOVED lines=8> */
[----:B---3--:R-:W3:Y:S04]  /*2e0a0*/  LDL.LU R12, [R1+0x30] ;  /* 0x00003000010c7983 */ /* 0x008ee80000300800 */
[----:B------:R-:W3:Y:S04]  /*2e0b0*/  LDL.LU R13, [R1+0x34] ;  /* 0x00003400010d7983 */ /* 0x000ee80000300800 */
[----:B------:R-:W3:Y:S04]  /*2e0c0*/  LDL.LU R14, [R1+0x38] ;  /* 0x00003800010e7983 */ /* 0x000ee80000300800 */
[----:B------:R-:W3:Y:S04]  /*2e0d0*/  LDL.LU R15, [R1+0x3c] ;  /* 0x00003c00010f7983 */ /* 0x000ee80000300800 */
[----:B------:R-:W-:Y:S04]  /*2e0e0*/  STS.128 [R0+0x300], R24 ;  /* 0x0003001800007388 */ /* 0x000fe80000000c00 */
[----:B--2---:R-:W-:Y:S04]  /*2e0f0*/  STS.128 [R0+0x580], R4 ;  /* 0x0005800400007388 */ /* 0x004fe80000000c00 */
[----:B------:R0:W-:Y:S04]  /*2e100*/  STS.128 [R0+0x500], R8 ;  /* 0x0005000800007388 */ /* 0x0001e80000000c00 */
[----:B0-----:R-:W2:Y:S04]  /*2e110*/  LDL.LU R8, [R1+0x40] ;  /* 0x0000400001087983 */ /* 0x001ea80000300800 */
[----:B------:R-:W2:Y:S04]  /*2e120*/  LDL.LU R9, [R1+0x44] ;  /* 0x0000440001097983 */ /* 0x000ea80000300800 */
[----:B------:R-:W2:Y:S04]  /*2e130*/  LDL.LU R10, [R1+0x48] ;  /* 0x00004800010a7983 */ /* 0x000ea80000300800 */
[----:B------:R-:W2:Y:S04]  /*2e140*/  LDL.LU R11, [R1+0x4c] ;  /* 0x00004c00010b7983 */ /* 0x000ea80000300800 */
[----:B------:R-:W2:Y:S04]  /*2e150*/  LDL.LU R24, [R1] ;  /* 0x0000000001187983 */ /* 0x000ea80000300800 */
[----:B------:R-:W2:Y:S04]  /*2e160*/  LDL.LU R25, [R1+0x4] ;  /* 0x0000040001197983 */ /* 0x000ea80000300800 */
[----:B------:R-:W2:Y:S04]  /*2e170*/  LDL.LU R26, [R1+0x8] ;  /* 0x00000800011a7983 */ /* 0x000ea80000300800 */
[----:B------:R-:W2:Y:S04]  /*2e180*/  LDL.LU R27, [R1+0xc] ;  /* 0x00000c00011b7983 */ /* 0x000ea80000300800 */
[----:B------:R-:W2:Y:S04]  /*2e190*/  LDL.LU.64 R6, [R1+0x12c8] ;  /* 0x0012c80001067983 */ /* 0x000ea80000300a00 */
[----:B------:R-:W2:Y:S04]  /*2e1a0*/  LDL.LU.64 R4, [R1+0x12c0] ;  /* 0x0012c00001047983 */ /* 0x000ea80000300a00 */
[----:B--2---:R0:W-:Y:S04]  /*2e1b0*/  STS.128 [R0+0x600], R4 ;  /* 0x0006000400007388 */ /* 0x0041e80000000c00 */
[----:B0-----:R-:W2:Y:S04]  /*2e1c0*/  LDL.LU.64 R6, [R1+0x12b8] ;  /* 0x0012b80001067983 */ /* 0x001ea80000300a00 */
[----:B------:R-:W2:Y:S04]  /*2e1d0*/  LDL.LU.64 R4, [R1+0x12b0] ;  /* 0x0012b00001047983 */ /* 0x000ea80000300a00 */
[----:B--2---:R0:W-:Y:S04]  /*2e1e0*/  STS.128 [R0+0x680], R4 ;  /* 0x0006800400007388 */ /* 0x0041e80000000c00 */
[----:B0-----:R-:W2:Y:S04]  /*2e1f0*/  LDL.LU.64 R6, [R1+0x12a8] ;  /* 0x0012a80001067983 */ /* 0x001ea80000300a00 */
[----:B------:R-:W2:Y:S04]  /*2e200*/  LDL.LU.64 R4, [R1+0x12a0] ;  /* 0x0012a00001047983 */ /* 0x000ea80000300a00 */
[----:B--2---:R0:W-:Y:S04]  /*2e210*/  STS.128 [R0+0x700], R4 ;  /* 0x0007000400007388 */ /* 0x0041e80000000c00 */
[----:B0-----:R-:W2:Y:S04]  /*2e220*/  LDL.LU.64 R6, [R1+0x1298] ;  /* 0x0012980001067983 */ /* 0x001ea80000300a00 */
[----:B------:R-:W2:Y:S01]  /*2e230*/  LDL.LU.64 R4, [R1+0x1290] ;  /* 0x0012900001047983 */ /* 0x000ea20000300a00 */
[----:B------:R-:W-:-:S03]  /*2e240*/  LOP3.LUT R29, R28, 0x20, RZ, 0x3c, !PT ;  /* 0x000000201c1d7812 */ /* 0x000fc600078e3cff */
[----:B--2---:R-:W-:Y:S04]  /*2e250*/  STS.128 [R0+0x780], R4 ;  /* 0x0007800400007388 */ /* 0x004fe80000000c00 */
[----:B------:R-:W-:Y:S06]  /*2e260*/  BAR.SYNC.DEFER_BLOCKING 0x0 ;  /* 0x0000000000007b1d */ /* 0x000fec0000010000 */
[----:B------:R-:W0:Y:S04]  /*2e270*/  LDS.128 R4, [R28] ;  /* 0x000000001c047984 */ /* 0x000e280000000c00 */
[----:B0-----:R-:W-:Y:S04]  /*2e280*/  STL.64 [R1+0x50], R4 ;  /* 0x0000500401007387 */ /* 0x001fe80000100a00 */
[----:B------:R-:W-:Y:S04]  /*2e290*/  STL.64 [R1+0x58], R6 ;  /* 0x0000580601007387 */ /* 0x000fe80000100a00 */
[----:B------:R-:W0:Y:S04]  /*2e2a0*/  LDS.128 R4, [R28+0x800] ;  /* 0x000800001c047984 */ /* 0x000e280000000c00 */
        /* <DEDUP_REMOVED lines=8> */
[----:B------:R-:W0:Y:S04]  /*2e330*/  LDS.128 R4, [R29] ;  /* 0x000000001d047984 */ /* 0x000e280000000c00 */
[----:B0-----:R-:W-:Y:S04]  /*2e340*/  STL.64 [R1+0x60], R4 ;  /* 0x0000600401007387 */ /* 0x001fe80000100a00 */
[----:B------:R-:W-:Y:S04]  /*2e350*/  STL.64 [R1+0x68], R6 ;  /* 0x0000680601007387 */ /* 0x000fe80000100a00 */
[----:B------:R-:W0:Y:S04]  /*2e360*/  LDS.128 R4, [R29+0x800] ;  /* 0x000800001d047984 */ /* 0x000e280000000c00 */
[----:B0-----:R-:W-:Y:S04]  /*2e370*/  STL.64 [R1+0xa0], R4 ;  /* 0x0000a00401007387 */ /* 0x001fe80000100a00 */
[----:B------:R-:W-:Y:S04]  /*2e380*/  STL.64 [R1+0xa8], R6 ;  /* 0x0000a80601007387 */ /* 0x000fe80000100a00 */
[----:B------:R-:W0:Y:S01]  /*2e390*/  LDS.128 R4, [R29+0x1000] ;  /* 0x001000001d047984 */ /* 0x000e220000000c00 */
[----:B------:R-:W-:-:S03]  /*2e3a0*/  LOP3.LUT R2, R28, 0x40, RZ, 0x3c, !PT ;  /* 0x000000401c027812 */ /* 0x000fc600078e3cff */
        /* <DEDUP_REMOVED lines=28> */
[----:B------:R-:W-:Y:S06]  /*2e570*/  BAR.SYNC.DEFER_BLOCKING 0x0 ;  /* 0x0000000000007b1d */ /* 0x000fec0000010000 */
[----:B------:R-:W-:Y:S04]  /*2e580*/  STS.128 [R0], R8 ;  /* 0x0000000800007388 */ /* 0x000fe80000000c00 */
[----:B0-----:R-:W-:Y:S04]  /*2e590*/  STL.64 [R1+0x140], R4 ;  /* 0x0001400401007387 */ /* 0x001fe80000100a00 */
[----:B------:R0:W-:Y:S04]  /*2e5a0*/  STL.64 [R1+0x148], R6 ;  /* 0x0001480601007387 */ /* 0x0001e80000100a00 */
[----:B---3--:R1:W-:Y:S04]  /*2e5b0*/  STS.128 [R0+0x80], R12 ;  /* 0x0000800c00007388 */ /* 0x0083e80000000c00 */
[----:B0-----:R-:W2:Y:S04]  /*2e5c0*/  LDL.LU.64 R6, [R1+0x1288] ;  /* 0x0012880001067983 */ /* 0x001ea80000300a00 */
[----:B------:R-:W2:Y:S04]  /*2e5d0*/  LDL.LU.64 R4, [R1+0x1280] ;  /* 0x0012800001047983 */ /* 0x000ea80000300a00 */
[----:B------:R-:W3:Y:S04]  /*2e5e0*/  LDL.LU.64 R10, [R1+0x1278] ;  /* 0x00127800010a7983 */ /* 0x000ee80000300a00 */
[----:B------:R-:W3:Y:S04]  /*2e5f0*/  LDL.LU.64 R8, [R1+0x1270] ;  /* 0x0012700001087983 */ /* 0x000ee80000300a00 */
[----:B-1----:R-:W3:Y:S04]  /*2e600*/  LDL.LU.64 R14, [R1+0x1268] ;  /* 0x00126800010e7983 */ /* 0x002ee80000300a00 */
[----:B------:R-:W3:Y:S04]  /*2e610*/  LDL.LU.64 R12, [R1+0x1260] ;  /* 0x00126000010c7983 */ /* 0x000ee80000300a00 */
[----:B----4-:R0:W-:Y:S04]  /*2e620*/  STS.128 [R0+0x100], R16 ;  /* 0x0001001000007388 */ /* 0x0101e80000000c00 */
[----:B------:R1:W-:Y:S04]  /*2e630*/  STS.128 [R0+0x180], R20 ;  /* 0x0001801400007388 */ /* 0x0003e80000000c00 */
[----:B0-----:R-:W4:Y:S04]  /*2e640*/  LDL.LU.64 R18, [R1+0x1258] ;  /* 0x0012580001127983 */ /* 0x001f280000300a00 */
[----:B------:R-:W4:Y:S04]  /*2e650*/  LDL.LU.64 R16, [R1+0x1250] ;  /* 0x0012500001107983 */ /* 0x000f280000300a00 */
[----:B-1----:R-:W4:Y:S04]  /*2e660*/  LDL.LU.64 R22, [R1+0x1248] ;  /* 0x0012480001167983 */ /* 0x002f280000300a00 */
[----:B------:R-:W4:Y:S04]  /*2e670*/  LDL.LU.64 R20, [R1+0x1240] ;  /* 0x0012400001147983 */ /* 0x000f280000300a00 */
[----:B------:R0:W-:Y:S04]  /*2e680*/  STS.128 [R0+0x200], R24 ;  /* 0x0002001800007388 */ /* 0x0001e80000000c00 */
[----:B0-----:R-:W4:Y:S04]  /*2e690*/  LDL.LU.64 R26, [R1+0x1238] ;  /* 0x00123800011a7983 */ /* 0x001f280000300a00 */
[----:B------:R-:W4:Y:S04]  /*2e6a0*/  LDL.LU.64 R24, [R1+0x1230] ;  /* 0x0012300001187983 */ /* 0x000f280000300a00 */
[----:B--2---:R0:W-:Y:S04]  /*2e6b0*/  STS.128 [R0+0x280], R4 ;  /* 0x0002800400007388 */ /* 0x0041e80000000c00 */
[----:B---3--:R1:W-:Y:S04]  /*2e6c0*/  STS.128 [R0+0x300], R8 ;  /* 0x0003000800007388 */ /* 0x0083e80000000c00 */
[----:B0-----:R-:W2:Y:S04]  /*2e6d0*/  LDL.LU R4, [R1+0x300] ;  /* 0x0003000001047983 */ /* 0x001ea80000300800 */
[----:B------:R-:W2:Y:S04]  /*2e6e0*/  LDL.LU R5, [R1+0x304] ;  /* 0x0003040001057983 */ /* 0x000ea80000300800 */
[----:B------:R-:W2:Y:S04]  /*2e6f0*/  LDL.LU R6, [R1+0x308] ;  /* 0x0003080001067983 */ /* 0x000ea80000300800 */
[----:B------:R-:W2:Y:S04]  /*2e700*/  LDL.LU R7, [R1+0x30c] ;  /* 0x00030c0001077983 */ /* 0x000ea80000300800 */
[----:B-1----:R-:W3:Y:S04]  /*2e710*/  LDL.LU R8, [R1+0x1d0] ;  /* 0x0001d00001087983 */ /* 0x002ee80000300800 */
[----:B------:R-:W3:Y:S04]  /*2e720*/  LDL.LU R9, [R1+0x1d4] ;  /* 0x0001d40001097983 */ /* 0x000ee80000300800 */
[----:B------:R-:W3:Y:S04]  /*2e730*/  LDL.LU R10, [R1+0x1d8] ;  /* 0x0001d800010a7983 */ /* 0x000ee80000300800 */
[----:B------:R-:W3:Y:S04]  /*2e740*/  LDL.LU R11, [R1+0x1dc] ;  /* 0x0001dc00010b7983 */ /* 0x000ee80000300800 */
[----:B------:R0:W-:Y:S04]  /*2e750*/  STS.128 [R0+0x380], R12 ;  /* 0x0003800c00007388 */ /* 0x0001e80000000c00 */
[----:B----4-:R1:W-:Y:S04]  /*2e760*/  STS.128 [R0+0x400], R16 ;  /* 0x0004001000007388 */ /* 0x0103e80000000c00 */
[----:B------:R4:W-:Y:S04]  /*2e770*/  STS.128 [R0+0x480], R20 ;  /* 0x0004801400007388 */ /* 0x0009e80000000c00 */
[----:B0-----:R-:W3:Y:S04]  /*2e780*/  LDL.LU R12, [R1+0x1b0] ;  /* 0x0001b000010c7983 */ /* 0x001ee80000300800 */
[----:B------:R-:W3:Y:S04]  /*2e790*/  LDL.LU R13, [R1+0x1b4] ;  /* 0x0001b400010d7983 */ /* 0x000ee80000300800 */
[----:B------:R-:W3:Y:S04]  /*2e7a0*/  LDL.LU R14, [R1+0x1b8] ;  /* 0x0001b800010e7983 */ /* 0x000ee80000300800 */
[----:B------:R-:W3:Y:S04]  /*2e7b0*/  LDL.LU R15, [R1+0x1bc] ;  /* 0x0001bc00010f7983 */ /* 0x000ee80000300800 */
[----:B-1----:R-:W3:Y:S04]  /*2e7c0*/  LDL.LU R16, [R1+0x1a0] ;  /* 0x0001a00001107983 */ /* 0x002ee80000300800 */
[----:B------:R-:W3:Y:S04]  /*2e7d0*/  LDL.LU R17, [R1+0x1a4] ;  /* 0x0001a40001117983 */ /* 0x000ee80000300800 */
[----:B------:R-:W3:Y:S04]  /*2e7e0*/  LDL.LU R18, [R1+0x1a8] ;  /* 0x0001a80001127983 */ /* 0x000ee80000300800 */
[----:B------:R-:W3:Y:S04]  /*2e7f0*/  LDL.LU R19, [R1+0x1ac] ;  /* 0x0001ac0001137983 */ /* 0x000ee80000300800 */
[----:B----4-:R-:W4:Y:S04]  /*2e800*/  LDL.LU R20, [R1+0x170] ;  /* 0x0001700001147983 */ /* 0x010f280000300800 */
[----:B------:R-:W4:Y:S04]  /*2e810*/  LDL.LU R21, [R1+0x174] ;  /* 0x0001740001157983 */ /* 0x000f280000300800 */
[----:B------:R-:W4:Y:S04]  /*2e820*/  LDL.LU R22, [R1+0x178] ;  /* 0x0001780001167983 */ /* 0x000f280000300800 */
[----:B------:R-:W4:Y:S04]  /*2e830*/  LDL.LU R23, [R1+0x17c] ;  /* 0x00017c0001177983 */ /* 0x000f280000300800 */
[----:B------:R-:W-:Y:S04]  /*2e840*/  STS.128 [R0+0x500], R24 ;  /* 0x0005001800007388 */ /* 0x000fe80000000c00 */
[----:B------:R-:W-:Y:S04]  /*2e850*/  STL [R1+0x1128], R24 ;  /* 0x0011281801007387 */ /* 0x000fe80000100800 */
[----:B--2---:R-:W-:Y:S04]  /*2e860*/  STS.128 [R0+0x780], R4 ;  /* 0x0007800400007388 */ /* 0x004fe80000000c00 */
[----:B---3--:R-:W-:Y:S04]  /*2e870*/  STS.128 [R0+0x700], R8 ;  /* 0x0007000800007388 */ /* 0x008fe80000000c00 */
[----:B------:R-:W-:Y:S04]  /*2e880*/  STS.128 [R0+0x680], R12 ;  /* 0x0006800c00007388 */ /* 0x000fe80000000c00 */
[----:B------:R-:W-:Y:S04]  /*2e890*/  STS.128 [R0+0x600], R16 ;  /* 0x0006001000007388 */ /* 0x000fe80000000c00 */
[----:B----4-:R-:W-:Y:S04]  /*2e8a0*/  STS.128 [R0+0x580], R20 ;  /* 0x0005801400007388 */ /* 0x010fe80000000c00 */
[----:B------:R-:W-:Y:S06]  /*2e8b0*/  BAR.SYNC.DEFER_BLOCKING 0x0 ;  /* 0x0000000000007b1d */ /* 0x000fec0000010000 */
[----:B------:R-:W0:Y:S04]  /*2e8c0*/  LDS.128 R8, [R28] ;  /* 0x000000001c087984 */ /* 0x000e280000000c00 */
[----:B------:R-:W1:Y:S04]  /*2e8d0*/  LDS.128 R12, [R28+0x800] ;  /* 0x000800001c0c7984 */ /* 0x000e680000000c00 */
[----:B------:R-:W2:Y:S04]  /*2e8e0*/  LDS.128 R4, [R28+0x1000] ;  /* 0x001000001c047984 */ /* 0x000ea80000000c00 */
[----:B------:R-:W3:Y:S04]  /*2e8f0*/  LDS.128 R24, [R28+0x1800] ;  /* 0x001800001c187984 */ /* 0x000ee80000000c00 */
[----:B0-----:R0:W-:Y:S04]  /*2e900*/  STL.64 [R1], R8 ;  /* 0x0000000801007387 */ /* 0x0011e80000100a00 */
[----:B------:R4:W-:Y:S04]  /*2e910*/  STL.64 [R1+0x8], R10 ;  /* 0x0000080a01007387 */ /* 0x0009e80000100a00 */
[----:B0-----:R-:W3:Y:S04]  /*2e920*/  LDL.LU R8, [R1+0x5d0] ;  /* 0x0005d00001087983 */ /* 0x001ee80000300800 */
[----:B-1----:R0:W-:Y:S04]  /*2e930*/  STL.64 [R1+0x40], R12 ;  /* 0x0000400c01007387 */ /* 0x0021e80000100a00 */
[----:B------:R1:W-:Y:S04]  /*2e940*/  STL.64 [R1+0x48], R14 ;  /* 0x0000480e01007387 */ /* 0x0003e80000100a00 */
[----:B--2---:R-:W-:Y:S04]  /*2e950*/  STL.64 [R1+0x180], R4 ;  /* 0x0001800401007387 */ /* 0x004fe80000100a00 */
[----:B------:R-:W-:Y:S04]  /*2e960*/  STL.64 [R1+0x188], R6 ;  /* 0x0001880601007387 */ /* 0x000fe80000100a00 */
[----:B------:R-:W3:Y:S04]  /*2e970*/  LDL.LU R9, [R1+0x5d4] ;  /* 0x0005d40001097983 */ /* 0x000ee80000300800 */
[----:B----4-:R-:W2:Y:S04]  /*2e980*/  LDL.LU R10, [R1+0x5d8] ;  /* 0x0005d800010a7983 */ /* 0x010ea80000300800 */
[----:B------:R-:W2:Y:S04]  /*2e990*/  LDL.LU R11, [R1+0x5dc] ;  /* 0x0005dc00010b7983 */ /* 0x000ea80000300800 */
[----:B--2---:R-:W-:Y:S04]  /*2e9a0*/  STL.64 [R1+0x1178], R10 ;  /* 0x0011780a01007387 */ /* 0x004fe80000100a00 */
[----:B---3--:R2:W-:Y:S04]  /*2e9b0*/  STL.64 [R1+0x1170], R8 ;  /* 0x0011700801007387 */ /* 0x0085e80000100a00 */
[----:B0-----:R-:W3:Y:S04]  /*2e9c0*/  LDL.LU R12, [R1+0x5a0] ;  /* 0x0005a000010c7983 */ /* 0x001ee80000300800 */
[----:B------:R-:W3:Y:S04]  /*2e9d0*/  LDL.LU R13, [R1+0x5a4] ;  /* 0x0005a400010d7983 */ /* 0x000ee80000300800 */
[----:B-1----:R-:W4:Y:S04]  /*2e9e0*/  LDL.LU R14, [R1+0x5a8] ;  /* 0x0005a800010e7983 */ /* 0x002f280000300800 */
[----:B------:R-:W4:Y:S04]  /*2e9f0*/  LDL.LU R15, [R1+0x5ac] ;  /* 0x0005ac00010f7983 */ /* 0x000f280000300800 */
[----:B----4-:R-:W-:Y:S04]  /*2ea00*/  STL.64 [R1+0x1188], R14 ;  /* 0x0011880e01007387 */ /* 0x010fe80000100a00 */
[----:B---3--:R0:W-:Y:S04]  /*2ea10*/  STL.64 [R1+0x1180], R12 ;  /* 0x0011800c01007387 */ /* 0x0081e80000100a00 */
[----:B------:R-:W3:Y:S04]  /*2ea20*/  LDL.LU R16, [R1+0x590] ;  /* 0x0005900001107983 */ /* 0x000ee80000300800 */
[----:B------:R-:W3:Y:S04]  /*2ea30*/  LDL.LU R17, [R1+0x594] ;  /* 0x0005940001117983 */ /* 0x000ee80000300800 */
[----:B------:R-:W4:Y:S04]  /*2ea40*/  LDL.LU R18, [R1+0x598] ;  /* 0x0005980001127983 */ /* 0x000f280000300800 */
[----:B------:R-:W4:Y:S04]  /*2ea50*/  LDL.LU R19, [R1+0x59c] ;  /* 0x00059c0001137983 */ /* 0x000f280000300800 */
[----:B----4-:R-:W-:Y:S04]  /*2ea60*/  STL.64 [R1+0x1198], R18 ;  /* 0x0011981201007387 */ /* 0x010fe80000100a00 */
[----:B---3--:R1:W-:Y:S04]  /*2ea70*/  STL.64 [R1+0x1190], R16 ;  /* 0x0011901001007387 */ /* 0x0083e80000100a00 */
[----:B--2---:R-:W2:Y:S04]  /*2ea80*/  LDL.LU R8, [R1+0x4f0] ;  /* 0x0004f00001087983 */ /* 0x004ea80000300800 */
[----:B------:R-:W2:Y:S04]  /*2ea90*/  LDL.LU R9, [R1+0x4f4] ;  /* 0x0004f40001097983 */ /* 0x000ea80000300800 */
[----:B------:R-:W3:Y:S04]  /*2eaa0*/  LDL.LU R10, [R1+0x4f8] ;  /* 0x0004f800010a7983 */ /* 0x000ee80000300800 */
[----:B------:R-:W3:Y:S04]  /*2eab0*/  LDL.LU R11, [R1+0x4fc] ;  /* 0x0004fc00010b7983 */ /* 0x000ee80000300800 */
[----:B---3--:R-:W-:Y:S04]  /*2eac0*/  STL.64 [R1+0x11a8], R10 ;  /* 0x0011a80a01007387 */ /* 0x008fe80000100a00 */
[----:B--2---:R-:W-:Y:S04]  /*2ead0*/  STL.64 [R1+0x11a0], R8 ;  /* 0x0011a00801007387 */ /* 0x004fe80000100a00 */
[----:B0-----:R-:W2:Y:S04]  /*2eae0*/  LDL.LU R12, [R1+0x4e0] ;  /* 0x0004e000010c7983 */ /* 0x001ea80000300800 */
[----:B------:R-:W2:Y:S04]  /*2eaf0*/  LDL.LU R13, [R1+0x4e4] ;  /* 0x0004e400010d7983 */ /* 0x000ea80000300800 */
[----:B------:R-:W3:Y:S04]  /*2eb00*/  LDL.LU R14, [R1+0x4e8] ;  /* 0x0004e800010e7983 */ /* 0x000ee80000300800 */
[----:B------:R-:W3:Y:S04]  /*2eb10*/  LDL.LU R15, [R1+0x4ec] ;  /* 0x0004ec00010f7983 */ /* 0x000ee80000300800 */
[----:B---3--:R-:W-:Y:S04]  /*2eb20*/  STL.64 [R1+0x11b8], R14 ;  /* 0x0011b80e01007387 */ /* 0x008fe80000100a00 */
[----:B--2---:R0:W-:Y:S04]  /*2eb30*/  STL.64 [R1+0x11b0], R12 ;  /* 0x0011b00c01007387 */ /* 0x0041e80000100a00 */
[----:B-1----:R-:W2:Y:S04]  /*2eb40*/  LDL.LU R16, [R1+0x4d0] ;  /* 0x0004d00001107983 */ /* 0x002ea80000300800 */
[----:B------:R-:W2:Y:S04]  /*2eb50*/  LDL.LU R17, [R1+0x4d4] ;  /* 0x0004d40001117983 */ /* 0x000ea80000300800 */
[----:B------:R-:W3:Y:S04]  /*2eb60*/  LDL.LU R18, [R1+0x4d8] ;  /* 0x0004d80001127983 */ /* 0x000ee80000300800 */
[----:B------:R-:W3:Y:S04]  /*2eb70*/  LDL.LU R19, [R1+0x4dc] ;  /* 0x0004dc0001137983 */ /* 0x000ee80000300800 */
[----:B---3--:R-:W-:Y:S04]  /*2eb80*/  STL.64 [R1+0x11c8], R18 ;  /* 0x0011c81201007387 */ /* 0x008fe80000100a00 */
[----:B--2---:R1:W-:Y:S04]  /*2eb90*/  STL.64 [R1+0x11c0], R16 ;  /* 0x0011c01001007387 */ /* 0x0043e80000100a00 */
        /* <DEDUP_REMOVED lines=35> */
[----:B--2---:R-:W-:Y:S04]  /*2edd0*/  STL.64 [R1+0x1220], R12 ;  /* 0x0012200c01007387 */ /* 0x004fe80000100a00 */
[----:B------:R-:W0:Y:S04]  /*2ede0*/  LDS.128 R12, [R29] ;  /* 0x000000001d0c7984 */ /* 0x000e280000000c00 */
[----:B------:R-:W2:Y:S04]  /*2edf0*/  LDL.LU R16, [R1+0x400] ;  /* 0x0004000001107983 */ /* 0x000ea80000300800 */
[----:B------:R-:W2:Y:S04]  /*2ee00*/  LDL.LU R17, [R1+0x404] ;  /* 0x0004040001117983 */ /* 0x000ea80000300800 */
[----:B------:R-:W2:Y:S04]  /*2ee10*/  LDL.LU R18, [R1+0x408] ;  /* 0x0004080001127983 */ /* 0x000ea80000300800 */
[----:B------:R-:W2:Y:S04]  /*2ee20*/  LDL.LU R19, [R1+0x40c] ;  /* 0x00040c0001137983 */ /* 0x000ea80000300800 */
[----:B------:R-:W3:Y:S04]  /*2ee30*/  LDL.LU R8, [R1+0x4b0] ;  /* 0x0004b00001087983 */ /* 0x000ee80000300800 */
[----:B------:R-:W3:Y:S04]  /*2ee40*/  LDL.LU R9, [R1+0x4b4] ;  /* 0x0004b40001097983 */ /* 0x000ee80000300800 */
[----:B------:R-:W3:Y:S04]  /*2ee50*/  LDL.LU R10, [R1+0x4b8] ;  /* 0x0004b800010a7983 */ /* 0x000ee80000300800 */
[----:B------:R-:W3:Y:S04]  /*2ee60*/  LDL.LU R11, [R1+0x4bc] ;  /* 0x0004bc00010b7983 */ /* 0x000ee80000300800 */
[----:B------:R-:W4:Y:S04]  /*2ee70*/  LDL.LU R20, [R1+0x500] ;  /* 0x0005000001147983 */ /* 0x000f280000300800 */
[----:B------:R-:W4:Y:S04]  /*2ee80*/  LDL.LU R21, [R1+0x504] ;  /* 0x0005040001157983 */ /* 0x000f280000300800 */
[----:B------:R-:W4:Y:S04]  /*2ee90*/  LDL.LU R22, [R1+0x508] ;  /* 0x0005080001167983 */ /* 0x000f280000300800 */
[----:B------:R-:W4:Y:S04]  /*2eea0*/  LDL.LU R23, [R1+0x50c] ;  /* 0x00050c0001177983 */ /* 0x000f280000300800 */
[----:B------:R-:W2:Y:S04]  /*2eeb0*/  LDL.LU R4, [R1+0x5e0] ;  /* 0x0005e00001047983 */ /* 0x000ea80000300800 */
[----:B------:R-:W2:Y:S04]  /*2eec0*/  LDL.LU R5, [R1+0x5e4] ;  /* 0x0005e40001057983 */ /* 0x000ea80000300800 */
[----:B------:R-:W2:Y:S04]  /*2eed0*/  LDL.LU R6, [R1+0x5e8] ;  /* 0x0005e80001067983 */ /* 0x000ea80000300800 */
[----:B------:R-:W2:Y:S04]  /*2eee0*/  LDL.LU R7, [R1+0x5ec] ;  /* 0x0005ec0001077983 */ /* 0x000ea80000300800 */
[----:B------:R-:W-:Y:S04]  /*2eef0*/  STL.64 [R1+0x1c0], R24 ;  /* 0x0001c01801007387 */ /* 0x000fe80000100a00 */
[----:B------:R-:W-:Y:S04]  /*2ef00*/  STL.64 [R1+0x1c8], R26 ;  /* 0x0001c81a01007387 */ /* 0x000fe80000100a00 */
[----:B------:R-:W1:Y:S04]  /*2ef10*/  LDS.128 R24, [R29+0x800] ;  /* 0x000800001d187984 */ /* 0x000e680000000c00 */
[----:B0-----:R-:W-:Y:S04]  /*2ef20*/  STL.64 [R1+0x10], R12 ;  /* 0x0000100c01007387 */ /* 0x001fe80000100a00 */
[----:B------:R-:W-:Y:S04]  /*2ef30*/  STL.64 [R1+0x18], R14 ;  /* 0x0000180e01007387 */ /* 0x000fe80000100a00 */
[----:B------:R-:W0:Y:S04]  /*2ef40*/  LDS.128 R12, [R29+0x1000] ;  /* 0x001000001d0c7984 */ /* 0x000e280000000c00 */
[----:B-1----:R-:W-:Y:S04]  /*2ef50*/  STL.64 [R1+0x150], R24 ;  /* 0x0001501801007387 */ /* 0x002fe80000100a00 */
[----:B------:R-:W-:Y:S04]  /*2ef60*/  STL.64 [R1+0x158], R26 ;  /* 0x0001581a01007387 */ /* 0x000fe80000100a00 */
[----:B------:R-:W1:Y:S04]  /*2ef70*/  LDS.128 R24, [R29+0x1800] ;  /* 0x001800001d187984 */ /* 0x000e680000000c00 */
[----:B0-----:R-:W-:Y:S04]  /*2ef80*/  STL.64 [R1+0x190], R12 ;  /* 0x0001900c01007387 */ /* 0x001fe80000100a00 */
[----:B------:R-:W-:Y:S04]  /*2ef90*/  STL.64 [R1+0x198], R14 ;  /* 0x0001980e01007387 */ /* 0x000fe80000100a00 */
[----:B------:R-:W0:Y:S04]  /*2efa0*/  LDS.128 R12, [R2] ;  /* 0x00000000020c7984 */ /* 0x000e280000000c00 */
[----:B-1----:R-:W-:Y:S04]  /*2efb0*/  STL.64 [R1+0x1d0], R24 ;  /* 0x0001d01801007387 */ /* 0x002fe80000100a00 */
[----:B------:R-:W-:Y:S04]  /*2efc0*/  STL.64 [R1+0x1d8], R26 ;  /* 0x0001d81a01007387 */ /* 0x000fe80000100a00 */
        /* <DEDUP_REMOVED lines=23> */
[----:B0-----:R-:W-:Y:S04]  /*2f140*/  STL.64 [R1+0x1f0], R12 ;  /* 0x0001f00c01007387 */ /* 0x001fe80000100a00 */
[----:B------:R0:W-:Y:S04]  /*2f150*/  STL.64 [R1+0x1f8], R14 ;  /* 0x0001f80e01007387 */ /* 0x0001e80000100a00 */
[----:B0-----:R-:W2:Y:S04]  /*2f160*/  LDL.LU.64 R14, [R1+0x1228] ;  /* 0x00122800010e7983 */ /* 0x001ea80000300a00 */
[----:B------:R-:W2:Y:S04]  /*2f170*/  LDL.LU.64 R12, [R1+0x1220] ;  /* 0x00122000010c7983 */ /* 0x000ea80000300a00 */
[----:B--2---:R0:W-:Y:S04]  /*2f180*/  STS.128 [R0], R12 ;  /* 0x0000000c00007388 */ /* 0x0041e80000000c00 */
[----:B0-----:R-:W2:Y:S04]  /*2f190*/  LDL.LU.64 R14, [R1+0x1218] ;  /* 0x00121800010e7983 */ /* 0x001ea80000300a00 */
[----:B------:R-:W2:Y:S04]  /*2f1a0*/  LDL.LU.64 R12, [R1+0x1210] ;  /* 0x00121000010c7983 */ /* 0x000ea80000300a00 */
[----:B--2---:R0:W-:Y:S04]  /*2f1b0*/  STS.128 [R0+0x80], R12 ;  /* 0x0000800c00007388 */ /* 0x0041e80000000c00 */
[----:B0-----:R-:W2:Y:S04]  /*2f1c0*/  LDL.LU.64 R14, [R1+0x1208] ;  /* 0x00120800010e7983 */ /* 0x001ea80000300a00 */
[----:B------:R-:W2:Y:S04]  /*2f1d0*/  LDL.LU.64 R12, [R1+0x1200] ;  /* 0x00120000010c7983 */ /* 0x000ea80000300a00 */
[----:B--2---:R0:W-:Y:S04]  /*2f1e0*/  STS.128 [R0+0x100], R12 ;  /* 0x0001000c00007388 */ /* 0x0041e80000000c00 */
[----:B0-----:R-:W2:Y:S04]  /*2f1f0*/  LDL.LU.64 R14, [R1+0x11f8] ;  /* 0x0011f800010e7983 */ /* 0x001ea80000300a00 */
[----:B------:R-:W2:Y:S04]  /*2f200*/  LDL.LU.64 R12, [R1+0x11f0] ;  /* 0x0011f000010c7983 */ /* 0x000ea80000300a00 */
[----:B------:R0:W-:Y:S04]  /*2f210*/  STS.128 [R0+0x180], R16 ;  /* 0x0001801000007388 */ /* 0x0001e80000000c00 */
[----:B0-----:R-:W3:Y:S04]  /*2f220*/  LDL.LU.64 R18, [R1+0x11e8] ;  /* 0x0011e80001127983 */ /* 0x001ee80000300a00 */
[----:B------:R-:W3:Y:S04]  /*2f230*/  LDL.LU.64 R16, [R1+0x11e0] ;  /* 0x0011e00001107983 */ /* 0x000ee80000300a00 */
[----:B--2---:R0:W-:Y:S04]  /*2f240*/  STS.128 [R0+0x200], R12 ;  /* 0x0002000c00007388 */ /* 0x0041e80000000c00 */
[----:B0-----:R-:W2:Y:S04]  /*2f250*/  LDL.LU.64 R14, [R1+0x11d8] ;  /* 0x0011d800010e7983 */ /* 0x001ea80000300a00 */
[----:B------:R-:W2:Y:S04]  /*2f260*/  LDL.LU.64 R12, [R1+0x11d0] ;  /* 0x0011d000010c7983 */ /* 0x000ea80000300a00 */
[----:B---3--:R0:W-:Y:S04]  /*2f270*/  STS.128 [R0+0x280], R16 ;  /* 0x0002801000007388 */ /* 0x0081e80000000c00 */
[----:B------:R-:W-:Y:S04]  /*2f280*/  STS.128 [R0+0x380], R8 ;  /* 0x0003800800007388 */ /* 0x000fe80000000c00 */
[----:B0-----:R-:W3:Y:S04]  /*2f290*/  LDL.LU.64 R18, [R1+0x11c8] ;  /* 0x0011c80001127983 */ /* 0x001ee80000300a00 */
[----:B------:R-:W3:Y:S04]  /*2f2a0*/  LDL.LU.64 R16, [R1+0x11c0] ;  /* 0x0011c00001107983 */ /* 0x000ee80000300a00 */
[----:B--2---:R0:W-:Y:S04]  /*2f2b0*/  STS.128 [R0+0x300], R12 ;  /* 0x0003000c00007388 */ /* 0x0041e80000000c00 */
[----:B0-----:R-:W2:Y:S04]  /*2f2c0*/  LDL.LU.64 R14, [R1+0x11b8] ;  /* 0x0011b800010e7983 */ /* 0x001ea80000300a00 */
[----:B------:R-:W2:Y:S04]  /*2f2d0*/  LDL.LU.64 R12, [R1+0x11b0] ;  /* 0x0011b000010c7983 */ /* 0x000ea80000300a00 */
[----:B------:R-:W4:Y:S04]  /*2f2e0*/  LDL.LU.64 R10, [R1+0x11a8] ;  /* 0x0011a800010a7983 */ /* 0x000f280000300a00 */
[----:B------:R-:W4:Y:S04]  /*2f2f0*/  LDL.LU.64 R8, [R1+0x11a0] ;  /* 0x0011a00001087983 */ /* 0x000f280000300a00 */
[----:B---3--:R0:W-:Y:S04]  /*2f300*/  STS.128 [R0+0x400], R16 ;  /* 0x0004001000007388 */ /* 0x0081e80000000c00 */
[----:B0-----:R-:W3:Y:S04]  /*2f310*/  LDL.LU.64 R18, [R1+0x1198] ;  /* 0x0011980001127983 */ /* 0x001ee80000300a00 */
[----:B------:R-:W3:Y:S04]  /*2f320*/  LDL.LU.64 R16, [R1+0x1190] ;  /* 0x0011900001107983 */ /* 0x000ee80000300a00 */
[----:B--2---:R0:W-:Y:S04]  /*2f330*/  STS.128 [R0+0x480], R12 ;  /* 0x0004800c00007388 */ /* 0x0041e80000000c00 */
[----:B----4-:R1:W-:Y:S04]  /*2f340*/  STS.128 [R0+0x500], R8 ;  /* 0x0005000800007388 */ /* 0x0103e80000000c00 */
[----:B0-----:R-:W2:Y:S04]  /*2f350*/  LDL.LU.64 R14, [R1+0x1188] ;  /* 0x00118800010e7983 */ /* 0x001ea80000300a00 */
[----:B------:R-:W2:Y:S04]  /*2f360*/  LDL.LU.64 R12, [R1+0x1180] ;  /* 0x00118000010c7983 */ /* 0x000ea80000300a00 */
[----:B-1----:R-:W4:Y:S04]  /*2f370*/  LDL.LU.64 R10, [R1+0x1178] ;  /* 0x00117800010a7983 */ /* 0x002f280000300a00 */
[----:B------:R-:W4:Y:S04]  /*2f380*/  LDL.LU.64 R8, [R1+0x1170] ;  /* 0x0011700001087983 */ /* 0x000f280000300a00 */
[----:B------:R-:W-:Y:S04]  /*2f390*/  STS.128 [R0+0x580], R20 ;  /* 0x0005801400007388 */ /* 0x000fe80000000c00 */
[----:B---3--:R-:W-:Y:S04]  /*2f3a0*/  STS.128 [R0+0x600], R16 ;  /* 0x0006001000007388 */ /* 0x008fe80000000c00 */
[----:B------:R-:W-:Y:S04]  /*2f3b0*/  STS.128 [R0+0x780], R4 ;  /* 0x0007800400007388 */ /* 0x000fe80000000c00 */
[----:B--2---:R-:W-:Y:S04]  /*2f3c0*/  STS.128 [R0+0x680], R12 ;  /* 0x0006800c00007388 */ /* 0x004fe80000000c00 */
[----:B----4-:R-:W-:Y:S04]  /*2f3d0*/  STS.128 [R0+0x700], R8 ;  /* 0x0007000800007388 */ /* 0x010fe80000000c00 */
[----:B------:R-:W-:Y:S06]  /*2f3e0*/  BAR.SYNC.DEFER_BLOCKING 0x0 ;  /* 0x0000000000007b1d */ /* 0x000fec0000010000 */
[----:B------:R-:W0:Y:S04]  /*2f3f0*/  LDS.128 R4, [R28] ;  /* 0x000000001c047984 */ /* 0x000e280000000c00 */
[----:B------:R-:W1:Y:S04]  /*2f400*/  LDS.128 R12, [R28+0x800] ;  /* 0x000800001c0c7984 */ /* 0x000e680000000c00 */
[----:B------:R-:W2:Y:S04]  /*2f410*/  LDS.128 R8, [R28+0x1000] ;  /* 0x001000001c087984 */ /* 0x000ea80000000c00 */
[----:B------:R-:W-:Y:S04]  /*2f420*/  LDS.128 R16, [R27] ;  /* 0x000000001b107984 */ /* 0x000fe80000000c00 */
[----:B0-----:R-:W-:Y:S04]  /*2f430*/  STL.64 [R1+0x240], R4 ;  /* 0x0002400401007387 */ /* 0x001fe80000100a00 */
[----:B------:R-:W-:Y:S04]  /*2f440*/  STL.64 [R1+0x248], R6 ;  /* 0x0002480601007387 */ /* 0x000fe80000100a00 */
[----:B------:R-:W0:Y:S04]  /*2f450*/  LDS.128 R4, [R28+0x1800] ;  /* 0x001800001c047984 */ /* 0x000e280000000c00 */
[----:B-1----:R-:W-:Y:S04]  /*2f460*/  STL.64 [R1+0x280], R12 ;  /* 0x0002800c01007387 */ /* 0x002fe80000100a00 */
[----:B------:R-:W-:Y:S04]  /*2f470*/  STL.64 [R1+0x288], R14 ;  /* 0x0002880e01007387 */ /* 0x000fe80000100a00 */
[----:B------:R-:W-:Y:S04]  /*2f480*/  STL [R1+0x1090], R28 ;  /* 0x0010901c01007387 */ /* 0x000fe80000100800 */
[----:B--2---:R-:W-:Y:S04]  /*2f490*/  STL.64 [R1+0x290], R8 ;  /* 0x0002900801007387 */ /* 0x004fe80000100a00 */
[----:B------:R-:W-:Y:S04]  /*2f4a0*/  STL.64 [R1+0x298], R10 ;  /* 0x0002980a01007387 */ /* 0x000fe80000100a00 */
[----:B------:R-:W1:Y:S04]  /*2f4b0*/  LDS.128 R12, [R29] ;  /* 0x000000001d0c7984 */ /* 0x000e680000000c00 */
[----:B------:R-:W-:Y:S04]  /*2f4c0*/  LDS.128 R8, [R29+0x800] ;  /* 0x000800001d087984 */ /* 0x000fe80000000c00 */
[----:B0-----:R-:W-:Y:S04]  /*2f4d0*/  STL.64 [R1+0x270], R4 ;  /* 0x0002700401007387 */ /* 0x001fe80000100a00 */
[----:B------:R-:W-:Y:S04]  /*2f4e0*/  STL.64 [R1+0x278], R6 ;  /* 0x0002780601007387 */ /* 0x000fe80000100a00 */
[----:B------:R-:W0:Y:S04]  /*2f4f0*/  LDS.128 R4, [R29+0x1000] ;  /* 0x001000001d047984 */ /* 0x000e280000000c00 */
[----:B-1----:R-:W-:Y:S04]  /*2f500*/  STL.64 [R1+0x250], R12 ;  /* 0x0002500c01007387 */ /* 0x002fe80000100a00 */
[----:B------:R-:W-:Y:S04]  /*2f510*/  STL.64 [R1+0x258], R14 ;  /* 0x0002580e01007387 */ /* 0x000fe80000100a00 */
[----:B------:R-:W-:Y:S04]  /*2f520*/  LDS.128 R12, [R27+0x800] ;  /* 0x000800001b0c7984 */ /* 0x000fe80000000c00 */
[----:B0-----:R-:W-:Y:S01]  /*2f530*/  STL.64 [R1+0x230], R4 ;  /* 0x0002300401007387 */ /* 0x001fe20000100a00 */
[----:B------:R-:W-:-:S03]  /*2f540*/  IMAD.MOV.U32 R28, RZ, RZ, R7 ;  /* 0x000000ffff1c7224 */ /* 0x000fc600078e0007 */
[----:B------:R-:W-:Y:S04]  /*2f550*/  STL.64 [R1+0x260], R8 ;  /* 0x0002600801007387 */ /* 0x000fe80000100a00 */
[----:B------:R-:W-:Y:S04]  /*2f560*/  STL.64 [R1+0x268], R10 ;  /* 0x0002680a01007387 */ /* 0x000fe80000100a00 */
[----:B------:R-:W-:Y:S04]  /*2f570*/  STL [R1+0x238], R6 ;  /* 0x0002380601007387 */ /* 0x000fe80000100800 */
[----:B------:R-:W0:Y:S04]  /*2f580*/  LDS.128 R4, [R29+0x1800] ;  /* 0x001800001d047984 */ /* 0x000e280000000c00 */
[----:B------:R-:W2:Y:S04]  /*2f590*/  LDL.LU R20, [R1+0x610] ;  /* 0x0006100001147983 */ /* 0x000ea80000300800 */
[----:B------:R-:W2:Y:S04]  /*2f5a0*/  LDL.LU R21, [R1+0x614] ;  /* 0x0006140001157983 */ /* 0x000ea80000300800 */
[----:B------:R-:W2:Y:S04]  /*2f5b0*/  LDL.LU R22, [R1+0x618] ;  /* 0x0006180001167983 */ /* 0x000ea80000300800 */
[----:B------:R-:W2:Y:S04]  /*2f5c0*/  LDL.LU R23, [R1+0x61c] ;  /* 0x00061c0001177983 */ /* 0x000ea80000300800 */
[----:B------:R-:W-:Y:S04]  /*2f5d0*/  STL [R1+0x1094], R28 ;  /* 0x0010941c01007387 */ /* 0x000fe80000100800 */
[----:B------:R-:W-:Y:S04]  /*2f5e0*/  STL [R1+0x1098], R29 ;  /* 0x0010981d01007387 */ /* 0x000fe80000100800 */
[----:B------:R-:W-:Y:S04]  /*2f5f0*/  LDS.128 R8, [R2] ;  /* 0x0000000002087984 */ /* 0x000fe80000000c00 */
[----:B0-----:R-:W-:Y:S04]  /*2f600*/  STL.64 [R1+0x220], R4 ;  /* 0x0002200401007387 */ /* 0x001fe80000100a00 */
[----:B------:R-:W-:Y:S04]  /*2f610*/  STL.64 [R1+0x228], R6 ;  /* 0x0002280601007387 */ /* 0x000fe80000100a00 */
[----:B------:R-:W0:Y:S04]  /*2f620*/  LDS.128 R4, [R2+0x800] ;  /* 0x0008000002047984 */ /* 0x000e280000000c00 */
[----:B0-----:R-:W-:Y:S04]  /*2f630*/  STL.64 [R1+0x200], R4 ;  /* 0x0002000401007387 */ /* 0x001fe80000100a00 */
[----:B------:R-:W-:Y:S04]  /*2f640*/  STL.64 [R1+0x210], R8 ;  /* 0x0002100801007387 */ /* 0x000fe80000100a00 */
[----:B------:R-:W-:Y:S01]  /*2f650*/  STL.64 [R1+0x218], R10 ;  /* 0x0002180a01007387 */ /* 0x000fe20000100a00 */
[----:B------:R-:W-:-:S03]  /*2f660*/  IMAD.MOV.U32 R28, RZ, RZ, R7 ;  /* 0x000000ffff1c7224 */ /* 0x000fc600078e0007 */
[----:B------:R-:W0:Y:S04]  /*2f670*/  LDS.128 R8, [R2+0x1000] ;  /* 0x0010000002087984 */ /* 0x000e280000000c00 */
[----:B------:R-:W-:Y:S04]  /*2f680*/  STL [R1+0x208], R6 ;  /* 0x0002080601007387 */ /* 0x000fe80000100800 */
[----:B------:R-:W1:Y:S04]  /*2f690*/  LDS.128 R4, [R2+0x1800] ;  /* 0x0018000002047984 */ /* 0x000e680000000c00 */
[----:B------:R-:W-:Y:S04]  /*2f6a0*/  STL [R1+0x109c], R28 ;  /* 0x00109c1c01007387 */ /* 0x000fe80000100800 */
[----:B0-----:R-:W-:Y:S04]  /*2f6b0*/  STL [R1+0x10a4], R10 ;  /* 0x0010a40a01007387 */ /* 0x001fe80000100800 */
[----:B------:R0:W-:Y:S04]  /*2f6c0*/  STL [R1+0x10a0], R11 ;  /* 0x0010a00b01007387 */ /* 0x0001e80000100800 */
[----:B0-----:R-:W3:Y:S04]  /*2f6d0*/  LDL R11, [R1+0x454] ;  /* 0x00045400010b7983 */ /* 0x001ee80000100800 */
[----:B------:R-:W-:Y:S04]  /*2f6e0*/  STL.64 [R1+0x10b0], R18 ;  /* 0x0010b01201007387 */ /* 0x000fe80000100a00 */
[----:B-1----:R-:W-:Y:S04]  /*2f6f0*/  STL.64 [R1+0x2a0], R4 ;  /* 0x0002a00401007387 */ /* 0x002fe80000100a00 */
[----:B------:R-:W-:Y:S04]  /*2f700*/  STL.64 [R1+0x2a8], R6 ;  /* 0x0002a80601007387 */ /* 0x000fe80000100a00 */
[----:B------:R0:W-:Y:S04]  /*2f710*/  STL.64 [R1+0x10a8], R16 ;  /* 0x0010a81001007387 */ /* 0x0001e80000100a00 */
[----:B------:R-:W1:Y:S04]  /*2f720*/  LDS.128 R4, [R27+0x1000] ;  /* 0x001000001b047984 */ /* 0x000e680000000c00 */
[----:B0-----:R-:W4:Y:S04]  /*2f730*/  LDL.LU R16, [R1+0x600] ;  /* 0x0006000001107983 */ /* 0x001f280000300800 */
[----:B------:R-:W4:Y:S04]  /*2f740*/  LDL.LU R17, [R1+0x604] ;  /* 0x0006040001117983 */ /* 0x000f280000300800 */
[----:B------:R-:W4:Y:S04]  /*2f750*/  LDL.LU R18, [R1+0x608] ;  /* 0x0006080001127983 */ /* 0x000f280000300800 */
[----:B------:R-:W4:Y:S04]  /*2f760*/  LDL.LU R19, [R1+0x60c] ;  /* 0x00060c0001137983 */ /* 0x000f280000300800 */
[----:B------:R-:W-:Y:S04]  /*2f770*/  STL.64 [R1+0x10c0], R14 ;  /* 0x0010c00e01007387 */ /* 0x000fe80000100a00 */
[----:B------:R0:W-:Y:S04]  /*2f780*/  STL.64 [R1+0x10b8], R12 ;  /* 0x0010b80c01007387 */ /* 0x0001e80000100a00 */
[----:B0-----:R-:W2:Y:S04]  /*2f790*/  LDL.LU R12, [R1+0x5f0] ;  /* 0x0005f000010c7983 */ /* 0x001ea80000300800 */
[----:B------:R-:W2:Y:S04]  /*2f7a0*/  LDL.LU R13, [R1+0x5f4] ;  /* 0x0005f400010d7983 */ /* 0x000ea80000300800 */
[----:B------:R-:W2:Y:S04]  /*2f7b0*/  LDL.LU R14, [R1+0x5f8] ;  /* 0x0005f800010e7983 */ /* 0x000ea80000300800 */
[----:B------:R-:W2:Y:S04]  /*2f7c0*/  LDL.LU R15, [R1+0x5fc] ;  /* 0x0005fc00010f7983 */ /* 0x000ea80000300800 */
[----:B-1----:R-:W-:Y:S04]  /*2f7d0*/  STL.64 [R1+0x10d0], R6 ;  /* 0x0010d00601007387 */ /* 0x002fe80000100a00 */
[----:B------:R-:W-:Y:S04]  /*2f7e0*/  STL.64 [R1+0x10c8], R4 ;  /* 0x0010c80401007387 */ /* 0x000fe80000100a00 */
[----:B------:R-:W0:Y:S04]  /*2f7f0*/  LDS.128 R4, [R27+0x1800] ;  /* 0x001800001b047984 */ /* 0x000e280000000c00 */
[----:B------:R-:W-:Y:S01]  /*2f800*/  BAR.SYNC.DEFER_BLOCKING 0x0 ;  /* 0x0000000000007b1d */ /* 0x000fe20000010000 */
[----:B0-----:R-:W-:-:S05]  /*2f810*/  IMAD.MOV.U32 R10, RZ, RZ, R4 ;  /* 0x000000ffff0a7224 */ /* 0x001fca00078e0004 */
[----:B---3--:R-:W-:Y:S04]  /*2f820*/  STL.64 [R1+0x1158], R10 ;  /* 0x0011580a01007387 */ /* 0x008fe80000100a00 */
[----:B------:R-:W-:Y:S04]  /*2f830*/  STL.64 [R1+0x1150], R8 ;  /* 0x0011500801007387 */ /* 0x000fe80000100a00 */
[----:B--2---:R0:W-:Y:S04]  /*2f840*/  STS.128 [R0], R12 ;  /* 0x0000000c00007388 */ /* 0x0041e80000000c00 */
        /* <DEDUP_REMOVED lines=10> */
[----:B------:R-:W-:Y:S04]  /*2f8f0*/  STS.128 [R0+0x100], R20 ;  /* 0x0001001400007388 */ /* 0x000fe80000000c00 */
[----:B---3--:R-:W-:Y:S04]  /*2f900*/  STL.64 [R1+0x10f0], R14 ;  /* 0x0010f00e01007387 */ /* 0x008fe80000100a00 */
[----:B--2---:R0:W-:Y:S04]  /*2f910*/  STL.64 [R1+0x10e8], R12 ;  /* 0x0010e80c01007387 */ /* 0x0041e80000100a00 */
[----:B0-----:R-:W2:Y:S04]  /*2f920*/  LDL.LU R12, [R1+0x6c0] ;  /* 0x0006c000010c7983 */ /* 0x001ea80000300800 */
[----:B------:R-:W2:Y:S04]  /*2f930*/  LDL.LU R13, [R1+0x6c4] ;  /* 0x0006c400010d7983 */ /* 0x000ea80000300800 */
[----:B------:R-:W3:Y:S04]  /*2f940*/  LDL.LU R14, [R1+0x6c8] ;  /* 0x0006c800010e7983 */ /* 0x000ee80000300800 */
[----:B------:R-:W3:Y:S04]  /*2f950*/  LDL.LU R15, [R1+0x6cc] ;  /* 0x0006cc00010f7983 */ /* 0x000ee80000300800 */
        /* <DEDUP_REMOVED lines=20> */
[----:B------:R-:W-:Y:S04]  /*2faa0*/  STL.64 [R1+0x1120], R22 ;  /* 0x0011201601007387 */ /* 0x000fe80000100a00 */
        /* <DEDUP_REMOVED lines=10> */
[----:B------:R-:W2:Y:S01]  /*2fb50*/  LDL.LU R23, [R1+0x65c] ;  /* 0x00065c0001177983 */ /* 0x000ea20000300800 */
[----:B------:R-:W-:-:S02]  /*2fb60*/  IMAD.MOV.U32 R28, RZ, RZ, R5 ;  /* 0x000000ffff1c7224 */ /* 0x000fc400078e0005 */
[----:B------:R-:W-:Y:S01]  /*2fb70*/  IMAD.MOV.U32 R29, RZ, RZ, R6 ;  /* 0x000000ffff1d7224 */ /* 0x000fe200078e0006 */
[----:B----4-:R-:W-:Y:S01]  /*2fb80*/  STS.128 [R0+0x80], R16 ;  /* 0x0000801000007388 */ /* 0x010fe20000000c00 */
[----:B------:R-:W-:-:S03]  /*2fb90*/  IMAD.MOV.U32 R26, RZ, RZ, R7 ;  /* 0x000000ffff1a7224 */ /* 0x000fc600078e0007 */
[----:B------:R-:W-:Y:S04]  /*2fba0*/  STS.128 [R0+0x180], R8 ;  /* 0x0001800800007388 */ /* 0x000fe80000000c00 */
[----:B--2---:R-:W-:Y:S04]  /*2fbb0*/  STL.64 [R1+0x1148], R22 ;  /* 0x0011481601007387 */ /* 0x004fe80000100a00 */
[----:B------:R0:W-:Y:S04]  /*2fbc0*/  STL.64 [R1+0x1140], R20 ;  /* 0x0011401401007387 */ /* 0x0001e80000100a00 */
[----:B0-----:R-:W2:Y:S04]  /*2fbd0*/  LDL.LU R20, [R1+0x640] ;  /* 0x0006400001147983 */ /* 0x001ea80000300800 */
[----:B------:R-:W2:Y:S04]  /*2fbe0*/  LDL.LU R21, [R1+0x644] ;  /* 0x0006440001157983 */ /* 0x000ea80000300800 */
[----:B------:R-:W2:Y:S04]  /*2fbf0*/  LDL.LU R22, [R1+0x648] ;  /* 0x0006480001167983 */ /* 0x000ea80000300800 */
[----:B------:R-:W2:Y:S04]  /*2fc00*/  LDL.LU R23, [R1+0x64c] ;  /* 0x00064c0001177983 */ /* 0x000ea80000300800 */
[----:B------:R-:W4:Y:S04]  /*2fc10*/  LDL.LU R24, [R1+0x1060] ;  /* 0x0010600001187983 */ /* 0x000f280000300800 */
[----:B---3--:R-:W-:Y:S04]  /*2fc20*/  STL.64 [R1+0x1100], R14 ;  /* 0x0011000e01007387 */ /* 0x008fe80000100a00 */
[----:B------:R0:W-:Y:S04]  /*2fc30*/  STL.64 [R1+0x10f8], R12 ;  /* 0x0010f80c01007387 */ /* 0x0001e80000100a00 */
[----:B0-----:R-:W3:Y:S04]  /*2fc40*/  LDL.LU R12, [R1+0x6b0] ;  /* 0x0006b000010c7983 */ /* 0x001ee80000300800 */
        /* <DEDUP_REMOVED lines=11> */
[----:B------:R-:W3:Y:S04]  /*2fd00*/  LDL.LU.64 R10, [R1+0x1168] ;  /* 0x00116800010a7983 */ /* 0x000ee80000300a00 */
[----:B------:R-:W3:Y:S04]  /*2fd10*/  LDL.LU.64 R8, [R1+0x1160] ;  /* 0x0011600001087983 */ /* 0x000ee80000300a00 */
[----:B--2---:R-:W-:Y:S04]  /*2fd20*/  STS.128 [R0+0x280], R20 ;  /* 0x0002801400007388 */ /* 0x004fe80000000c00 */
[----:B---3--:R0:W-:Y:S04]  /*2fd30*/  STS.128 [R0+0x200], R8 ;  /* 0x0002000800007388 */ /* 0x0081e80000000c00 */
[----:B0-----:R-:W2:Y:S04]  /*2fd40*/  LDL.LU.64 R10, [R1+0x1158] ;  /* 0x00115800010a7983 */ /* 0x001ea80000300a00 */
[----:B------:R-:W3:Y:S04]  /*2fd50*/  LDL.LU.64 R8, [R1+0x1150] ;  /* 0x0011500001087983 */ /* 0x000ee80000300a00 */
[----:B------:R-:W2:Y:S04]  /*2fd60*/  LDL.LU R25, [R1+0x50] ;  /* 0x0000500001197983 */ /* 0x000ea80000300800 */
[----:B------:R-:W2:Y:S04]  /*2fd70*/  LDL.LU.64 R22, [R1+0x1148] ;  /* 0x0011480001167983 */ /* 0x000ea80000300a00 */
[----:B------:R-:W2:Y:S01]  /*2fd80*/  LDL.LU.64 R20, [R1+0x1140] ;  /* 0x0011400001147983 */ /* 0x000ea20000300a00 */
[----:B----4-:R-:W-:-:S03]  /*2fd90*/  ISETP.GE.AND P0, PT, R24, c[0x0][0x178], PT ;  /* 0x00005e0018007a0c */ /* 0x010fc60003f06270 */
[----:B--2---:R0:W-:Y:S04]  /*2fda0*/  STS.128 [R0+0x300], R20 ;  /* 0x0003001400007388 */ /* 0x0041e80000000c00 */
[----:B0-----:R-:W2:Y:S04]  /*2fdb0*/  LDL.LU.64 R22, [R1+0x1138] ;  /* 0x0011380001167983 */ /* 0x001ea80000300a00 */
[----:B------:R-:W2:Y:S01]  /*2fdc0*/  LDL.LU.64 R20, [R1+0x1130] ;  /* 0x0011300001147983 */ /* 0x000ea20000300a00 */
[----:B------:R-:W-:-:S04]  /*2fdd0*/  IADD3 R2, R11, 0x1, RZ ;  /* 0x000000010b027810 */ /* 0x000fc80007ffe0ff */
[----:B------:R-:W-:Y:S02]  /*2fde0*/  ISETP.LT.AND P5, PT, R2, c[0x0][0x17c], !P0 ;  /* 0x00005f0002007a0c */ /* 0x000fe400047a1270 */
[----:B------:R-:W-:-:S04]  /*2fdf0*/  IADD3 R2, R11, 0x3, RZ ;  /* 0x000000030b027810 */ /* 0x000fc80007ffe0ff */
[----:B------:R-:W-:Y:S01]  /*2fe00*/  ISETP.LT.AND P3, PT, R2, c[0x0][0x17c], !P0 ;  /* 0x00005f0002007a0c */ /* 0x000fe20004761270 */
[----:B------:R-:W-:Y:S02]  /*2fe10*/  IMAD R2, R24, c[0x0][0x194], RZ ;  /* 0x0000650018027a24 */ /* 0x000fe400078e02ff */
[----:B------:R-:W4:Y:S04]  /*2fe20*/  LDL.LU R24, [R1+0x1128] ;  /* 0x0011280001187983 */ /* 0x000f280000300800 */
[----:B--2---:R0:W-:Y:S04]  /*2fe30*/  STS.128 [R0+0x380], R20 ;  /* 0x0003801400007388 */ /* 0x0041e80000000c00 */
[----:B0-----:R-:W2:Y:S04]  /*2fe40*/  LDL.LU.64 R22, [R1+0x1120] ;  /* 0x0011200001167983 */ /* 0x001ea80000300a00 */
[----:B------:R-:W2:Y:S04]  /*2fe50*/  LDL.LU.64 R20, [R1+0x1118] ;  /* 0x0011180001147983 */ /* 0x000ea80000300a00 */
[----:B------:R-:W-:Y:S04]  /*2fe60*/  STS.128 [R0+0x500], R12 ;  /* 0x0005000c00007388 */ /* 0x000fe80000000c00 */
[----:B--2---:R0:W-:Y:S04]  /*2fe70*/  STS.128 [R0+0x400], R20 ;  /* 0x0004001400007388 */ /* 0x0041e80000000c00 */
[----:B0-----:R-:W2:Y:S04]  /*2fe80*/  LDL.LU.64 R22, [R1+0x1110] ;  /* 0x0011100001167983 */ /* 0x001ea80000300a00 */
[----:B------:R-:W2:Y:S04]  /*2fe90*/  LDL.LU.64 R20, [R1+0x1108] ;  /* 0x0011080001147983 */ /* 0x000ea80000300a00 */
[----:B------:R-:W2:Y:S04]  /*2fea0*/  LDL.LU.64 R14, [R1+0x1100] ;  /* 0x00110000010e7983 */ /* 0x000ea80000300a00 */
[----:B------:R-:W2:Y:S04]  /*2feb0*/  LDL.LU.64 R12, [R1+0x10f8] ;  /* 0x0010f800010c7983 */ /* 0x000ea80000300a00 */
[----:B--2---:R0:W-:Y:S04]  /*2fec0*/  STS.128 [R0+0x580], R12 ;  /* 0x0005800c00007388 */ /* 0x0041e80000000c00 */
[----:B0-----:R-:W2:Y:S04]  /*2fed0*/  LDL.LU.64 R14, [R1+0x10f0] ;  /* 0x0010f000010e7983 */ /* 0x001ea80000300a00 */
[----:B------:R-:W2:Y:S04]  /*2fee0*/  LDL.LU.64 R12, [R1+0x10e8] ;  /* 0x0010e800010c7983 */ /* 0x000ea80000300a00 */
[----:B--2---:R0:W-:Y:S04]  /*2fef0*/  STS.128 [R0+0x600], R12 ;  /* 0x0006000c00007388 */ /* 0x0041e80000000c00 */
[----:B0-----:R-:W2:Y:S04]  /*2ff00*/  LDL.LU.64 R14, [R1+0x10e0] ;  /* 0x0010e000010e7983 */ /* 0x001ea80000300a00 */
[----:B------:R-:W2:Y:S01]  /*2ff10*/  LDL.LU.64 R12, [R1+0x10d8] ;  /* 0x0010d800010c7983 */ /* 0x000ea20000300a00 */
[----:B------:R-:W-:-:S03]  /*2ff20*/  IADD3 R3, R11, 0x2, RZ ;  /* 0x000000020b037810 */ /* 0x000fc60007ffe0ff */
[----:B------:R0:W-:Y:S04]  /*2ff30*/  STS.128 [R0+0x480], R20 ;  /* 0x0004801400007388 */ /* 0x0001e80000000c00 */
[----:B------:R1:W-:Y:S04]  /*2ff40*/  STS.128 [R0+0x680], R4 ;  /* 0x0006800400007388 */ /* 0x0003e80000000c00 */
[----:B------:R-:W-:Y:S01]  /*2ff50*/  STS.128 [R0+0x780], R16 ;  /* 0x0007801000007388 */ /* 0x000fe20000000c00 */
[----:B------:R-:W-:Y:S02]  /*2ff60*/  ISETP.LT.AND P4, PT, R3, c[0x0][0x17c], !P0 ;  /* 0x00005f0003007a0c */ /* 0x000fe40004781270 */
[----:B------:R-:W-:-:S02]  /*2ff70*/  IADD3 R3, R11, 0x4, RZ ;  /* 0x000000040b037810 */ /* 0x000fc40007ffe0ff */
[----:B------:R-:W-:Y:S02]  /*2ff80*/  ISETP.LT.AND P1, PT, R11, c[0x0][0x17c], !P0 ;  /* 0x00005f000b007a0c */ /* 0x000fe40004721270 */
[----:B------:R-:W-:Y:S01]  /*2ff90*/  ISETP.LT.AND P2, PT, R3, c[0x0][0x17c], !P0 ;  /* 0x00005f0003007a0c */ /* 0x000fe20004741270 */
[----:B0-----:R-:W-:Y:S01]  /*2ffa0*/  IMAD R21, R11, c[0x0][0x198], RZ ;  /* 0x000066000b157a24 */ /* 0x001fe200078e02ff */
[C---:B------:R-:W-:Y:S02]  /*2ffb0*/  LEA R3, P6, R2.reuse, c[0x0][0x170], 0x1 ;  /* 0x00005c0002037a11 */ /* 0x040fe400078c08ff */
[----:B----4-:R-:W-:Y:S01]  /*2ffc0*/  PRMT R24, R25, 0x7632, R24 ;  /* 0x0000763219187816 */ /* 0x010fe20000000018 */
[----:B-1----:R-:W4:Y:S01]  /*2ffd0*/  LDL.LU.64 R6, [R1+0x10d0] ;  /* 0x0010d00001067983 */ /* 0x002f220000300a00 */
[----:B------:R-:W-:Y:S02]  /*2ffe0*/  LEA.HI.X.SX32 R2, R2, c[0x0][0x174], 0x1, P6 ;  /* 0x00005d0002027a11 */ /* 0x000fe400030f0eff */
[C---:B------:R-:W-:Y:S01]  /*2fff0*/  LEA R20, P6, R21.reuse, R3, 0x1 ;  /* 0x0000000315147211 */ /* 0x040fe200078c08ff */
[----:B------:R-:W3:Y:S01]  /*30000*/  LDL.LU.64 R4, [R1+0x10c8] ;  /* 0x0010c80001047983 */ /* 0x000ee20000300a00 */
[----:B------:R-:W-:-:S02]  /*30010*/  IADD3 R23, R21, c[0x0][0x198], RZ ;  /* 0x0000660015177a10 */ /* 0x000fc40007ffe0ff */
[----:B------:R-:W-:Y:S02]  /*30020*/  LEA.HI.X.SX32 R21, R21, R2, 0x1, P6 ;  /* 0x0000000215157211 */ /* 0x000fe400030f0eff */
[C---:B------:R-:W-:Y:S01]  /*30030*/  LEA R22, P6, R23.reuse, R3, 0x1 ;  /* 0x0000000317167211 */ /* 0x040fe200078c08ff */
[----:B--2---:R0:W-:Y:S04]  /*30040*/  STS.128 [R0+0x700], R12 ;  /* 0x0007000c00007388 */ /* 0x0041e80000000c00 */
[----:B------:R-:W-:Y:S06]  /*30050*/  BAR.SYNC.DEFER_BLOCKING 0x0 ;  /* 0x0000000000007b1d */ /* 0x000fec0000010000 */
[----:B0-----:R-:W2:Y:S04]  /*30060*/  LDL.LU.64 R14, [R1+0x10c0] ;  /* 0x0010c000010e7983 */ /* 0x001ea80000300a00 */
[----:B------:R-:W2:Y:S04]  /*30070*/  LDL.LU.64 R12, [R1+0x10b8] ;  /* 0x0010b800010c7983 */ /* 0x000ea80000300a00 */
[----:B------:R-:W2:Y:S04]  /*30080*/  LDL.LU.64 R18, [R1+0x10b0] ;  /* 0x0010b00001127983 */ /* 0x000ea80000300a00 */
[----:B------:R0:W-:Y:S04]  /*30090*/  @P1 STG.E.U16 [R20.64], R25 ;  /* 0x0000001914001986 */ /* 0x0001e8000c101504 */
[----:B------:R-:W2:Y:S01]  /*300a0*/  LDL.LU.64 R16, [R1+0x10a8] ;  /* 0x0010a80001107983 */ /* 0x000ea20000300a00 */
[----:B0-----:R-:W-:-:S02]  /*300b0*/  IADD3 R21, R23, c[0x0][0x198], RZ ;  /* 0x0000660017157a10 */ /* 0x001fc40007ffe0ff */
[----:B------:R-:W-:Y:S02]  /*300c0*/  LEA.HI.X.SX32 R23, R23, R2, 0x1, P6 ;  /* 0x0000000217177211 */ /* 0x000fe400030f0eff */
[----:B------:R-:W-:-:S03]  /*300d0*/  IADD3 R25, R11, 0x6, RZ ;  /* 0x000000060b197810 */ /* 0x000fc60007ffe0ff */
[----:B------:R0:W-:Y:S01]  /*300e0*/  @P5 STG.E.U16 [R22.64], R24 ;  /* 0x0000001816005986 */ /* 0x0001e2000c101504 */
[----:B------:R-:W-:-:S03]  /*300f0*/  ISETP.LT.AND P5, PT, R25, c[0x0][0x17c], !P0 ;  /* 0x00005f0019007a0c */ /* 0x000fc600047a1270 */
[----:B------:R-:W2:Y:S01]  /*30100*/  LDL.LU R25, [R1+0x60] ;  /* 0x0000600001197983 */ /* 0x000ea20000300800 */
[----:B------:R-:W-:Y:S02]  /*30110*/  IADD3 R0, R11, 0x5, RZ ;  /* 0x000000050b007810 */ /* 0x000fe40007ffe0ff */
[C---:B------:R-:W-:Y:S02]  /*30120*/  LEA R20, P6, R21.reuse, R3, 0x1 ;  /* 0x0000000315147211 */ /* 0x040fe400078c08ff */
[----:B------:R-:W-:Y:S02]  /*30130*/  ISETP.LT.AND P1, PT, R0, c[0x0][0x17c], !P0 ;  /* 0x00005f0000007a0c */ /* 0x000fe40004721270 */
[C---:B------:R-:W-:Y:S02]  /*30140*/  IADD3 R0, R21.reuse, c[0x0][0x198], RZ ;  /* 0x0000660015007a10 */ /* 0x040fe40007ffe0ff */
[----:B------:R-:W-:Y:S02]  /*30150*/  LEA.HI.X.SX32 R21, R21, R2, 0x1, P6 ;  /* 0x0000000215157211 */ /* 0x000fe400030f0eff */
[----:B0-----:R-:W-:-:S02]  /*30160*/  IADD3 R23, R11, 0x7, RZ ;  /* 0x000000070b177810 */ /* 0x001fc40007ffe0ff */
[C---:B------:R-:W-:Y:S01]  /*30170*/  LEA R22, P6, R0.reuse, R3, 0x1 ;  /* 0x0000000300167211 */ /* 0x040fe200078c08ff */
[----:B--2---:R0:W-:Y:S01]  /*30180*/  @P4 STG.E.U16 [R20.64], R25 ;  /* 0x0000001914004986 */ /* 0x0041e2000c101504 */
[----:B------:R-:W-:Y:S02]  /*30190*/  ISETP.LT.AND P4, PT, R23, c[0x0][0x17c], !P0 ;  /* 0x00005f0017007a0c */ /* 0x000fe40004781270 */
[----:B------:R-:W-:Y:S02]  /*301a0*/  LEA.HI.X.SX32 R23, R0, R2, 0x1, P6 ;  /* 0x0000000200177211 */ /* 0x000fe400030f0eff */
[----:B------:R-:W-:Y:S02]  /*301b0*/  PRMT R24, R25, 0x7632, R24 ;  /* 0x0000763219187816 */ /* 0x000fe40000000018 */
[----:B0-----:R-:W-:-:S03]  /*301c0*/  IADD3 R25, R11, 0x8, RZ ;  /* 0x000000080b197810 */ /* 0x001fc60007ffe0ff */
[----:B------:R0:W-:Y:S01]  /*301d0*/  @P3 STG.E.U16 [R22.64], R24 ;  /* 0x0000001816003986 */ /* 0x0001e2000c101504 */
[----:B------:R-:W-:-:S03]  /*301e0*/  ISETP.LT.AND P3, PT, R25, c[0x0][0x17c], !P0 ;  /* 0x00005f0019007a0c */ /* 0x000fc60004761270 */
[----:B------:R-:W2:Y:S01]  /*301f0*/  LDL.LU R25, [R1+0x70] ;  /* 0x0000700001197983 */ /* 0x000ea20000300800 */
[----:B------:R-:W-:-:S04]  /*30200*/  IADD3 R21, R0, c[0x0][0x198], RZ ;  /* 0x0000660000157a10 */ /* 0x000fc80007ffe0ff */
[CC--:B------:R-:W-:Y:S02]  /*30210*/  LEA R20, P6, R21.reuse, R3.reuse, 0x1 ;  /* 0x0000000315147211 */ /* 0x0c0fe400078c08ff */
[C---:B------:R-:W-:Y:S02]  /*30220*/  IADD3 R0, R21.reuse, c[0x0][0x198], RZ ;  /* 0x0000660015007a10 */ /* 0x040fe40007ffe0ff */
[----:B------:R-:W-:Y:S02]  /*30230*/  LEA.HI.X.SX32 R21, R21, R2, 0x1, P6 ;  /* 0x0000000215157211 */ /* 0x000fe400030f0eff */
[----:B0-----:R-:W-:Y:S02]  /*30240*/  IADD3 R23, R11, 0x9, RZ ;  /* 0x000000090b177810 */ /* 0x001fe40007ffe0ff */
[----:B------:R-:W-:Y:S01]  /*30250*/  LEA R22, P6, R0, R3, 0x1 ;  /* 0x0000000300167211 */ /* 0x000fe200078c08ff */
[----:B--2---:R0:W-:Y:S01]  /*30260*/  @P2 STG.E.U16 [R20.64], R25 ;  /* 0x0000001914002986 */ /* 0x0041e2000c101504 */
[----:B------:R-:W-:-:S02]  /*30270*/  ISETP.LT.AND P2, PT, R23, c[0x0][0x17c], !P0 ;  /* 0x00005f0017007a0c */ /* 0x000fc40004741270 */
        /* <DEDUP_REMOVED lines=859> */
[----:B------:R-:W2:Y:S01]  /*33830*/  LDL.LU R25, [R1] ;  /* 0x0000000001197983 */ /* 0x000ea20000300800 */
        /* <DEDUP_REMOVED lines=944> */
[----:B------:R0:W-:Y:S01]  /*37340*/  @P4 STG.E.U16 [R20.64], R16 ;  /* 0x0000001014004986 */ /* 0x0001e2000c101504 */
[----:B------:R-:W-:-:S02]  /*37350*/  ISETP.LT.AND P4, PT, R23, c[0x0][0x17c], !P0 ;  /* 0x00005f0017007a0c */ /* 0x000fc40004781270 */
[CC--:B------:R-:W-:Y:S02]  /*37360*/  LEA.HI.X.SX32 R23, R0.reuse, R2.reuse, 0x1, P6 ;  /* 0x0000000200177211 */ /* 0x0c0fe400030f0eff */
[----:B0-----:R-:W-:Y:S02]  /*37370*/  IADD3 R21, R0, c[0x0][0x198], RZ ;  /* 0x0000660000157a10 */ /* 0x001fe40007ffe0ff */
[----:B------:R-:W-:Y:S02]  /*37380*/  PRMT R16, R16, 0x7632, R16 ;  /* 0x0000763210107816 */ /* 0x000fe40000000010 */
[C---:B------:R-:W-:Y:S02]  /*37390*/  LEA R20, P6, R21.reuse, R3, 0x1 ;  /* 0x0000000315147211 */ /* 0x040fe400078c08ff */
[C---:B------:R-:W-:Y:S01]  /*373a0*/  IADD3 R0, R21.reuse, c[0x0][0x198], RZ ;  /* 0x0000660015007a10 */ /* 0x040fe20007ffe0ff */
[----:B------:R0:W-:Y:S01]  /*373b0*/  @P3 STG.E.U16 [R22.64], R16 ;  /* 0x0000001016003986 */ /* 0x0001e2000c101504 */
[----:B------:R-:W-:-:S02]  /*373c0*/  LEA.HI.X.SX32 R21, R21, R2, 0x1, P6 ;  /* 0x0000000215157211 */ /* 0x000fc400030f0eff */
[----:B------:R-:W-:-:S04]  /*373d0*/  IADD3 R24, R11, 0x10c, RZ ;  /* 0x0000010c0b187810 */ /* 0x000fc80007ffe0ff */
[----:B------:R-:W-:Y:S02]  /*373e0*/  ISETP.LT.AND P3, PT, R24, c[0x0][0x17c], !P0 ;  /* 0x00005f0018007a0c */ /* 0x000fe40004761270 */
[----:B0-----:R-:W-:Y:S02]  /*373f0*/  IADD3 R23, R11, 0x10d, RZ ;  /* 0x0000010d0b177810 */ /* 0x001fe40007ffe0ff */
[C---:B------:R-:W-:Y:S01]  /*37400*/  LEA R22, P6, R0.reuse, R3, 0x1 ;  /* 0x0000000300167211 */ /* 0x040fe200078c08ff */
[----:B--2---:R0:W-:Y:S01]  /*37410*/  @P2 STG.E.U16 [R20.64], R25 ;  /* 0x0000001914002986 */ /* 0x0041e2000c101504 */
[----:B------:R-:W-:Y:S02]  /*37420*/  ISETP.LT.AND P2, PT, R23, c[0x0][0x17c], !P0 ;  /* 0x00005f0017007a0c */ /* 0x000fe40004741270 */
[----:B------:R-:W-:Y:S02]  /*37430*/  LEA.HI.X.SX32 R23, R0, R2, 0x1, P6 ;  /* 0x0000000200177211 */ /* 0x000fe400030f0eff */
[----:B------:R-:W-:-:S02]  /*37440*/  PRMT R24, R25, 0x7632, R24 ;  /* 0x0000763219187816 */ /* 0x000fc40000000018 */
        /* <DEDUP_REMOVED lines=23> */
[C---:B------:R-:W-:Y:S02]  /*375c0*/  LEA R22, P6, R0.reuse, R3, 0x1 ;  /* 0x0000000300167211 */ /* 0x040fe400078c08ff */
[----:B------:R-:W-:Y:S01]  /*375d0*/  IADD3 R16, R0, c[0x0][0x198], RZ ;  /* 0x0000660000107a10 */ /* 0x000fe20007ffe0ff */
[----:B--2---:R0:W-:Y:S01]  /*375e0*/  @P3 STG.E.U16 [R20.64], R25 ;  /* 0x0000001914003986 */ /* 0x0041e2000c101504 */
[----:B------:R-:W-:-:S02]  /*375f0*/  ISETP.LT.AND P3, PT, R23, c[0x0][0x17c], !P0 ;  /* 0x00005f0017007a0c */ /* 0x000fc40004761270 */
[-C--:B------:R-:W-:Y:S02]  /*37600*/  LEA.HI.X.SX32 R23, R0, R2.reuse, 0x1, P6 ;  /* 0x0000000200177211 */ /* 0x080fe400030f0eff */
[----:B------:R-:W-:Y:S02]  /*37610*/  PRMT R24, R25, 0x7632, R24 ;  /* 0x0000763219187816 */ /* 0x000fe40000000018 */
[C---:B------:R-:W-:Y:S02]  /*37620*/  IADD3 R0, R16.reuse, c[0x0][0x198], RZ ;  /* 0x0000660010007a10 */ /* 0x040fe40007ffe0ff */
[C---:B0-----:R-:W-:Y:S01]  /*37630*/  LEA R20, P6, R16.reuse, R3, 0x1 ;  /* 0x0000000310147211 */ /* 0x041fe200078c08ff */
[----:B------:R0:W-:Y:S03]  /*37640*/  @P2 STG.E.U16 [R22.64], R24 ;  /* 0x0000001816002986 */ /* 0x0001e6000c101504 */
[----:B------:R-:W-:-:S02]  /*37650*/  LEA.HI.X.SX32 R21, R16, R2, 0x1, P6 ;  /* 0x0000000210157211 */ /* 0x000fc400030f0eff */
[----:B------:R-:W-:-:S03]  /*37660*/  IADD3 R25, R11, 0x112, RZ ;  /* 0x000001120b197810 */ /* 0x000fc60007ffe0ff */
[----:B------:R1:W-:Y:S01]  /*37670*/  @P1 STG.E.U16 [R20.64], R12 ;  /* 0x0000000c14001986 */ /* 0x0003e2000c101504 */
[----:B0-----:R-:W-:Y:S02]  /*37680*/  IADD3 R23, R11, 0x113, RZ ;  /* 0x000001130b177810 */ /* 0x001fe40007ffe0ff */
[C---:B------:R-:W-:Y:S02]  /*37690*/  LEA R22, P6, R0.reuse, R3, 0x1 ;  /* 0x0000000300167211 */ /* 0x040fe400078c08ff */
[----:B------:R-:W-:Y:S02]  /*376a0*/  ISETP.LT.AND P1, PT, R23, c[0x0][0x17c], !P0 ;  /* 0x00005f0017007a0c */ /* 0x000fe40004721270 */
[----:B------:R-:W-:Y:S02]  /*376b0*/  LEA.HI.X.SX32 R23, R0, R2, 0x1, P6 ;  /* 0x0000000200177211 */ /* 0x000fe400030f0eff */
[----:B-1----:R-:W-:Y:S02]  /*376c0*/  PRMT R12, R12, 0x7632, R12 ;  /* 0x000076320c0c7816 */ /* 0x002fe4000000000c */
[----:B------:R-:W-:-:S02]  /*376d0*/  IADD3 R24, R11, 0x114, RZ ;  /* 0x000001140b187810 */ /* 0x000fc40007ffe0ff */
[----:B------:R-:W-:Y:S01]  /*376e0*/  ISETP.LT.AND P2, PT, R25, c[0x0][0x17c], !P0 ;  /* 0x00005f0019007a0c */ /* 0x000fe20004741270 */
[----:B------:R0:W-:Y:S01]  /*376f0*/  @P5 STG.E.U16 [R22.64], R12 ;  /* 0x0000000c16005986 */ /* 0x0001e2000c101504 */
[----:B------:R-:W-:-:S03]  /*37700*/  ISETP.LT.AND P5, PT, R24, c[0x0][0x17c], !P0 ;  /* 0x00005f0018007a0c */ /* 0x000fc600047a1270 */
[----:B------:R-:W2:Y:S04]  /*37710*/  LDL.LU R25, [R1+0x230] ;  /* 0x0002300001197983 */ /* 0x000ea80000300800 */
[----:B------:R-:W2:Y:S01]  /*37720*/  LDL.LU R24, [R1+0x290] ;  /* 0x0002900001187983 */ /* 0x000ea20000300800 */
[----:B------:R-:W-:-:S04]  /*37730*/  IADD3 R16, R0, c[0x0][0x198], RZ ;  /* 0x0000660000107a10 */ /* 0x000fc80007ffe0ff */
[CC--:B------:R-:W-:Y:S02]  /*37740*/  LEA R20, P6, R16.reuse, R3.reuse, 0x1 ;  /* 0x0000000310147211 */ /* 0x0c0fe400078c08ff */
[C---:B------:R-:W-:Y:S02]  /*37750*/  IADD3 R0, R16.reuse, c[0x0][0x198], RZ ;  /* 0x0000660010007a10 */ /* 0x040fe40007ffe0ff */
[----:B------:R-:W-:Y:S02]  /*37760*/  LEA.HI.X.SX32 R21, R16, R2, 0x1, P6 ;  /* 0x0000000210157211 */ /* 0x000fe400030f0eff */
[----:B------:R-:W-:Y:S02]  /*37770*/  IADD3 R16, R11, 0x115, RZ ;  /* 0x000001150b107810 */ /* 0x000fe40007ffe0ff */
[C---:B0-----:R-:W-:Y:S02]  /*37780*/  LEA R22, P6, R0.reuse, R3, 0x1 ;  /* 0x0000000300167211 */ /* 0x041fe400078c08ff */
[----:B------:R-:W-:-:S02]  /*37790*/  IADD3 R12, R0, c[0x0][0x198], RZ ;  /* 0x00006600000c7a10 */ /* 0x000fc40007ffe0ff */
[----:B------:R-:W-:Y:S02]  /*377a0*/  LEA.HI.X.SX32 R23, R0, R2, 0x1, P6 ;  /* 0x0000000200177211 */ /* 0x000fe400030f0eff */
[----:B------:R-:W-:Y:S01]  /*377b0*/  IADD3 R0, R12, c[0x0][0x198], RZ ;  /* 0x000066000c007a10 */ /* 0x000fe20007ffe0ff */
[----:B--2---:R0:W-:Y:S01]  /*377c0*/  @P4 STG.E.U16 [R20.64], R24 ;  /* 0x0000001814004986 */ /* 0x0041e2000c101504 */
[----:B------:R-:W-:Y:S02]  /*377d0*/  ISETP.LT.AND P4, PT, R16, c[0x0][0x17c], !P0 ;  /* 0x00005f0010007a0c */ /* 0x000fe40004781270 */
[----:B------:R-:W-:Y:S02]  /*377e0*/  PRMT R16, R24, 0x7632, R16 ;  /* 0x0000763218107816 */ /* 0x000fe40000000010 */
[----:B0-----:R-:W-:-:S03]  /*377f0*/  LEA R20, P6, R12, R3, 0x1 ;  /* 0x000000030c147211 */ /* 0x001fc600078c08ff */
[----:B------:R0:W-:Y:S01]  /*37800*/  @P3 STG.E.U16 [R22.64], R16 ;  /* 0x0000001016003986 */ /* 0x0001e2000c101504 */
[----:B------:R-:W-:Y:S02]  /*37810*/  LEA.HI.X.SX32 R21, R12, R2, 0x1, P6 ;  /* 0x000000020c157211 */ /* 0x000fe400030f0eff */
[----:B------:R-:W-:-:S03]  /*37820*/  IADD3 R12, R0, c[0x0][0x198], RZ ;  /* 0x00006600000c7a10 */ /* 0x000fc60007ffe0ff */
[----:B------:R1:W-:Y:S01]  /*37830*/  @P2 STG.E.U16 [R20.64], R25 ;  /* 0x0000001914002986 */ /* 0x0003e2000c101504 */
[----:B0-----:R-:W-:Y:S02]  /*37840*/  IADD3 R16, R11, 0x117, RZ ;  /* 0x000001170b107810 */ /* 0x001fe40007ffe0ff */
[-C--:B------:R-:W-:Y:S02]  /*37850*/  LEA R22, P6, R0, R3.reuse, 0x1 ;  /* 0x0000000300167211 */ /* 0x080fe400078c08ff */
[----:B------:R-:W-:Y:S02]  /*37860*/  ISETP.LT.AND P2, PT, R16, c[0x0][0x17c], !P0 ;  /* 0x00005f0010007a0c */ /* 0x000fe40004741270 */
[----:B------:R-:W-:Y:S02]  /*37870*/  LEA.HI.X.SX32 R23, R0, R2, 0x1, P6 ;  /* 0x0000000200177211 */ /* 0x000fe400030f0eff */
[----:B------:R-:W-:Y:S02]  /*37880*/  PRMT R16, R25, 0x7632, R16 ;  /* 0x0000763219107816 */ /* 0x000fe40000000010 */
[C---:B-1----:R-:W-:Y:S01]  /*37890*/  LEA R20, P6, R12.reuse, R3, 0x1 ;  /* 0x000000030c147211 */ /* 0x042fe200078c08ff */
[----:B------:R-:W2:Y:S01]  /*378a0*/  LDL.LU R25, [R1+0x2a0] ;  /* 0x0002a00001197983 */ /* 0x000ea20000300800 */
[----:B------:R-:W-:-:S02]  /*378b0*/  IADD3 R0, R12, c[0x0][0x198], RZ ;  /* 0x000066000c007a10 */ /* 0x000fc40007ffe0ff */
[----:B------:R-:W-:Y:S01]  /*378c0*/  LEA.HI.X.SX32 R21, R12, R2, 0x1, P6 ;  /* 0x000000020c157211 */ /* 0x000fe200030f0eff */
[----:B------:R0:W-:Y:S01]  /*378d0*/  @P1 STG.E.U16 [R22.64], R16 ;  /* 0x0000001016001986 */ /* 0x0001e2000c101504 */
[----:B------:R-:W-:-:S03]  /*378e0*/  IADD3 R24, R11, 0x116, RZ ;  /* 0x000001160b187810 */ /* 0x000fc60007ffe0ff */
[----:B---3--:R1:W-:Y:S01]  /*378f0*/  @P5 STG.E.U16 [R20.64], R8 ;  /* 0x0000000814005986 */ /* 0x0083e2000c101504 */
[----:B------:R-:W-:Y:S02]  /*37900*/  ISETP.LT.AND P3, PT, R24, c[0x0][0x17c], !P0 ;  /* 0x00005f0018007a0c */ /* 0x000fe40004761270 */
[C---:B------:R-:W-:Y:S02]  /*37910*/  IADD3 R24, R11.reuse, 0x118, RZ ;  /* 0x000001180b187810 */ /* 0x040fe40007ffe0ff */
[----:B0-----:R-:W-:Y:S02]  /*37920*/  IADD3 R16, R11, 0x119, RZ ;  /* 0x000001190b107810 */ /* 0x001fe40007ffe0ff */
[----:B------:R-:W-:Y:S02]  /*37930*/  LEA R22, P6, R0, R3, 0x1 ;  /* 0x0000000300167211 */ /* 0x000fe400078c08ff */
[----:B------:R-:W-:Y:S02]  /*37940*/  ISETP.LT.AND P5, PT, R16, c[0x0][0x17c], !P0 ;  /* 0x00005f0010007a0c */ /* 0x000fe400047a1270 */
[----:B------:R-:W-:-:S02]  /*37950*/  LEA.HI.X.SX32 R23, R0, R2, 0x1, P6 ;  /* 0x0000000200177211 */ /* 0x000fc400030f0eff */
[----:B-1----:R-:W-:Y:S02]  /*37960*/  PRMT R8, R8, 0x7632, R8 ;  /* 0x0000763208087816 */ /* 0x002fe40000000008 */
[----:B------:R-:W-:Y:S02]  /*37970*/  IADD3 R16, R11, 0x11a, RZ ;  /* 0x0000011a0b107810 */ /* 0x000fe40007ffe0ff */
[----:B------:R-:W-:Y:S01]  /*37980*/  ISETP.LT.AND P1, PT, R24, c[0x0][0x17c], !P0 ;  /* 0x00005f0018007a0c */ /* 0x000fe20004721270 */
[----:B------:R0:W-:Y:S01]  /*37990*/  @P4 STG.E.U16 [R22.64], R8 ;  /* 0x0000000816004986 */ /* 0x0001e2000c101504 */
[----:B------:R-:W-:-:S03]  /*379a0*/  ISETP.LT.AND P4, PT, R16, c[0x0][0x17c], !P0 ;  /* 0x00005f0010007a0c */ /* 0x000fc60004781270 */
[----:B------:R-:W3:Y:S04]  /*379b0*/  LDL.LU R24, [R1+0x220] ;  /* 0x0002200001187983 */ /* 0x000ee80000300800 */
[----:B------:R-:W2:Y:S01]  /*379c0*/  LDL.LU R16, [R1+0x270] ;  /* 0x0002700001107983 */ /* 0x000ea20000300800 */
[----:B------:R-:W-:-:S04]  /*379d0*/  IADD3 R12, R0, c[0x0][0x198], RZ ;  /* 0x00006600000c7a10 */ /* 0x000fc80007ffe0ff */
[CC--:B------:R-:W-:Y:S02]  /*379e0*/  LEA R20, P6, R12.reuse, R3.reuse, 0x1 ;  /* 0x000000030c147211 */ /* 0x0c0fe400078c08ff */
[C---:B------:R-:W-:Y:S02]  /*379f0*/  IADD3 R0, R12.reuse, c[0x0][0x198], RZ ;  /* 0x000066000c007a10 */ /* 0x040fe40007ffe0ff */
[-C--:B------:R-:W-:Y:S02]  /*37a00*/  LEA.HI.X.SX32 R21, R12, R2.reuse, 0x1, P6 ;  /* 0x000000020c157211 */ /* 0x080fe400030f0eff */
[C---:B0-----:R-:W-:Y:S02]  /*37a10*/  LEA R22, P6, R0.reuse, R3, 0x1 ;  /* 0x0000000300167211 */ /* 0x041fe400078c08ff */
[C---:B------:R-:W-:Y:S01]  /*37a20*/  IADD3 R8, R0.reuse, c[0x0][0x198], RZ ;  /* 0x0000660000087a10 */ /* 0x040fe20007ffe0ff */
[----:B------:R0:W-:Y:S01]  /*37a30*/  @P3 STG.E.U16 [R20.64], R4 ;  /* 0x0000000414003986 */ /* 0x0001e2000c101504 */
[----:B------:R-:W-:-:S02]  /*37a40*/  LEA.HI.X.SX32 R23, R0, R2, 0x1, P6 ;  /* 0x0000000200177211 */ /* 0x000fc400030f0eff */
[----:B------:R-:W-:Y:S02]  /*37a50*/  IADD3 R0, R8, c[0x0][0x198], RZ ;  /* 0x0000660008007a10 */ /* 0x000fe40007ffe0ff */
[----:B0-----:R-:W-:Y:S02]  /*37a60*/  PRMT R4, R4, 0x7632, R4 ;  /* 0x0000763204047816 */ /* 0x001fe40000000004 */
[----:B------:R-:W-:-:S03]  /*37a70*/  LEA R20, P6, R8, R3, 0x1 ;  /* 0x0000000308147211 */ /* 0x000fc600078c08ff */
[----:B------:R0:W-:Y:S01]  /*37a80*/  @P2 STG.E.U16 [R22.64], R4 ;  /* 0x0000000416002986 */ /* 0x0001e2000c101504 */
[-C--:B------:R-:W-:Y:S02]  /*37a90*/  LEA.HI.X.SX32 R21, R8, R2.reuse, 0x1, P6 ;  /* 0x0000000208157211 */ /* 0x080fe400030f0eff */
[C---:B------:R-:W-:Y:S02]  /*37aa0*/  IADD3 R8, R11.reuse, 0x11d, RZ ;  /* 0x0000011d0b087810 */ /* 0x040fe40007ffe0ff */
[----:B------:R-:W-:Y:S02]  /*37ab0*/  IADD3 R12, R11, 0x11b, RZ ;  /* 0x0000011b0b0c7810 */ /* 0x000fe40007ffe0ff */
[C---:B0-----:R-:W-:Y:S02]  /*37ac0*/  LEA R22, P6, R0.reuse, R3, 0x1 ;  /* 0x0000000300167211 */ /* 0x041fe400078c08ff */
[C---:B------:R-:W-:Y:S02]  /*37ad0*/  IADD3 R4, R0.reuse, c[0x0][0x198], RZ ;  /* 0x0000660000047a10 */ /* 0x040fe40007ffe0ff */
[----:B------:R-:W-:-:S02]  /*37ae0*/  LEA.HI.X.SX32 R23, R0, R2, 0x1, P6 ;  /* 0x0000000200177211 */ /* 0x000fc400030f0eff */
[----:B------:R-:W-:Y:S02]  /*37af0*/  ISETP.LT.AND P3, PT, R12, c[0x0][0x17c], !P0 ;  /* 0x00005f000c007a0c */ /* 0x000fe40004761270 */
[----:B------:R-:W-:Y:S02]  /*37b00*/  IADD3 R0, R4, c[0x0][0x198], RZ ;  /* 0x0000660004007a10 */ /* 0x000fe40007ffe0ff */
[----:B------:R-:W-:-:S04]  /*37b10*/  IADD3 R12, R11, 0x11c, RZ ;  /* 0x0000011c0b0c7810 */ /* 0x000fc80007ffe0ff */
[----:B------:R-:W-:Y:S02]  /*37b20*/  ISETP.LT.AND P2, PT, R12, c[0x0][0x17c], !P0 ;  /* 0x00005f000c007a0c */ /* 0x000fe40004741270 */
[----:B------:R-:W-:Y:S01]  /*37b30*/  IADD3 R12, R11, 0x11e, RZ ;  /* 0x0000011e0b0c7810 */ /* 0x000fe20007ffe0ff */
[----:B--2---:R0:W-:Y:S01]  /*37b40*/  @P1 STG.E.U16 [R20.64], R16 ;  /* 0x0000001014001986 */ /* 0x0041e2000c101504 */
[----:B------:R-:W-:Y:S02]  /*37b50*/  ISETP.LT.AND P1, PT, R8, c[0x0][0x17c], !P0 ;  /* 0x00005f0008007a0c */ /* 0x000fe40004721270 */
[----:B------:R-:W-:Y:S02]  /*37b60*/  PRMT R8, R16, 0x7632, R8 ;  /* 0x0000763210087816 */ /* 0x000fe40000000008 */
[----:B0-----:R-:W-:-:S03]  /*37b70*/  LEA R20, P6, R4, R3, 0x1 ;  /* 0x0000000304147211 */ /* 0x001fc600078c08ff */
[----:B------:R0:W-:Y:S01]  /*37b80*/  @P5 STG.E.U16 [R22.64], R8 ;  /* 0x0000000816005986 */ /* 0x0001e2000c101504 */
[----:B------:R-:W-:-:S03]  /*37b90*/  LEA.HI.X.SX32 R21, R4, R2, 0x1, P6 ;  /* 0x0000000204157211 */ /* 0x000fc600030f0eff */
[----:B------:R-:W2:Y:S01]  /*37ba0*/  LDL.LU R16, [R1+0x244] ;  /* 0x0002440001107983 */ /* 0x000ea20000300800 */
[----:B------:R-:W-:-:S03]  /*37bb0*/  IADD3 R4, R0, c[0x0][0x198], RZ ;  /* 0x0000660000047a10 */ /* 0x000fc60007ffe0ff */
[----:B---3--:R1:W-:Y:S01]  /*37bc0*/  @P4 STG.E.U16 [R20.64], R24 ;  /* 0x0000001814004986 */ /* 0x0083e2000c101504 */
[----:B0-----:R-:W-:Y:S02]  /*37bd0*/  IADD3 R8, R11, 0x11f, RZ ;  /* 0x0000011f0b087810 */ /* 0x001fe40007ffe0ff */
[-C--:B------:R-:W-:Y:S02]  /*37be0*/  LEA R22, P6, R0, R3.reuse, 0x1 ;  /* 0x0000000300167211 */ /* 0x080fe400078c08ff */
[----:B------:R-:W-:Y:S02]  /*37bf0*/  ISETP.LT.AND P4, PT, R8, c[0x0][0x17c], !P0 ;  /* 0x00005f0008007a0c */ /* 0x000fe40004781270 */
[----:B------:R-:W-:Y:S02]  /*37c00*/  LEA.HI.X.SX32 R23, R0, R2, 0x1, P6 ;  /* 0x0000000200177211 */ /* 0x000fe400030f0eff */
[----:B------:R-:W-:Y:S02]  /*37c10*/  PRMT R8, R24, 0x7632, R8 ;  /* 0x0000763218087816 */ /* 0x000fe40000000008 */
[C---:B-1----:R-:W-:Y:S01]  /*37c20*/  LEA R20, P6, R4.reuse, R3, 0x1 ;  /* 0x0000000304147211 */ /* 0x042fe200078c08ff */
[----:B------:R-:W3:Y:S01]  /*37c30*/  LDL.LU R24, [R1+0x254] ;  /* 0x0002540001187983 */ /* 0x000ee20000300800 */
[----:B------:R-:W-:-:S02]  /*37c40*/  IADD3 R0, R4, c[0x0][0x198], RZ ;  /* 0x0000660004007a10 */ /* 0x000fc40007ffe0ff */
[----:B------:R-:W-:Y:S01]  /*37c50*/  LEA.HI.X.SX32 R21, R4, R2, 0x1, P6 ;  /* 0x0000000204157211 */ /* 0x000fe200030f0eff */
[----:B------:R0:W-:Y:S01]  /*37c60*/  @P3 STG.E.U16 [R22.64], R8 ;  /* 0x0000000816003986 */ /* 0x0001e2000c101504 */
[----:B------:R-:W-:Y:S02]  /*37c70*/  ISETP.LT.AND P5, PT, R12, c[0x0][0x17c], !P0 ;  /* 0x00005f000c007a0c */ /* 0x000fe400047a1270 */
[C---:B------:R-:W-:Y:S01]  /*37c80*/  IADD3 R4, R0.reuse, c[0x0][0x198], RZ ;  /* 0x0000660000047a10 */ /* 0x040fe20007ffe0ff */
[----:B------:R1:W-:Y:S01]  /*37c90*/  @P2 STG.E.U16 [R20.64], R25 ;  /* 0x0000001914002986 */ /* 0x0003e2000c101504 */
[----:B0-----:R-:W-:Y:S02]  /*37ca0*/  IADD3 R8, R11, 0x121, RZ ;  /* 0x000001210b087810 */ /* 0x001fe40007ffe0ff */
[----:B------:R-:W-:Y:S02]  /*37cb0*/  LEA R22, P6, R0, R3, 0x1 ;  /* 0x0000000300167211 */ /* 0x000fe400078c08ff */
[----:B------:R-:W-:-:S02]  /*37cc0*/  ISETP.LT.AND P2, PT, R8, c[0x0][0x17c], !P0 ;  /* 0x00005f0008007a0c */ /* 0x000fc40004741270 */
[----:B------:R-:W-:Y:S02]  /*37cd0*/  LEA.HI.X.SX32 R23, R0, R2, 0x1, P6 ;  /* 0x0000000200177211 */ /* 0x000fe400030f0eff */
[----:B------:R-:W-:Y:S02]  /*37ce0*/  PRMT R8, R25, 0x7632, R8 ;  /* 0x0000763219087816 */ /* 0x000fe40000000008 */
[----:B-1----:R-:W-:-:S03]  /*37cf0*/  LEA R20, P6, R4, R3, 0x1 ;  /* 0x0000000304147211 */ /* 0x002fc600078c08ff */
[----:B------:R0:W-:Y:S01]  /*37d00*/  @P1 STG.E.U16 [R22.64], R8 ;  /* 0x0000000816001986 */ /* 0x0001e2000c101504 */
[----:B------:R-:W-:-:S05]  /*37d10*/  LEA.HI.X.SX32 R21, R4, R2, 0x1, P6 ;  /* 0x0000000204157211 */ /* 0x000fca00030f0eff */
[----:B------:R1:W-:Y:S01]  /*37d20*/  @P5 STG.E.U16 [R20.64], R10 ;  /* 0x0000000a14005986 */ /* 0x0003e2000c101504 */
[----:B0-----:R-:W-:-:S04]  /*37d30*/  IADD3 R8, R11, 0x123, RZ ;  /* 0x000001230b087810 */ /* 0x001fc80007ffe0ff */
[----:B------:R-:W-:Y:S02]  /*37d40*/  ISETP.LT.AND P5, PT, R8, c[0x0][0x17c], !P0 ;  /* 0x00005f0008007a0c */ /* 0x000fe400047a1270 */
[----:B------:R-:W-:Y:S02]  /*37d50*/  PRMT R8, R10, 0x7632, R8 ;  /* 0x000076320a087816 */ /* 0x000fe40000000008 */
[----:B-1----:R-:W4:Y:S04]  /*37d60*/  LDL.LU R10, [R1+0x10a4] ;  /* 0x0010a400010a7983 */ /* 0x002f280000300800 */
[----:B------:R-:W4:Y:S01]  /*37d70*/  LDL.LU R25, [R1+0x214] ;  /* 0x0002140001197983 */ /* 0x000f220000300800 */
[----:B------:R-:W-:Y:S02]  /*37d80*/  IADD3 R0, R4, c[0x0][0x198], RZ ;  /* 0x0000660004007a10 */ /* 0x000fe40007ffe0ff */
[----:B------:R-:W-:-:S02]  /*37d90*/  IADD3 R12, R11, 0x120, RZ ;  /* 0x000001200b0c7810 */ /* 0x000fc40007ffe0ff */
[-C--:B------:R-:W-:Y:S02]  /*37da0*/  LEA R22, P6, R0, R3.reuse, 0x1 ;  /* 0x0000000300167211 */ /* 0x080fe400078c08ff */
[----:B------:R-:W-:Y:S02]  /*37db0*/  ISETP.LT.AND P3, PT, R12, c[0x0][0x17c], !P0 ;  /* 0x00005f000c007a0c */ /* 0x000fe40004761270 */
[C---:B------:R-:W-:Y:S02]  /*37dc0*/  IADD3 R4, R0.reuse, c[0x0][0x198], RZ ;  /* 0x0000660000047a10 */ /* 0x040fe40007ffe0ff */
[----:B------:R-:W-:Y:S02]  /*37dd0*/  LEA.HI.X.SX32 R23, R0, R2, 0x1, P6 ;  /* 0x0000000200177211 */ /* 0x000fe400030f0eff */
[C---:B------:R-:W-:Y:S02]  /*37de0*/  LEA R20, P6, R4.reuse, R3, 0x1 ;  /* 0x0000000304147211 */ /* 0x040fe400078c08ff */
[----:B------:R-:W-:-:S02]  /*37df0*/  IADD3 R0, R4, c[0x0][0x198], RZ ;  /* 0x0000660004007a10 */ /* 0x000fc40007ffe0ff */
[C---:B------:R-:W-:Y:S01]  /*37e00*/  IADD3 R12, R11.reuse, 0x122, RZ ;  /* 0x000001220b0c7810 */ /* 0x040fe20007ffe0ff */
[----:B------:R0:W-:Y:S01]  /*37e10*/  @P4 STG.E.U16 [R22.64], R8 ;  /* 0x0000000816004986 */ /* 0x0001e2000c101504 */
[----:B------:R-:W-:Y:S02]  /*37e20*/  LEA.HI.X.SX32 R21, R4, R2, 0x1, P6 ;  /* 0x0000000204157211 */ /* 0x000fe400030f0eff */
[----:B------:R-:W-:Y:S02]  /*37e30*/  ISETP.LT.AND P1, PT, R12, c[0x0][0x17c], !P0 ;  /* 0x00005f000c007a0c */ /* 0x000fe40004721270 */
[C---:B------:R-:W-:Y:S02]  /*37e40*/  IADD3 R4, R0.reuse, c[0x0][0x198], RZ ;  /* 0x0000660000047a10 */ /* 0x040fe40007ffe0ff */
[----:B0-----:R-:W-:Y:S02]  /*37e50*/  IADD3 R8, R11, 0x125, RZ ;  /* 0x000001250b087810 */ /* 0x001fe40007ffe0ff */
[----:B------:R-:W-:-:S04]  /*37e60*/  LEA R22, P6, R0, R3, 0x1 ;  /* 0x0000000300167211 */ /* 0x000fc800078c08ff */
[----:B------:R-:W-:Y:S02]  /*37e70*/  LEA.HI.X.SX32 R23, R0, R2, 0x1, P6 ;  /* 0x0000000200177211 */ /* 0x000fe400030f0eff */
        /* <DEDUP_REMOVED lines=9> */
[----:B------:R-:W-:Y:S02]  /*37f10*/  LEA.HI.X.SX32 R21, R4, R2, 0x1, P6 ;  /* 0x0000000204157211 */ /* 0x000fe400030f0eff */
        /* <DEDUP_REMOVED lines=12> */
[----:B------:R-:W-:Y:S02]  /*37fe0*/  ISETP.LT.AND P2, PT, R12, c[0x0][0x17c], !P0 ;  /* 0x00005f000c007a0c */ /* 0x000fe40004741270 */
[C---:B------:R-:W-:Y:S02]  /*37ff0*/  IADD3 R4, R0.reuse, c[0x0][0x198], RZ ;  /* 0x0000660000047a10 */ /* 0x040fe40007ffe0ff */
[----:B0-----:R-:W-:Y:S02]  /*38000*/  IADD3 R8, R11, 0x129, RZ ;  /* 0x000001290b087810 */ /* 0x001fe40007ffe0ff */
[----:B------:R-:W-:-:S04]  /*38010*/  LEA R22, P6, R0, R3, 0x1 ;  /* 0x0000000300167211 */ /* 0x000fc800078c08ff */
[----:B------:R-:W-:Y:S02]  /*38020*/  LEA.HI.X.SX32 R23, R0, R2, 0x1, P6 ;  /* 0x0000000200177211 */ /* 0x000fe400030f0eff */
[----:B------:R-:W-:Y:S02]  /*38030*/  IADD3 R0, R4, c[0x0][0x198], RZ ;  /* 0x0000660004007a10 */ /* 0x000fe40007ffe0ff */
[----:B------:R-:W-:Y:S01]  /*38040*/  IADD3 R12, R11, 0x128, RZ ;  /* 0x000001280b0c7810 */ /* 0x000fe20007ffe0ff */
[----:B----4-:R0:W-:Y:S01]  /*38050*/  @P4 STG.E.U16 [R20.64], R25 ;  /* 0x0000001914004986 */ /* 0x0101e2000c101504 */
[----:B------:R-:W-:Y:S02]  /*38060*/  ISETP.LT.AND P4, PT, R8, c[0x0][0x17c], !P0 ;  /* 0x00005f0008007a0c */ /* 0x000fe40004781270 */
[----:B------:R-:W-:Y:S02]  /*38070*/  PRMT R8, R25, 0x7632, R8 ;  /* 0x0000763219087816 */ /* 0x000fe40000000008 */
[----:B0-----:R-:W-:-:S03]  /*38080*/  LEA R20, P6, R4, R3, 0x1 ;  /* 0x0000000304147211 */ /* 0x001fc600078c08ff */
[----:B------:R0:W-:Y:S01]  /*38090*/  @P3 STG.E.U16 [R22.64], R8 ;  /* 0x0000000816003986 */ /* 0x0001e2000c101504 */
[----:B------:R-:W-:Y:S02]  /*380a0*/  LEA.HI.X.SX32 R21, R4, R2, 0x1, P6 ;  /* 0x0000000204157211 */ /* 0x000fe400030f0eff */
[----:B------:R-:W-:Y:S02]  /*380b0*/  ISETP.LT.AND P5, PT, R12, c[0x0][0x17c], !P0 ;  /* 0x00005f000c007a0c */ /* 0x000fe400047a1270 */
[C---:B------:R-:W-:Y:S01]  /*380c0*/  IADD3 R12, R11.reuse, 0x12a, RZ ;  /* 0x0000012a0b0c7810 */ /* 0x040fe20007ffe0ff */
[----:B------:R-:W-:Y:S01]  /*380d0*/  @P2 STG.E.U16 [R20.64], R17 ;  /* 0x0000001114002986 */ /* 0x000fe2000c101504 */
[----:B0-----:R-:W-:Y:S02]  /*380e0*/  IADD3 R8, R11, 0x12b, RZ ;  /* 0x0000012b0b087810 */ /* 0x001fe40007ffe0ff */
[----:B------:R-:W-:Y:S02]  /*380f0*/  LEA R22, P6, R0, R3, 0x1 ;  /* 0x0000000300167211 */ /* 0x000fe400078c08ff */
[----:B------:R-:W-:-:S02]  /*38100*/  ISETP.LT.AND P2, PT, R8, c[0x0][0x17c], !P0 ;  /* 0x00005f0008007a0c */ /* 0x000fc40004741270 */
[----:B------:R-:W-:Y:S02]  /*38110*/  LEA.HI.X.SX32 R23, R0, R2, 0x1, P6 ;  /* 0x0000000200177211 */ /* 0x000fe400030f0eff */
[----:B------:R-:W-:Y:S02]  /*38120*/  PRMT R8, R17, 0x7632, R8 ;  /* 0x0000763211087816 */ /* 0x000fe40000000008 */
[----:B------:R-:W-:Y:S02]  /*38130*/  ISETP.LT.AND P3, PT, R12, c[0x0][0x17c], !P0 ;  /* 0x00005f000c007a0c */ /* 0x000fe40004761270 */
[----:B------:R-:W-:Y:S01]  /*38140*/  IADD3 R12, R11, 0x12c, RZ ;  /* 0x0000012c0b0c7810 */ /* 0x000fe20007ffe0ff */
[----:B------:R0:W-:Y:S04]  /*38150*/  @P1 STG.E.U16 [R22.64], R8 ;  /* 0x0000000816001986 */ /* 0x0001e8000c101504 */
[----:B------:R-:W3:Y:S04]  /*38160*/  LDL.LU R11, [R1+0x10a0] ;  /* 0x0010a000010b7983 */ /* 0x000ee80000300800 */
[----:B------:R-:W4:Y:S04]  /*38170*/  LDL.LU R25, [R1+0x204] ;  /* 0x0002040001197983 */ /* 0x000f280000300800 */
[----:B0-----:R-:W2:Y:S04]  /*38180*/  LDL.LU R23, [R1+0x284] ;  /* 0x0002840001177983 */ /* 0x001ea80000300800 */
[----:B------:R-:W3:Y:S01]  /*38190*/  LDL R22, [R1+0x454] ;  /* 0x0004540001167983 */ /* 0x000ee20000100800 */
[----:B------:R-:W-:-:S04]  /*381a0*/  IADD3 R4, R0, c[0x0][0x198], RZ ;  /* 0x0000660000047a10 */ /* 0x000fc80007ffe0ff */
[CC--:B------:R-:W-:Y:S02]  /*381b0*/  LEA R16, P6, R4.reuse, R3.reuse, 0x1 ;  /* 0x0000000304107211 */ /* 0x0c0fe400078c08ff */
[C---:B------:R-:W-:Y:S02]  /*381c0*/  IADD3 R0, R4.reuse, c[0x0][0x198], RZ ;  /* 0x0000660004007a10 */ /* 0x040fe40007ffe0ff */
[-C--:B------:R-:W-:Y:S02]  /*381d0*/  LEA.HI.X.SX32 R17, R4, R2.reuse, 0x1, P6 ;  /* 0x0000000204117211 */ /* 0x080fe400030f0eff */
[C---:B------:R-:W-:Y:S02]  /*381e0*/  LEA R20, P6, R0.reuse, R3, 0x1 ;  /* 0x0000000300147211 */ /* 0x040fe400078c08ff */
[C---:B------:R-:W-:Y:S02]  /*381f0*/  IADD3 R4, R0.reuse, c[0x0][0x198], RZ ;  /* 0x0000660000047a10 */ /* 0x040fe40007ffe0ff */
[----:B------:R-:W-:-:S02]  /*38200*/  LEA.HI.X.SX32 R21, R0, R2, 0x1, P6 ;  /* 0x0000000200157211 */ /* 0x000fc400030f0eff */
[----:B------:R-:W-:Y:S02]  /*38210*/  IADD3 R0, R4, c[0x0][0x198], RZ ;  /* 0x0000660004007a10 */ /* 0x000fe40007ffe0ff */
[----:B------:R-:W-:Y:S01]  /*38220*/  ISETP.LT.AND P1, PT, R12, c[0x0][0x17c], !P0 ;  /* 0x00005f000c007a0c */ /* 0x000fe20004721270 */
[----:B--2---:R0:W-:Y:S01]  /*38230*/  @P5 STG.E.U16 [R16.64], R23 ;  /* 0x0000001710005986 */ /* 0x0041e2000c101504 */
[----:B---3--:R-:W-:-:S04]  /*38240*/  IADD3 R8, R22, 0x12d, RZ ;  /* 0x0000012d16087810 */ /* 0x008fc80007ffe0ff */
        /* <DEDUP_REMOVED lines=8> */
[----:B------:R-:W-:Y:S02]  /*382d0*/  LEA R20, P6, R0, R3, 0x1 ;  /* 0x0000000300147211 */ /* 0x000fe400078c08ff */
[----:B------:R-:W-:Y:S02]  /*382e0*/  ISETP.LT.AND P3, PT, R8, c[0x0][0x17c], !P0 ;  /* 0x00005f0008007a0c */ /* 0x000fe40004761270 */
[----:B------:R-:W-:Y:S02]  /*382f0*/  PRMT R8, R24, 0x7632, R8 ;  /* 0x0000763218087816 */ /* 0x000fe40000000008 */
[----:B-1----:R-:W2:Y:S01]  /*38300*/  LDL.LU R24, [R1+0x294] ;  /* 0x0002940001187983 */ /* 0x002ea20000300800 */
[----:B------:R-:W-:-:S02]  /*38310*/  LEA.HI.X.SX32 R21, R0, R2, 0x1, P6 ;  /* 0x0000000200157211 */ /* 0x000fc400030f0eff */
[----:B------:R-:W-:-:S03]  /*38320*/  LEA R16, P6, R4, R3, 0x1 ;  /* 0x0000000304107211 */ /* 0x000fc600078c08ff */
[----:B------:R0:W-:Y:S01]  /*38330*/  @P2 STG.E.U16 [R20.64], R8 ;  /* 0x0000000814002986 */ /* 0x0001e2000c101504 */
[----:B------:R-:W-:-:S05]  /*38340*/  LEA.HI.X.SX32 R17, R4, R2, 0x1, P6 ;  /* 0x0000000204117211 */ /* 0x000fca00030f0eff */
[----:B----4-:R1:W-:Y:S01]  /*38350*/  @P1 STG.E.U16 [R16.64], R25 ;  /* 0x0000001910001986 */ /* 0x0103e2000c101504 */
[----:B0-----:R-:W-:-:S04]  /*38360*/  IADD3 R8, R22, 0x131, RZ ;  /* 0x0000013116087810 */ /* 0x001fc80007ffe0ff */
[----:B------:R-:W-:Y:S02]  /*38370*/  ISETP.LT.AND P1, PT, R8, c[0x0][0x17c], !P0 ;  /* 0x00005f0008007a0c */ /* 0x000fe40004721270 */
[----:B------:R-:W-:Y:S02]  /*38380*/  PRMT R8, R25, 0x7632, R8 ;  /* 0x0000763219087816 */ /* 0x000fe40000000008 */
[----:B-1----:R-:W3:Y:S01]  /*38390*/  LDL.LU R25, [R1+0x234] ;  /* 0x0002340001197983 */ /* 0x002ee20000300800 */
[----:B------:R-:W-:Y:S02]  /*383a0*/  IADD3 R0, R4, c[0x0][0x198], RZ ;  /* 0x0000660004007a10 */ /* 0x000fe40007ffe0ff */
[----:B------:R-:W-:Y:S01]  /*383b0*/  IADD3 R12, R22, 0x12e, RZ ;  /* 0x0000012e160c7810 */ /* 0x000fe20007ffe0ff */
[----:B------:R-:W4:Y:S01]  /*383c0*/  LDL.LU R23, [R1+0x274] ;  /* 0x0002740001177983 */ /* 0x000f220000300800 */
[----:B------:R-:W-:Y:S02]  /*383d0*/  LEA R20, P6, R0, R3, 0x1 ;  /* 0x0000000300147211 */ /* 0x000fe400078c08ff */
[----:B------:R-:W-:-:S02]  /*383e0*/  ISETP.LT.AND P4, PT, R12, c[0x0][0x17c], !P0 ;  /* 0x00005f000c007a0c */ /* 0x000fc40004781270 */
[C---:B------:R-:W-:Y:S02]  /*383f0*/  IADD3 R4, R0.reuse, c[0x0][0x198], RZ ;  /* 0x0000660000047a10 */ /* 0x040fe40007ffe0ff */
[-C--:B------:R-:W-:Y:S02]  /*38400*/  LEA.HI.X.SX32 R21, R0, R2.reuse, 0x1, P6 ;  /* 0x0000000200157211 */ /* 0x080fe400030f0eff */
[----:B------:R-:W-:Y:S02]  /*38410*/  LEA R16, P6, R4, R3, 0x1 ;  /* 0x0000000304107211 */ /* 0x000fe400078c08ff */
[----:B------:R-:W-:Y:S02]  /*38420*/  IADD3 R12, R22, 0x130, RZ ;  /* 0x00000130160c7810 */ /* 0x000fe40007ffe0ff */
[C---:B------:R-:W-:Y:S01]  /*38430*/  IADD3 R0, R4.reuse, c[0x0][0x198], RZ ;  /* 0x0000660004007a10 */ /* 0x040fe20007ffe0ff */
[----:B------:R0:W-:Y:S01]  /*38440*/  @P5 STG.E.U16 [R20.64], R8 ;  /* 0x0000000814005986 */ /* 0x0001e2000c101504 */
[----:B------:R-:W-:-:S02]  /*38450*/  LEA.HI.X.SX32 R17, R4, R2, 0x1, P6 ;  /* 0x0000000204117211 */ /* 0x000fc400030f0eff */
[----:B------:R-:W-:Y:S02]  /*38460*/  ISETP.LT.AND P2, PT, R12, c[0x0][0x17c], !P0 ;  /* 0x00005f000c007a0c */ /* 0x000fe40004741270 */
[----:B------:R-:W-:Y:S02]  /*38470*/  IADD3 R12, R22, 0x132, RZ ;  /* 0x00000132160c7810 */ /* 0x000fe40007ffe0ff */
[----:B------:R-:W-:Y:S01]  /*38480*/  IADD3 R4, R0, c[0x0][0x198], RZ ;  /* 0x0000660000047a10 */ /* 0x000fe20007ffe0ff */
[----:B------:R1:W-:Y:S01]  /*38490*/  @P4 STG.E.U16 [R16.64], R13 ;  /* 0x0000000d10004986 */ /* 0x0003e2000c101504 */
[----:B0-----:R-:W-:Y:S02]  /*384a0*/  IADD3 R8, R22, 0x133, RZ ;  /* 0x0000013316087810 */ /* 0x001fe40007ffe0ff */
[----:B------:R-:W-:Y:S02]  /*384b0*/  LEA R20, P6, R0, R3, 0x1 ;  /* 0x0000000300147211 */ /* 0x000fe400078c08ff */
[----:B------:R-:W-:-:S02]  /*384c0*/  ISETP.LT.AND P5, PT, R12, c[0x0][0x17c], !P0 ;  /* 0x00005f000c007a0c */ /* 0x000fc400047a1270 */
[----:B------:R-:W-:Y:S02]  /*384d0*/  ISETP.LT.AND P4, PT, R8, c[0x0][0x17c], !P0 ;  /* 0x00005f0008007a0c */ /* 0x000fe40004781270 */
[-C--:B------:R-:W-:Y:S02]  /*384e0*/  LEA.HI.X.SX32 R21, R0, R2.reuse, 0x1, P6 ;  /* 0x0000000200157211 */ /* 0x080fe400030f0eff */
[----:B------:R-:W-:Y:S02]  /*384f0*/  PRMT R8, R13, 0x7632, R8 ;  /* 0x000076320d087816 */ /* 0x000fe40000000008 */
[----:B------:R-:W-:Y:S02]  /*38500*/  LEA R12, P6, R4, R3, 0x1 ;  /* 0x00000003040c7211 */ /* 0x000fe400078c08ff */
[----:B-1----:R-:W-:Y:S01]  /*38510*/  IADD3 R16, R22, 0x134, RZ ;  /* 0x0000013416107810 */ /* 0x002fe20007ffe0ff */
[----:B------:R0:W-:Y:S01]  /*38520*/  @P3 STG.E.U16 [R20.64], R8 ;  /* 0x0000000814003986 */ /* 0x0001e2000c101504 */
[----:B------:R-:W-:-:S02]  /*38530*/  LEA.HI.X.SX32 R13, R4, R2, 0x1, P6 ;  /* 0x00000002040d7211 */ /* 0x000fc400030f0eff */
[----:B------:R-:W-:Y:S02]  /*38540*/  IADD3 R0, R4, c[0x0][0x198], RZ ;  /* 0x0000660004007a10 */ /* 0x000fe40007ffe0ff */
[----:B------:R-:W-:Y:S02]  /*38550*/  ISETP.LT.AND P3, PT, R16, c[0x0][0x17c], !P0 ;  /* 0x00005f0010007a0c */ /* 0x000fe40004761270 */
[----:B------:R-:W-:Y:S02]  /*38560*/  LEA R16, P6, R0, R3, 0x1 ;  /* 0x0000000300107211 */ /* 0x000fe400078c08ff */
[----:B0-----:R-:W-:Y:S02]  /*38570*/  IADD3 R8, R22, 0x135, RZ ;  /* 0x0000013516087810 */ /* 0x001fe40007ffe0ff */
[C---:B------:R-:W-:Y:S02]  /*38580*/  IADD3 R4, R0.reuse, c[0x0][0x198], RZ ;  /* 0x0000660000047a10 */ /* 0x040fe40007ffe0ff */
[----:B------:R-:W-:Y:S01]  /*38590*/  LEA.HI.X.SX32 R17, R0, R2, 0x1, P6 ;  /* 0x0000000200117211 */ /* 0x000fe200030f0eff */
[----:B--2---:R0:W-:Y:S01]  /*385a0*/  @P2 STG.E.U16 [R12.64], R24 ;  /* 0x000000180c002986 */ /* 0x0041e2000c101504 */
[----:B------:R-:W-:-:S02]  /*385b0*/  ISETP.LT.AND P2, PT, R8, c[0x0][0x17c], !P0 ;  /* 0x00005f0008007a0c */ /* 0x000fc40004741270 */
[----:B------:R-:W-:Y:S02]  /*385c0*/  PRMT R8, R24, 0x7632, R8 ;  /* 0x0000763218087816 */ /* 0x000fe40000000008 */
[----:B0-----:R-:W2:Y:S01]  /*385d0*/  LDL.LU R24, [R1+0x224] ;  /* 0x0002240001187983 */ /* 0x001ea20000300800 */
[----:B------:R-:W-:-:S03]  /*385e0*/  LEA R12, P6, R4, R3, 0x1 ;  /* 0x00000003040c7211 */ /* 0x000fc600078c08ff */
[----:B------:R0:W-:Y:S01]  /*385f0*/  @P1 STG.E.U16 [R16.64], R8 ;  /* 0x0000000810001986 */ /* 0x0001e2000c101504 */
[----:B------:R-:W-:Y:S02]  /*38600*/  LEA.HI.X.SX32 R13, R4, R2, 0x1, P6 ;  /* 0x00000002040d7211 */ /* 0x000fe400030f0eff */
[----:B0-----:R-:W-:-:S03]  /*38610*/  IADD3 R8, R22, 0x137, RZ ;  /* 0x0000013716087810 */ /* 0x001fc60007ffe0ff */
[----:B---3--:R0:W-:Y:S01]  /*38620*/  @P5 STG.E.U16 [R12.64], R25 ;  /* 0x000000190c005986 */ /* 0x0081e2000c101504 */
[----:B------:R-:W-:Y:S02]  /*38630*/  ISETP.LT.AND P5, PT, R8, c[0x0][0x17c], !P0 ;  /* 0x00005f0008007a0c */ /* 0x000fe400047a1270 */
[----:B------:R-:W-:Y:S02]  /*38640*/  PRMT R8, R25, 0x7632, R8 ;  /* 0x0000763219087816 */ /* 0x000fe40000000008 */
[----:B0-----:R-:W3:Y:S01]  /*38650*/  LDL.LU R25, [R1+0x2a4] ;  /* 0x0002a40001197983 */ /* 0x001ee20000300800 */
[----:B------:R-:W-:-:S04]  /*38660*/  IADD3 R0, R4, c[0x0][0x198], RZ ;  /* 0x0000660004007a10 */ /* 0x000fc80007ffe0ff */
[CC--:B------:R-:W-:Y:S02]  /*38670*/  LEA R16, P6, R0.reuse, R3.reuse, 0x1 ;  /* 0x0000000300107211 */ /* 0x0c0fe400078c08ff */
[C---:B------:R-:W-:Y:S02]  /*38680*/  IADD3 R4, R0.reuse, c[0x0][0x198], RZ ;  /* 0x0000660000047a10 */ /* 0x040fe40007ffe0ff */
[-C--:B------:R-:W-:Y:S02]  /*38690*/  LEA.HI.X.SX32 R17, R0, R2.reuse, 0x1, P6 ;  /* 0x0000000200117211 */ /* 0x080fe400030f0eff */
[C---:B------:R-:W-:Y:S02]  /*386a0*/  LEA R12, P6, R4.reuse, R3, 0x1 ;  /* 0x00000003040c7211 */ /* 0x040fe400078c08ff */
[----:B------:R-:W-:Y:S02]  /*386b0*/  IADD3 R0, R4, c[0x0][0x198], RZ ;  /* 0x0000660004007a10 */ /* 0x000fe40007ffe0ff */
[----:B------:R-:W-:Y:S01]  /*386c0*/  IADD3 R20, R22, 0x136, RZ ;  /* 0x0000013616147810 */ /* 0x000fe20007ffe0ff */
[----:B------:R0:W-:Y:S01]  /*386d0*/  @P4 STG.E.U16 [R16.64], R8 ;  /* 0x0000000810004986 */ /* 0x0001e2000c101504 */
[----:B------:R-:W-:-:S02]  /*386e0*/  LEA.HI.X.SX32 R13, R4, R2, 0x1, P6 ;  /* 0x00000002040d7211 */ /* 0x000fc400030f0eff */
[----:B------:R-:W-:Y:S02]  /*386f0*/  ISETP.LT.AND P1, PT, R20, c[0x0][0x17c], !P0 ;  /* 0x00005f0014007a0c */ /* 0x000fe40004721270 */
[----:B------:R-:W-:Y:S01]  /*38700*/  IADD3 R4, R0, c[0x0][0x198], RZ ;  /* 0x0000660000047a10 */ /* 0x000fe20007ffe0ff */
[----:B------:R1:W-:Y:S01]  /*38710*/  @P3 STG.E.U16 [R12.64], R9 ;  /* 0x000000090c003986 */ /* 0x0003e2000c101504 */
[----:B0-----:R-:W-:Y:S02]  /*38720*/  IADD3 R8, R22, 0x139, RZ ;  /* 0x0000013916087810 */ /* 0x001fe40007ffe0ff */
[----:B------:R-:W-:Y:S02]  /*38730*/  LEA R16, P6, R0, R3, 0x1 ;  /* 0x0000000300107211 */ /* 0x000fe400078c08ff */
[----:B------:R-:W-:Y:S02]  /*38740*/  ISETP.LT.AND P3, PT, R8, c[0x0][0x17c], !P0 ;  /* 0x00005f0008007a0c */ /* 0x000fe40004761270 */
[----:B------:R-:W-:-:S02]  /*38750*/  LEA.HI.X.SX32 R17, R0, R2, 0x1, P6 ;  /* 0x0000000200117211 */ /* 0x000fc400030f0eff */
[C---:B------:R-:W-:Y:S02]  /*38760*/  LEA R8, P6, R4.reuse, R3, 0x1 ;  /* 0x0000000304087211 */ /* 0x040fe400078c08ff */
[----:B-1----:R-:W-:Y:S02]  /*38770*/  PRMT R12, R9, 0x7632, R12 ;  /* 0x00007632090c7816 */ /* 0x002fe4000000000c */
[C---:B------:R-:W-:Y:S02]  /*38780*/  LEA.HI.X.SX32 R9, R4.reuse, R2, 0x1, P6 ;  /* 0x0000000204097211 */ /* 0x040fe400030f0eff */
[----:B------:R-:W-:Y:S02]  /*38790*/  IADD3 R0, R4, c[0x0][0x198], RZ ;  /* 0x0000660004007a10 */ /* 0x000fe40007ffe0ff */
[C---:B------:R-:W-:Y:S01]  /*387a0*/  IADD3 R20, R22.reuse, 0x138, RZ ;  /* 0x0000013816147810 */ /* 0x040fe20007ffe0ff */
[----:B------:R0:W-:Y:S01]  /*387b0*/  @P2 STG.E.U16 [R16.64], R12 ;  /* 0x0000000c10002986 */ /* 0x0001e2000c101504 */
[----:B------:R-:W-:-:S02]  /*387c0*/  IADD3 R13, R22, 0x13a, RZ ;  /* 0x0000013a160d7810 */ /* 0x000fc40007ffe0ff */
[----:B------:R-:W-:Y:S01]  /*387d0*/  IADD3 R4, R22, 0x13b, RZ ;  /* 0x0000013b16047810 */ /* 0x000fe20007ffe0ff */
[----:B------:R1:W-:Y:S01]  /*387e0*/  @P1 STG.E.U16 [R8.64], R5 ;  /* 0x0000000508001986 */ /* 0x0003e2000c101504 */
[----:B------:R-:W-:Y:S02]  /*387f0*/  ISETP.LT.AND P4, PT, R20, c[0x0][0x17c], !P0 ;  /* 0x00005f0014007a0c */ /* 0x000fe40004781270 */
[----:B------:R-:W-:Y:S02]  /*38800*/  ISETP.LT.AND P2, PT, R13, c[0x0][0x17c], !P0 ;  /* 0x00005f000d007a0c */ /* 0x000fe40004741270 */
[C---:B0-----:R-:W-:Y:S02]  /*38810*/  LEA R12, P6, R0.reuse, R3, 0x1 ;  /* 0x00000003000c7211 */ /* 0x041fe400078c08ff */
[----:B-1----:R-:W-:Y:S02]  /*38820*/  IADD3 R8, R0, c[0x0][0x198], RZ ;  /* 0x0000660000087a10 */ /* 0x002fe40007ffe0ff */
[----:B------:R-:W-:-:S02]  /*38830*/  ISETP.LT.AND P1, PT, R4, c[0x0][0x17c], !P0 ;  /* 0x00005f0004007a0c */ /* 0x000fc40004721270 */
[-C--:B------:R-:W-:Y:S02]  /*38840*/  LEA.HI.X.SX32 R13, R0, R2.reuse, 0x1, P6 ;  /* 0x00000002000d7211 */ /* 0x080fe400030f0eff */
[CC--:B------:R-:W-:Y:S02]  /*38850*/  LEA R4, P6, R8.reuse, R3.reuse, 0x1 ;  /* 0x0000000308047211 */ /* 0x0c0fe400078c08ff */
[----:B------:R-:W-:Y:S02]  /*38860*/  PRMT R9, R5, 0x7632, R9 ;  /* 0x0000763205097816 */ /* 0x000fe40000000009 */
[C---:B------:R-:W-:Y:S02]  /*38870*/  LEA.HI.X.SX32 R5, R8.reuse, R2, 0x1, P6 ;  /* 0x0000000208057211 */ /* 0x040fe400030f0eff */
[----:B------:R-:W-:Y:S01]  /*38880*/  IADD3 R0, R8, c[0x0][0x198], RZ ;  /* 0x0000660008007a10 */ /* 0x000fe20007ffe0ff */
[----:B------:R0:W-:Y:S03]  /*38890*/  @P5 STG.E.U16 [R12.64], R9 ;  /* 0x000000090c005986 */ /* 0x0001e6000c101504 */
[----:B------:R-:W-:Y:S01]  /*388a0*/  LEA R8, P6, R0, R3, 0x1 ;  /* 0x0000000300087211 */ /* 0x000fe200078c08ff */
[----:B----4-:R1:W-:Y:S01]  /*388b0*/  @P4 STG.E.U16 [R4.64], R23 ;  /* 0x0000001704004986 */ /* 0x0103e2000c101504 */
[----:B0-----:R-:W-:-:S02]  /*388c0*/  IADD3 R9, R22, 0x13d, RZ ;  /* 0x0000013d16097810 */ /* 0x001fc40007ffe0ff */
[C---:B-1----:R-:W-:Y:S02]  /*388d0*/  IADD3 R5, R0.reuse, c[0x0][0x198], RZ ;  /* 0x0000660000057a10 */ /* 0x042fe40007ffe0ff */
[----:B------:R-:W-:Y:S02]  /*388e0*/  ISETP.LT.AND P4, PT, R9, c[0x0][0x17c], !P0 ;  /* 0x00005f0009007a0c */ /* 0x000fe40004781270 */
[-C--:B------:R-:W-:Y:S02]  /*388f0*/  LEA.HI.X.SX32 R9, R0, R2.reuse, 0x1, P6 ;  /* 0x0000000200097211 */ /* 0x080fe400030f0eff */
[----:B------:R-:W-:Y:S02]  /*38900*/  LEA R4, P6, R5, R3, 0x1 ;  /* 0x0000000305047211 */ /* 0x000fe400078c08ff */
[----:B------:R-:W-:Y:S02]  /*38910*/  PRMT R12, R23, 0x7632, R12 ;  /* 0x00007632170c7816 */ /* 0x000fe4000000000c */
[C---:B------:R-:W-:Y:S01]  /*38920*/  IADD3 R0, R5.reuse, c[0x0][0x198], RZ ;  /* 0x0000660005007a10 */ /* 0x040fe20007ffe0ff */
[----:B------:R-:W4:Y:S01]  /*38930*/  LDL.LU R23, [R1+0x248] ;  /* 0x0002480001177983 */ /* 0x000f220000300800 */
[----:B------:R-:W-:-:S02]  /*38940*/  LEA.HI.X.SX32 R5, R5, R2, 0x1, P6 ;  /* 0x0000000205057211 */ /* 0x000fc400030f0eff */
[----:B------:R-:W-:Y:S01]  /*38950*/  IADD3 R16, R22, 0x13c, RZ ;  /* 0x0000013c16107810 */ /* 0x000fe20007ffe0ff */
[----:B------:R0:W-:Y:S03]  /*38960*/  @P3 STG.E.U16 [R8.64], R12 ;  /* 0x0000000c08003986 */ /* 0x0001e6000c101504 */
[----:B------:R-:W-:Y:S02]  /*38970*/  ISETP.LT.AND P5, PT, R16, c[0x0][0x17c], !P0 ;  /* 0x00005f0010007a0c */ /* 0x000fe400047a1270 */
[----:B0-----:R-:W-:Y:S02]  /*38980*/  IADD3 R9, R22, 0x13f, RZ ;  /* 0x0000013f16097810 */ /* 0x001fe40007ffe0ff */
[----:B------:R-:W-:Y:S02]  /*38990*/  LEA R8, P6, R0, R3, 0x1 ;  /* 0x0000000300087211 */ /* 0x000fe400078c08ff */
[----:B------:R-:W-:-:S04]  /*389a0*/  IADD3 R13, R22, 0x13e, RZ ;  /* 0x0000013e160d7810 */ /* 0x000fc80007ffe0ff */
[----:B------:R-:W-:Y:S01]  /*389b0*/  ISETP.LT.AND P3, PT, R13, c[0x0][0x17c], !P0 ;  /* 0x00005f000d007a0c */ /* 0x000fe20004761270 */
[----:B--2---:R0:W-:Y:S01]  /*389c0*/  @P2 STG.E.U16 [R4.64], R24 ;  /* 0x0000001804002986 */ /* 0x0041e2000c101504 */
[----:B------:R-:W-:Y:S02]  /*389d0*/  ISETP.LT.AND P2, PT, R9, c[0x0][0x17c], !P0 ;  /* 0x00005f0009007a0c */ /* 0x000fe40004741270 */
[----:B------:R-:W-:Y:S02]  /*389e0*/  LEA.HI.X.SX32 R9, R0, R2, 0x1, P6 ;  /* 0x0000000200097211 */ /* 0x000fe400030f0eff */
[----:B------:R-:W-:Y:S02]  /*389f0*/  PRMT R12, R24, 0x7632, R12 ;  /* 0x00007632180c7816 */ /* 0x000fe4000000000c */
[----:B0-----:R-:W-:Y:S01]  /*38a00*/  IADD3 R5, R0, c[0x0][0x198], RZ ;  /* 0x0000660000057a10 */ /* 0x001fe20007ffe0ff */
[----:B------:R-:W2:Y:S03]  /*38a10*/  LDL.LU R24, [R1+0x258] ;  /* 0x0002580001187983 */ /* 0x000ea60000300800 */
[----:B------:R-:W-:-:S02]  /*38a20*/  LEA R4, P6, R5, R3, 0x1 ;  /* 0x0000000305047211 */ /* 0x000fc400078c08ff */
[C---:B------:R-:W-:Y:S02]  /*38a30*/  IADD3 R0, R5.reuse, c[0x0][0x198], RZ ;  /* 0x0000660005007a10 */ /* 0x040fe40007ffe0ff */
[----:B------:R-:W-:Y:S01]  /*38a40*/  LEA.HI.X.SX32 R5, R5, R2, 0x1, P6 ;  /* 0x0000000205057211 */ /* 0x000fe200030f0eff */
[----:B------:R0:W-:Y:S04]  /*38a50*/  @P1 STG.E.U16 [R8.64], R12 ;  /* 0x0000000c08001986 */ /* 0x0001e8000c101504 */
[----:B---3--:R1:W-:Y:S01]  /*38a60*/  @P5 STG.E.U16 [R4.64], R25 ;  /* 0x0000001904005986 */ /* 0x0083e2000c101504 */
[----:B0-----:R-:W-:Y:S02]  /*38a70*/  IADD3 R9, R22, 0x141, RZ ;  /* 0x0000014116097810 */ /* 0x001fe40007ffe0ff */
[----:B------:R-:W-:-:S02]  /*38a80*/  LEA R8, P6, R0, R3, 0x1 ;  /* 0x0000000300087211 */ /* 0x000fc400078c08ff */
[----:B------:R-:W-:Y:S02]  /*38a90*/  ISETP.LT.AND P5, PT, R9, c[0x0][0x17c], !P0 ;  /* 0x00005f0009007a0c */ /* 0x000fe400047a1270 */
[C---:B-1----:R-:W-:Y:S02]  /*38aa0*/  IADD3 R5, R0.reuse, c[0x0][0x198], RZ ;  /* 0x0000660000057a10 */ /* 0x042fe40007ffe0ff */
[----:B------:R-:W-:Y:S02]  /*38ab0*/  LEA.HI.X.SX32 R9, R0, R2, 0x1, P6 ;  /* 0x0000000200097211 */ /* 0x000fe400030f0eff */
[----:B------:R-:W-:Y:S02]  /*38ac0*/  LEA R4, P6, R5, R3, 0x1 ;  /* 0x0000000305047211 */ /* 0x000fe400078c08ff */
[----:B------:R-:W-:Y:S02]  /*38ad0*/  PRMT R12, R25, 0x7632, R12 ;  /* 0x00007632190c7816 */ /* 0x000fe4000000000c */
[----:B------:R-:W-:-:S02]  /*38ae0*/  IADD3 R0, R5, c[0x0][0x198], RZ ;  /* 0x0000660005007a10 */ /* 0x000fc40007ffe0ff */
[----:B------:R-:W-:Y:S01]  /*38af0*/  LEA.HI.X.SX32 R5, R5, R2, 0x1, P6 ;  /* 0x0000000205057211 */ /* 0x000fe200030f0eff */
[----:B------:R0:W-:Y:S04]  /*38b00*/  @P4 STG.E.U16 [R8.64], R12 ;  /* 0x0000000c08004986 */ /* 0x0001e8000c101504 */
[----:B------:R1:W-:Y:S01]  /*38b10*/  @P3 STG.E.U16 [R4.64], R28 ;  /* 0x0000001c04003986 */ /* 0x0003e2000c101504 */
[----:B0-----:R-:W-:-:S03]  /*38b20*/  PRMT R12, R28, 0x7632, R12 ;  /* 0x000076321c0c7816 */ /* 0x001fc6000000000c */
[----:B-1----:R-:W3:Y:S04]  /*38b30*/  LDL.LU R28, [R1+0x109c] ;  /* 0x00109c00011c7983 */ /* 0x002ee80000300800 */
[----:B------:R-:W3:Y:S01]  /*38b40*/  LDL.LU R25, [R1+0x218] ;  /* 0x0002180001197983 */ /* 0x000ee20000300800 */
[C---:B------:R-:W-:Y:S02]  /*38b50*/  IADD3 R13, R22.reuse, 0x140, RZ ;  /* 0x00000140160d7810 */ /* 0x040fe40007ffe0ff */
[----:B------:R-:W-:Y:S02]  /*38b60*/  IADD3 R9, R22, 0x143, RZ ;  /* 0x0000014316097810 */ /* 0x000fe40007ffe0ff */
[----:B------:R-:W-:Y:S02]  /*38b70*/  LEA R8, P6, R0, R3, 0x1 ;  /* 0x0000000300087211 */ /* 0x000fe400078c08ff */
[----:B------:R-:W-:-:S02]  /*38b80*/  ISETP.LT.AND P1, PT, R13, c[0x0][0x17c], !P0 ;  /* 0x00005f000d007a0c */ /* 0x000fc40004721270 */
[C---:B------:R-:W-:Y:S02]  /*38b90*/  IADD3 R5, R0.reuse, c[0x0][0x198], RZ ;  /* 0x0000660000057a10 */ /* 0x040fe40007ffe0ff */
[----:B------:R-:W-:Y:S02]  /*38ba0*/  ISETP.LT.AND P3, PT, R9, c[0x0][0x17c], !P0 ;  /* 0x00005f0009007a0c */ /* 0x000fe40004761270 */
[-C--:B------:R-:W-:Y:S02]  /*38bb0*/  LEA.HI.X.SX32 R9, R0, R2.reuse, 0x1, P6 ;  /* 0x0000000200097211 */ /* 0x080fe400030f0eff */
[C---:B------:R-:W-:Y:S02]  /*38bc0*/  LEA R4, P6, R5.reuse, R3, 0x1 ;  /* 0x0000000305047211 */ /* 0x040fe400078c08ff */
[C---:B------:R-:W-:Y:S02]  /*38bd0*/  IADD3 R0, R5.reuse, c[0x0][0x198], RZ ;  /* 0x0000660005007a10 */ /* 0x040fe40007ffe0ff */
[----:B------:R-:W-:Y:S01]  /*38be0*/  LEA.HI.X.SX32 R5, R5, R2, 0x1, P6 ;  /* 0x0000000205057211 */ /* 0x000fe200030f0eff */
[----:B------:R0:W-:Y:S01]  /*38bf0*/  @P2 STG.E.U16 [R8.64], R12 ;  /* 0x0000000c08002986 */ /* 0x0001e2000c101504 */
[----:B------:R-:W-:-:S04]  /*38c00*/  IADD3 R13, R22, 0x142, RZ ;  /* 0x00000142160d7810 */ /* 0x000fc80007ffe0ff */
[----:B------:R-:W-:Y:S02]  /*38c10*/  ISETP.LT.AND P4, PT, R13, c[0x0][0x17c], !P0 ;  /* 0x00005f000d007a0c */ /* 0x000fe40004781270 */
[----:B0-----:R-:W-:Y:S02]  /*38c20*/  IADD3 R9, R22, 0x145, RZ ;  /* 0x0000014516097810 */ /* 0x001fe40007ffe0ff */
[----:B------:R-:W-:Y:S02]  /*38c30*/  LEA R8, P6, R0, R3, 0x1 ;  /* 0x0000000300087211 */ /* 0x000fe400078c08ff */
[----:B------:R-:W-:-:S04]  /*38c40*/  IADD3 R13, R22, 0x144, RZ ;  /* 0x00000144160d7810 */ /* 0x000fc80007ffe0ff */
[----:B------:R-:W-:Y:S01]  /*38c50*/  ISETP.LT.AND P2, PT, R13, c[0x0][0x17c], !P0 ;  /* 0x00005f000d007a0c */ /* 0x000fe20004741270 */
[----:B----4-:R0:W-:Y:S01]  /*38c60*/  @P1 STG.E.U16 [R4.64], R23 ;  /* 0x0000001704001986 */ /* 0x0101e2000c101504 */
[----:B------:R-:W-:Y:S02]  /*38c70*/  PRMT R12, R23, 0x7632, R12 ;  /* 0x00007632170c7816 */ /* 0x000fe4000000000c */
[----:B------:R-:W-:Y:S02]  /*38c80*/  ISETP.LT.AND P1, PT, R9, c[0x0][0x17c], !P0 ;  /* 0x00005f0009007a0c */ /* 0x000fe40004721270 */
[C---:B------:R-:W-:Y:S02]  /*38c90*/  LEA.HI.X.SX32 R9, R0.reuse, R2, 0x1, P6 ;  /* 0x0000000200097211 */ /* 0x040fe400030f0eff */
[----:B0-----:R-:W-:Y:S01]  /*38ca0*/  IADD3 R5, R0, c[0x0][0x198], RZ ;  /* 0x0000660000057a10 */ /* 0x001fe20007ffe0ff */
[----:B------:R-:W4:Y:S03]  /*38cb0*/  LDL.LU R23, [R1+0x288] ;  /* 0x0002880001177983 */ /* 0x000f260000300800 */
[----:B------:R-:W-:-:S02]  /*38cc0*/  LEA R4, P6, R5, R3, 0x1 ;  /* 0x0000000305047211 */ /* 0x000fc400078c08ff */
[C---:B------:R-:W-:Y:S02]  /*38cd0*/  IADD3 R0, R5.reuse, c[0x0][0x198], RZ ;  /* 0x0000660005007a10 */ /* 0x040fe40007ffe0ff */
[----:B------:R-:W-:Y:S01]  /*38ce0*/  LEA.HI.X.SX32 R5, R5, R2, 0x1, P6 ;  /* 0x0000000205057211 */ /* 0x000fe200030f0eff */
[----:B------:R0:W-:Y:S02]  /*38cf0*/  @P5 STG.E.U16 [R8.64], R12 ;  /* 0x0000000c08005986 */ /* 0x0001e4000c101504 */
[----:B0-----:R-:W-:Y:S02]  /*38d00*/  IADD3 R9, R22, 0x147, RZ ;  /* 0x0000014716097810 */ /* 0x001fe40007ffe0ff */
[----:B------:R-:W-:Y:S01]  /*38d10*/  LEA R8, P6, R0, R3, 0x1 ;  /* 0x0000000300087211 */ /* 0x000fe200078c08ff */
[----:B--2---:R0:W-:Y:S01]  /*38d20*/  @P4 STG.E.U16 [R4.64], R24 ;  /* 0x0000001804004986 */ /* 0x0041e2000c101504 */
[----:B------:R-:W-:Y:S02]  /*38d30*/  PRMT R12, R24, 0x7632, R12 ;  /* 0x00007632180c7816 */ /* 0x000fe4000000000c */
[----:B------:R-:W-:-:S02]  /*38d40*/  ISETP.LT.AND P4, PT, R9, c[0x0][0x17c], !P0 ;  /* 0x00005f0009007a0c */ /* 0x000fc40004781270 */
[CC--:B------:R-:W-:Y:S02]  /*38d50*/  LEA.HI.X.SX32 R9, R0.reuse, R2.reuse, 0x1, P6 ;  /* 0x0000000200097211 */ /* 0x0c0fe400030f0eff */
[----:B0-----:R-:W-:Y:S01]  /*38d60*/  IADD3 R5, R0, c[0x0][0x198], RZ ;  /* 0x0000660000057a10 */ /* 0x001fe20007ffe0ff */
[----:B------:R-:W2:Y:S03]  /*38d70*/  LDL.LU R24, [R1+0x268] ;  /* 0x0002680001187983 */ /* 0x000ea60000300800 */
[C---:B------:R-:W-:Y:S02]  /*38d80*/  LEA R4, P6, R5.reuse, R3, 0x1 ;  /* 0x0000000305047211 */ /* 0x040fe400078c08ff */
[C---:B------:R-:W-:Y:S02]  /*38d90*/  IADD3 R0, R5.reuse, c[0x0][0x198], RZ ;  /* 0x0000660005007a10 */ /* 0x040fe40007ffe0ff */
[----:B------:R-:W-:Y:S01]  /*38da0*/  LEA.HI.X.SX32 R5, R5, R2, 0x1, P6 ;  /* 0x0000000205057211 */ /* 0x000fe200030f0eff */
[----:B------:R0:W-:Y:S04]  /*38db0*/  @P3 STG.E.U16 [R8.64], R12 ;  /* 0x0000000c08003986 */ /* 0x0001e8000c101504 */
[----:B---3--:R1:W-:Y:S01]  /*38dc0*/  @P2 STG.E.U16 [R4.64], R25 ;  /* 0x0000001904002986 */ /* 0x0083e2000c101504 */
[----:B0-----:R-:W-:-:S03]  /*38dd0*/  PRMT R12, R25, 0x7632, R12 ;  /* 0x00007632190c7816 */ /* 0x001fc6000000000c */
[----:B-1----:R-:W3:Y:S01]  /*38de0*/  LDL.LU R25, [R1+0x208] ;  /* 0x0002080001197983 */ /* 0x002ee20000300800 */
[C---:B------:R-:W-:Y:S02]  /*38df0*/  IADD3 R13, R22.reuse, 0x146, RZ ;  /* 0x00000146160d7810 */ /* 0x040fe40007ffe0ff */
[----:B------:R-:W-:Y:S02]  /*38e00*/  IADD3 R9, R22, 0x149, RZ ;  /* 0x0000014916097810 */ /* 0x000fe40007ffe0ff */
[C---:B------:R-:W-:Y:S02]  /*38e10*/  LEA R8, P6, R0.reuse, R3, 0x1 ;  /* 0x0000000300087211 */ /* 0x040fe400078c08ff */
[----:B------:R-:W-:Y:S02]  /*38e20*/  ISETP.LT.AND P5, PT, R13, c[0x0][0x17c], !P0 ;  /* 0x00005f000d007a0c */ /* 0x000fe400047a1270 */
[----:B------:R-:W-:Y:S02]  /*38e30*/  IADD3 R5, R0, c[0x0][0x198], RZ ;  /* 0x0000660000057a10 */ /* 0x000fe40007ffe0ff */
[----:B------:R-:W-:-:S02]  /*38e40*/  ISETP.LT.AND P2, PT, R9, c[0x0][0x17c], !P0 ;  /* 0x00005f0009007a0c */ /* 0x000fc40004741270 */
[-C--:B------:R-:W-:Y:S02]  /*38e50*/  LEA.HI.X.SX32 R9, R0, R2.reuse, 0x1, P6 ;  /* 0x0000000200097211 */ /* 0x080fe400030f0eff */
[C---:B------:R-:W-:Y:S02]  /*38e60*/  LEA R4, P6, R5.reuse, R3, 0x1 ;  /* 0x0000000305047211 */ /* 0x040fe400078c08ff */
[C---:B------:R-:W-:Y:S02]  /*38e70*/  IADD3 R0, R5.reuse, c[0x0][0x198], RZ ;  /* 0x0000660005007a10 */ /* 0x040fe40007ffe0ff */
[----:B------:R-:W-:Y:S01]  /*38e80*/  LEA.HI.X.SX32 R5, R5, R2, 0x1, P6 ;  /* 0x0000000205057211 */ /* 0x000fe200030f0eff */
[----:B------:R0:W-:Y:S01]  /*38e90*/  @P1 STG.E.U16 [R8.64], R12 ;  /* 0x0000000c08001986 */ /* 0x0001e2000c101504 */
[----:B------:R-:W-:-:S03]  /*38ea0*/  IADD3 R13, R22, 0x148, RZ ;  /* 0x00000148160d7810 */ /* 0x000fc60007ffe0ff */
[----:B------:R1:W-:Y:S01]  /*38eb0*/  @P5 STG.E.U16 [R4.64], R18 ;  /* 0x0000001204005986 */ /* 0x0003e2000c101504 */
[----:B------:R-:W-:Y:S02]  /*38ec0*/  ISETP.LT.AND P3, PT, R13, c[0x0][0x17c], !P0 ;  /* 0x00005f000d007a0c */ /* 0x000fe40004761270 */
[----:B0-----:R-:W-:Y:S02]  /*38ed0*/  IADD3 R9, R22, 0x14b, RZ ;  /* 0x0000014b16097810 */ /* 0x001fe40007ffe0ff */
[C---:B------:R-:W-:Y:S02]  /*38ee0*/  LEA R8, P6, R0.reuse, R3, 0x1 ;  /* 0x0000000300087211 */ /* 0x040fe400078c08ff */
[C---:B-1----:R-:W-:Y:S02]  /*38ef0*/  IADD3 R5, R0.reuse, c[0x0][0x198], RZ ;  /* 0x0000660000057a10 */ /* 0x042fe40007ffe0ff */
[----:B------:R-:W-:Y:S02]  /*38f00*/  ISETP.LT.AND P5, PT, R9, c[0x0][0x17c], !P0 ;  /* 0x00005f0009007a0c */ /* 0x000fe400047a1270 */
[----:B------:R-:W-:-:S02]  /*38f10*/  LEA.HI.X.SX32 R9, R0, R2, 0x1, P6 ;  /* 0x0000000200097211 */ /* 0x000fc400030f0eff */
[C---:B------:R-:W-:Y:S02]  /*38f20*/  LEA R4, P6, R5.reuse, R3, 0x1 ;  /* 0x0000000305047211 */ /* 0x040fe400078c08ff */
[----:B------:R-:W-:Y:S02]  /*38f30*/  PRMT R18, R18, 0x7632, R18 ;  /* 0x0000763212127816 */ /* 0x000fe40000000012 */
[C---:B------:R-:W-:Y:S02]  /*38f40*/  IADD3 R0, R5.reuse, c[0x0][0x198], RZ ;  /* 0x0000660005007a10 */ /* 0x040fe40007ffe0ff */
[----:B------:R-:W-:Y:S01]  /*38f50*/  LEA.HI.X.SX32 R5, R5, R2, 0x1, P6 ;  /* 0x0000000205057211 */ /* 0x000fe200030f0eff */
[----:B------:R0:W-:Y:S01]  /*38f60*/  @P4 STG.E.U16 [R8.64], R18 ;  /* 0x0000001208004986 */ /* 0x0001e2000c101504 */
[C---:B------:R-:W-:Y:S02]  /*38f70*/  IADD3 R13, R22.reuse, 0x14a, RZ ;  /* 0x0000014a160d7810 */ /* 0x040fe40007ffe0ff */
[----:B------:R-:W-:-:S02]  /*38f80*/  IADD3 R12, R22, 0x14c, RZ ;  /* 0x0000014c160c7810 */ /* 0x000fc40007ffe0ff */
[----:B------:R-:W-:Y:S01]  /*38f90*/  ISETP.LT.AND P1, PT, R13, c[0x0][0x17c], !P0 ;  /* 0x00005f000d007a0c */ /* 0x000fe20004721270 */
[----:B----4-:R1:W-:Y:S01]  /*38fa0*/  @P3 STG.E.U16 [R4.64], R23 ;  /* 0x0000001704003986 */ /* 0x0103e2000c101504 */
[----:B0-----:R-:W-:Y:S02]  /*38fb0*/  IADD3 R9, R22, 0x14d, RZ ;  /* 0x0000014d16097810 */ /* 0x001fe40007ffe0ff */
[C---:B------:R-:W-:Y:S02]  /*38fc0*/  LEA R8, P6, R0.reuse, R3, 0x1 ;  /* 0x0000000300087211 */ /* 0x040fe400078c08ff */
[----:B------:R-:W-:Y:S02]  /*38fd0*/  ISETP.LT.AND P3, PT, R9, c[0x0][0x17c], !P0 ;  /* 0x00005f0009007a0c */ /* 0x000fe40004761270 */
[C---:B------:R-:W-:Y:S02]  /*38fe0*/  LEA.HI.X.SX32 R9, R0.reuse, R2, 0x1, P6 ;  /* 0x0000000200097211 */ /* 0x040fe400030f0eff */
[----:B-1----:R-:W-:-:S02]  /*38ff0*/  IADD3 R5, R0, c[0x0][0x198], RZ ;  /* 0x0000660000057a10 */ /* 0x002fc40007ffe0ff */
[----:B------:R-:W-:Y:S02]  /*39000*/  ISETP.LT.AND P4, PT, R12, c[0x0][0x17c], !P0 ;  /* 0x00005f000c007a0c */ /* 0x000fe40004781270 */
[----:B------:R-:W-:Y:S02]  /*39010*/  LEA R4, P6, R5, R3, 0x1 ;  /* 0x0000000305047211 */ /* 0x000fe400078c08ff */
[----:B------:R-:W-:Y:S02]  /*39020*/  PRMT R12, R23, 0x7632, R12 ;  /* 0x00007632170c7816 */ /* 0x000fe4000000000c */
[C---:B------:R-:W-:Y:S02]  /*39030*/  IADD3 R0, R5.reuse, c[0x0][0x198], RZ ;  /* 0x0000660005007a10 */ /* 0x040fe40007ffe0ff */
[----:B------:R-:W-:Y:S01]  /*39040*/  LEA.HI.X.SX32 R5, R5, R2, 0x1, P6 ;  /* 0x0000000205057211 */ /* 0x000fe200030f0eff */
[----:B------:R0:W-:Y:S02]  /*39050*/  @P2 STG.E.U16 [R8.64], R12 ;  /* 0x0000000c08002986 */ /* 0x0001e4000c101504 */
[----:B0-----:R-:W-:-:S02]  /*39060*/  IADD3 R9, R22, 0x14f, RZ ;  /* 0x0000014f16097810 */ /* 0x001fc40007ffe0ff */
[-C--:B------:R-:W-:Y:S01]  /*39070*/  LEA R8, P6, R0, R3.reuse, 0x1 ;  /* 0x0000000300087211 */ /* 0x080fe200078c08ff */
[----:B--2---:R0:W-:Y:S01]  /*39080*/  @P1 STG.E.U16 [R4.64], R24 ;  /* 0x0000001804001986 */ /* 0x0041e2000c101504 */
[----:B------:R-:W-:Y:S02]  /*39090*/  PRMT R12, R24, 0x7632, R12 ;  /* 0x00007632180c7816 */ /* 0x000fe4000000000c */
[----:B------:R-:W-:Y:S02]  /*390a0*/  ISETP.LT.AND P1, PT, R9, c[0x0][0x17c], !P0 ;  /* 0x00005f0009007a0c */ /* 0x000fe40004721270 */
[C---:B------:R-:W-:Y:S02]  /*390b0*/  LEA.HI.X.SX32 R9, R0.reuse, R2, 0x1, P6 ;  /* 0x0000000200097211 */ /* 0x040fe400030f0eff */
[----:B0-----:R-:W-:Y:S01]  /*390c0*/  IADD3 R5, R0, c[0x0][0x198], RZ ;  /* 0x0000660000057a10 */ /* 0x001fe20007ffe0ff */
[----:B------:R-:W2:Y:S03]  /*390d0*/  LDL.LU R24, [R1+0x298] ;  /* 0x0002980001187983 */ /* 0x000ea60000300800 */
[----:B------:R-:W-:-:S02]  /*390e0*/  LEA R4, P6, R5, R3, 0x1 ;  /* 0x0000000305047211 */ /* 0x000fc400078c08ff */
[C---:B------:R-:W-:Y:S02]  /*390f0*/  IADD3 R0, R5.reuse, c[0x0][0x198], RZ ;  /* 0x0000660005007a10 */ /* 0x040fe40007ffe0ff */
[----:B------:R-:W-:Y:S01]  /*39100*/  LEA.HI.X.SX32 R5, R5, R2, 0x1, P6 ;  /* 0x0000000205057211 */ /* 0x000fe200030f0eff */
[----:B------:R0:W-:Y:S04]  /*39110*/  @P5 STG.E.U16 [R8.64], R12 ;  /* 0x0000000c08005986 */ /* 0x0001e8000c101504 */
[----:B---3--:R1:W-:Y:S01]  /*39120*/  @P4 STG.E.U16 [R4.64], R25 ;  /* 0x0000001904004986 */ /* 0x0083e2000c101504 */
[----:B0-----:R-:W-:-:S03]  /*39130*/  PRMT R12, R25, 0x7632, R12 ;  /* 0x00007632190c7816 */ /* 0x001fc6000000000c */
[----:B-1----:R-:W3:Y:S01]  /*39140*/  LDL.LU R25, [R1+0x238] ;  /* 0x0002380001197983 */ /* 0x002ee20000300800 */
[C---:B------:R-:W-:Y:S02]  /*39150*/  IADD3 R13, R22.reuse, 0x14e, RZ ;  /* 0x0000014e160d7810 */ /* 0x040fe40007ffe0ff */
[----:B------:R-:W-:Y:S01]  /*39160*/  IADD3 R9, R22, 0x151, RZ ;  /* 0x0000015116097810 */ /* 0x000fe20007ffe0ff */
[----:B------:R-:W4:Y:S01]  /*39170*/  LDL.LU R23, [R1+0x278] ;  /* 0x0002780001177983 */ /* 0x000f220000300800 */
        /* <DEDUP_REMOVED lines=20> */
[C---:B------:R-:W-:Y:S02]  /*392c0*/  IADD3 R12, R22.reuse, 0x154, RZ ;  /* 0x00000154160c7810 */ /* 0x040fe40007ffe0ff */
[----:B------:R-:W-:Y:S01]  /*392d0*/  LEA.HI.X.SX32 R5, R5, R2, 0x1, P6 ;  /* 0x0000000205057211 */ /* 0x000fe200030f0eff */
[----:B------:R0:W-:Y:S01]  /*392e0*/  @P1 STG.E.U16 [R8.64], R14 ;  /* 0x0000000e08001986 */ /* 0x0001e2000c101504 */
[----:B------:R-:W-:-:S02]  /*392f0*/  IADD3 R13, R22, 0x152, RZ ;  /* 0x00000152160d7810 */ /* 0x000fc40007ffe0ff */
[----:B------:R-:W-:Y:S02]  /*39300*/  ISETP.LT.AND P1, PT, R12, c[0x0][0x17c], !P0 ;  /* 0x00005f000c007a0c */ /* 0x000fe40004721270 */
[----:B------:R-:W-:Y:S02]  /*39310*/  ISETP.LT.AND P3, PT, R13, c[0x0][0x17c], !P0 ;  /* 0x00005f000d007a0c */ /* 0x000fe40004761270 */
        /* <DEDUP_REMOVED lines=15> */
[----:B------:R-:W-:Y:S02]  /*39410*/  IADD3 R9, R22, 0x157, RZ ;  /* 0x0000015716097810 */ /* 0x000fe40007ffe0ff */
[CC--:B------:R-:W-:Y:S02]  /*39420*/  LEA R8, P6, R0.reuse, R3.reuse, 0x1 ;  /* 0x0000000300087211 */ /* 0x0c0fe400078c08ff */
[C---:B------:R-:W-:Y:S02]  /*39430*/  IADD3 R5, R0.reuse, c[0x0][0x198], RZ ;  /* 0x0000660000057a10 */ /* 0x040fe40007ffe0ff */
[----:B------:R-:W-:Y:S02]  /*39440*/  ISETP.LT.AND P3, PT, R9, c[0x0][0x17c], !P0 ;  /* 0x00005f0009007a0c */ /* 0x000fe40004761270 */
[----:B------:R-:W-:Y:S02]  /*39450*/  LEA.HI.X.SX32 R9, R0, R2, 0x1, P6 ;  /* 0x0000000200097211 */ /* 0x000fe400030f0eff */
[----:B------:R-:W-:-:S02]  /*39460*/  LEA R4, P6, R5, R3, 0x1 ;  /* 0x0000000305047211 */ /* 0x000fc400078c08ff */
        /* <DEDUP_REMOVED lines=24> */
[CC--:B------:R-:W-:Y:S02]  /*395f0*/  LEA R4, P6, R5.reuse, R3.reuse, 0x1 ;  /* 0x0000000305047211 */ /* 0x0c0fe400078c08ff */
[----:B------:R-:W-:Y:S02]  /*39600*/  PRMT R6, R6, 0x7632, R6 ;  /* 0x0000763206067816 */ /* 0x000fe40000000006 */
[C---:B------:R-:W-:Y:S02]  /*39610*/  IADD3 R0, R5.reuse, c[0x0][0x198], RZ ;  /* 0x0000660005007a10 */ /* 0x040fe40007ffe0ff */
[----:B------:R-:W-:Y:S02]  /*39620*/  LEA.HI.X.SX32 R5, R5, R2, 0x1, P6 ;  /* 0x0000000205057211 */ /* 0x000fe400030f0eff */
[----:B------:R-:W-:Y:S01]  /*39630*/  IADD3 R12, R22, 0x15a, RZ ;  /* 0x0000015a160c7810 */ /* 0x000fe20007ffe0ff */
[----:B------:R0:W-:Y:S03]  /*39640*/  @P3 STG.E.U16 [R8.64], R6 ;  /* 0x0000000608003986 */ /* 0x0001e6000c101504 */
[----:B------:R-:W-:Y:S01]  /*39650*/  ISETP.LT.AND P5, PT, R12, c[0x0][0x17c], !P0 ;  /* 0x00005f000c007a0c */ /* 0x000fe200047a1270 */
[----:B----4-:R1:W-:Y:S01]  /*39660*/  @P2 STG.E.U16 [R4.64], R23 ;  /* 0x0000001704002986 */ /* 0x0103e2000c101504 */
[----:B0-----:R-:W-:-:S02]  /*39670*/  LEA R8, P6, R0, R3, 0x1 ;  /* 0x0000000300087211 */ /* 0x001fc400078c08ff */
[----:B------:R-:W-:Y:S02]  /*39680*/  IADD3 R6, R22, 0x15d, RZ ;  /* 0x0000015d16067810 */ /* 0x000fe40007ffe0ff */
[C---:B-1----:R-:W-:Y:S02]  /*39690*/  IADD3 R5, R0.reuse, c[0x0][0x198], RZ ;  /* 0x0000660000057a10 */ /* 0x042fe40007ffe0ff */
[----:B------:R-:W-:Y:S02]  /*396a0*/  LEA.HI.X.SX32 R9, R0, R2, 0x1, P6 ;  /* 0x0000000200097211 */ /* 0x000fe400030f0eff */
[----:B------:R-:W-:Y:S02]  /*396b0*/  LEA R4, P6, R5, R3, 0x1 ;  /* 0x0000000305047211 */ /* 0x000fe400078c08ff */
[----:B------:R-:W-:Y:S02]  /*396c0*/  ISETP.LT.AND P2, PT, R6, c[0x0][0x17c], !P0 ;  /* 0x00005f0006007a0c */ /* 0x000fe40004741270 */
[----:B------:R-:W-:-:S02]  /*396d0*/  PRMT R6, R23, 0x7632, R6 ;  /* 0x0000763217067816 */ /* 0x000fc40000000006 */
[C---:B------:R-:W-:Y:S01]  /*396e0*/  IADD3 R0, R5.reuse, c[0x0][0x198], RZ ;  /* 0x0000660005007a10 */ /* 0x040fe20007ffe0ff */
[----:B------:R-:W4:Y:S01]  /*396f0*/  LDL.LU R23, [R1+0x24c] ;  /* 0x00024c0001177983 */ /* 0x000f220000300800 */
[----:B------:R-:W-:Y:S02]  /*39700*/  LEA.HI.X.SX32 R5, R5, R2, 0x1, P6 ;  /* 0x0000000205057211 */ /* 0x000fe400030f0eff */
[----:B------:R-:W-:Y:S01]  /*39710*/  IADD3 R10, R22, 0x15c, RZ ;  /* 0x0000015c160a7810 */ /* 0x000fe20007ffe0ff */
[----:B------:R0:W-:Y:S03]  /*39720*/  @P1 STG.E.U16 [R8.64], R6 ;  /* 0x0000000608001986 */ /* 0x0001e6000c101504 */
[----:B------:R-:W-:Y:S02]  /*39730*/  ISETP.LT.AND P3, PT, R10, c[0x0][0x17c], !P0 ;  /* 0x00005f000a007a0c */ /* 0x000fe40004761270 */
[----:B0-----:R-:W-:-:S02]  /*39740*/  LEA R8, P6, R0, R3, 0x1 ;  /* 0x0000000300087211 */ /* 0x001fc400078c08ff */
[----:B------:R-:W-:Y:S02]  /*39750*/  IADD3 R6, R22, 0x15f, RZ ;  /* 0x0000015f16067810 */ /* 0x000fe40007ffe0ff */
[----:B------:R-:W-:Y:S02]  /*39760*/  LEA.HI.X.SX32 R9, R0, R2, 0x1, P6 ;  /* 0x0000000200097211 */ /* 0x000fe400030f0eff */
[----:B------:R-:W-:-:S04]  /*39770*/  IADD3 R10, R22, 0x15e, RZ ;  /* 0x0000015e160a7810 */ /* 0x000fc80007ffe0ff */
[----:B------:R-:W-:Y:S01]  /*39780*/  ISETP.LT.AND P1, PT, R10, c[0x0][0x17c], !P0 ;  /* 0x00005f000a007a0c */ /* 0x000fe20004721270 */
[----:B--2---:R0:W-:Y:S01]  /*39790*/  @P5 STG.E.U16 [R4.64], R24 ;  /* 0x0000001804005986 */ /* 0x0041e2000c101504 */
[----:B------:R-:W-:Y:S02]  /*397a0*/  ISETP.LT.AND P5, PT, R6, c[0x0][0x17c], !P0 ;  /* 0x00005f0006007a0c */ /* 0x000fe400047a1270 */
[----:B------:R-:W-:Y:S02]  /*397b0*/  PRMT R6, R24, 0x7632, R6 ;  /* 0x0000763218067816 */ /* 0x000fe40000000006 */
[----:B0-----:R-:W-:Y:S01]  /*397c0*/  IADD3 R5, R0, c[0x0][0x198], RZ ;  /* 0x0000660000057a10 */ /* 0x001fe20007ffe0ff */
[----:B------:R-:W2:Y:S03]  /*397d0*/  LDL.LU R24, [R1+0x25c] ;  /* 0x00025c0001187983 */ /* 0x000ea60000300800 */
[----:B------:R-:W-:-:S02]  /*397e0*/  LEA R4, P6, R5, R3, 0x1 ;  /* 0x0000000305047211 */ /* 0x000fc400078c08ff */
[C---:B------:R-:W-:Y:S02]  /*397f0*/  IADD3 R0, R5.reuse, c[0x0][0x198], RZ ;  /* 0x0000660005007a10 */ /* 0x040fe40007ffe0ff */
[----:B------:R-:W-:Y:S01]  /*39800*/  LEA.HI.X.SX32 R5, R5, R2, 0x1, P6 ;  /* 0x0000000205057211 */ /* 0x000fe200030f0eff */
[----:B------:R0:W-:Y:S02]  /*39810*/  @P4 STG.E.U16 [R8.64], R6 ;  /* 0x0000000608004986 */ /* 0x0001e4000c101504 */
[----:B0-----:R-:W-:Y:S02]  /*39820*/  IADD3 R6, R22, 0x161, RZ ;  /* 0x0000016116067810 */ /* 0x001fe40007ffe0ff */
[----:B------:R-:W-:-:S04]  /*39830*/  LEA R8, P6, R0, R3, 0x1 ;  /* 0x0000000300087211 */ /* 0x000fc800078c08ff */
[----:B------:R-:W-:Y:S01]  /*39840*/  LEA.HI.X.SX32 R9, R0, R2, 0x1, P6 ;  /* 0x0000000200097211 */ /* 0x000fe200030f0eff */
[----:B---3--:R0:W-:Y:S01]  /*39850*/  @P3 STG.E.U16 [R4.64], R25 ;  /* 0x0000001904003986 */ /* 0x0081e2000c101504 */
[----:B------:R-:W-:Y:S02]  /*39860*/  ISETP.LT.AND P3, PT, R6, c[0x0][0x17c], !P0 ;  /* 0x00005f0006007a0c */ /* 0x000fe40004761270 */
[----:B------:R-:W-:Y:S02]  /*39870*/  PRMT R6, R25, 0x7632, R6 ;  /* 0x0000763219067816 */ /* 0x000fe40000000006 */
[----:B0-----:R-:W-:-:S04]  /*39880*/  IADD3 R5, R0, c[0x0][0x198], RZ ;  /* 0x0000660000057a10 */ /* 0x001fc80007ffe0ff */
[C---:B------:R-:W-:Y:S02]  /*39890*/  LEA R4, P6, R5.reuse, R3, 0x1 ;  /* 0x0000000305047211 */ /* 0x040fe400078c08ff */
[C---:B------:R-:W-:Y:S01]  /*398a0*/  IADD3 R0, R5.reuse, c[0x0][0x198], RZ ;  /* 0x0000660005007a10 */ /* 0x040fe20007ffe0ff */
[----:B------:R0:W-:Y:S01]  /*398b0*/  @P2 STG.E.U16 [R8.64], R6 ;  /* 0x0000000608002986 */ /* 0x0001e2000c101504 */
[----:B------:R-:W-:-:S05]  /*398c0*/  LEA.HI.X.SX32 R5, R5, R2, 0x1, P6 ;  /* 0x0000000205057211 */ /* 0x000fca00030f0eff */
[----:B------:R1:W-:Y:S01]  /*398d0*/  @P1 STG.E.U16 [R4.64], R29 ;  /* 0x0000001d04001986 */ /* 0x0003e2000c101504 */
[----:B0-----:R-:W-:-:S04]  /*398e0*/  IADD3 R6, R22, 0x163, RZ ;  /* 0x0000016316067810 */ /* 0x001fc80007ffe0ff */
[----:B------:R-:W-:Y:S02]  /*398f0*/  ISETP.LT.AND P1, PT, R6, c[0x0][0x17c], !P0 ;  /* 0x00005f0006007a0c */ /* 0x000fe40004721270 */
[----:B------:R-:W-:Y:S02]  /*39900*/  PRMT R6, R29, 0x7632, R6 ;  /* 0x000076321d067816 */ /* 0x000fe40000000006 */
[----:B-1----:R-:W3:Y:S04]  /*39910*/  LDL.LU R29, [R1+0x1098] ;  /* 0x00109800011d7983 */ /* 0x002ee80000300800 */
[----:B------:R-:W3:Y:S01]  /*39920*/  LDL.LU R25, [R1+0x21c] ;  /* 0x00021c0001197983 */ /* 0x000ee20000300800 */
[----:B------:R-:W-:Y:S02]  /*39930*/  IADD3 R10, R22, 0x160, RZ ;  /* 0x00000160160a7810 */ /* 0x000fe40007ffe0ff */
[----:B------:R-:W-:-:S02]  /*39940*/  LEA R8, P6, R0, R3, 0x1 ;  /* 0x0000000300087211 */ /* 0x000fc400078c08ff */
[----:B------:R-:W-:Y:S02]  /*39950*/  ISETP.LT.AND P4, PT, R10, c[0x0][0x17c], !P0 ;  /* 0x00005f000a007a0c */ /* 0x000fe40004781270 */
[C---:B------:R-:W-:Y:S02]  /*39960*/  IADD3 R5, R0.reuse, c[0x0][0x198], RZ ;  /* 0x0000660000057a10 */ /* 0x040fe40007ffe0ff */
[-C--:B------:R-:W-:Y:S02]  /*39970*/  LEA.HI.X.SX32 R9, R0, R2.reuse, 0x1, P6 ;  /* 0x0000000200097211 */ /* 0x080fe400030f0eff */
[C---:B------:R-:W-:Y:S02]  /*39980*/  LEA R4, P6, R5.reuse, R3, 0x1 ;  /* 0x0000000305047211 */ /* 0x040fe400078c08ff */
[C---:B------:R-:W-:Y:S02]  /*39990*/  IADD3 R0, R5.reuse, c[0x0][0x198], RZ ;  /* 0x0000660005007a10 */ /* 0x040fe40007ffe0ff */
[----:B------:R-:W-:-:S02]  /*399a0*/  LEA.HI.X.SX32 R5, R5, R2, 0x1, P6 ;  /* 0x0000000205057211 */ /* 0x000fc400030f0eff */
[----:B------:R-:W-:Y:S01]  /*399b0*/  IADD3 R10, R22, 0x162, RZ ;  /* 0x00000162160a7810 */ /* 0x000fe20007ffe0ff */
[----:B------:R0:W-:Y:S03]  /*399c0*/  @P5 STG.E.U16 [R8.64], R6 ;  /* 0x0000000608005986 */ /* 0x0001e6000c101504 */
[----:B------:R-:W-:Y:S02]  /*399d0*/  ISETP.LT.AND P2, PT, R10, c[0x0][0x17c], !P0 ;  /* 0x00005f000a007a0c */ /* 0x000fe40004741270 */
[C---:B------:R-:W-:Y:S02]  /*399e0*/  IADD3 R10, R22.reuse, 0x164, RZ ;  /* 0x00000164160a7810 */ /* 0x040fe40007ffe0ff */
[----:B0-----:R-:W-:Y:S02]  /*399f0*/  IADD3 R6, R22, 0x165, RZ ;  /* 0x0000016516067810 */ /* 0x001fe40007ffe0ff */
[----:B------:R-:W-:-:S02]  /*39a00*/  LEA R8, P6, R0, R3, 0x1 ;  /* 0x0000000300087211 */ /* 0x000fc400078c08ff */
[----:B------:R-:W-:Y:S02]  /*39a10*/  ISETP.LT.AND P5, PT, R10, c[0x0][0x17c], !P0 ;  /* 0x00005f000a007a0c */ /* 0x000fe400047a1270 */
[----:B------:R-:W-:Y:S02]  /*39a20*/  LEA.HI.X.SX32 R9, R0, R2, 0x1, P6 ;  /* 0x0000000200097211 */ /* 0x000fe400030f0eff */
[C---:B------:R-:W-:Y:S02]  /*39a30*/  IADD3 R10, R22.reuse, 0x166, RZ ;  /* 0x00000166160a7810 */ /* 0x040fe40007ffe0ff */
[----:B------:R-:W-:Y:S01]  /*39a40*/  IADD3 R12, R22, 0x167, RZ ;  /* 0x00000167160c7810 */ /* 0x000fe20007ffe0ff */
[----:B----4-:R0:W-:Y:S01]  /*39a50*/  @P4 STG.E.U16 [R4.64], R23 ;  /* 0x0000001704004986 */ /* 0x0101e2000c101504 */
[----:B------:R-:W-:Y:S02]  /*39a60*/  ISETP.LT.AND P4, PT, R6, c[0x0][0x17c], !P0 ;  /* 0x00005f0006007a0c */ /* 0x000fe40004781270 */
[----:B------:R-:W-:-:S02]  /*39a70*/  PRMT R6, R23, 0x7632, R6 ;  /* 0x0000763217067816 */ /* 0x000fc40000000006 */
[----:B0-----:R-:W-:-:S04]  /*39a80*/  IADD3 R5, R0, c[0x0][0x198], RZ ;  /* 0x0000660000057a10 */ /* 0x001fc80007ffe0ff */
[CC--:B------:R-:W-:Y:S02]  /*39a90*/  LEA R4, P6, R5.reuse, R3.reuse, 0x1 ;  /* 0x0000000305047211 */ /* 0x0c0fe400078c08ff */
[C---:B------:R-:W-:Y:S01]  /*39aa0*/  IADD3 R0, R5.reuse, c[0x0][0x198], RZ ;  /* 0x0000660005007a10 */ /* 0x040fe20007ffe0ff */
[----:B------:R0:W-:Y:S01]  /*39ab0*/  @P3 STG.E.U16 [R8.64], R6 ;  /* 0x0000000608003986 */ /* 0x0001e2000c101504 */
[----:B------:R-:W-:Y:S02]  /*39ac0*/  LEA.HI.X.SX32 R5, R5, R2, 0x1, P6 ;  /* 0x0000000205057211 */ /* 0x000fe400030f0eff */
[----:B------:R-:W-:Y:S02]  /*39ad0*/  ISETP.LT.AND P3, PT, R10, c[0x0][0x17c], !P0 ;  /* 0x00005f000a007a0c */ /* 0x000fe40004761270 */
[C---:B------:R-:W-:Y:S02]  /*39ae0*/  IADD3 R10, R0.reuse, c[0x0][0x198], RZ ;  /* 0x00006600000a7a10 */ /* 0x040fe40007ffe0ff */
[----:B0-----:R-:W-:-:S04]  /*39af0*/  LEA R8, P6, R0, R3, 0x1 ;  /* 0x0000000300087211 */ /* 0x001fc800078c08ff */
[----:B------:R-:W-:Y:S01]  /*39b00*/  LEA.HI.X.SX32 R9, R0, R2, 0x1, P6 ;  /* 0x0000000200097211 */ /* 0x000fe200030f0eff */
[----:B--2---:R0:W-:Y:S01]  /*39b10*/  @P2 STG.E.U16 [R4.64], R24 ;  /* 0x0000001804002986 */ /* 0x0041e2000c101504 */
[----:B------:R-:W-:Y:S02]  /*39b20*/  PRMT R13, R24, 0x7632, R13 ;  /* 0x00007632180d7816 */ /* 0x000fe4000000000d */
[----:B------:R-:W-:Y:S02]  /*39b30*/  ISETP.LT.AND P2, PT, R12, c[0x0][0x17c], !P0 ;  /* 0x00005f000c007a0c */ /* 0x000fe40004741270 */
[----:B------:R-:W-:Y:S01]  /*39b40*/  IADD3 R12, R22, 0x168, RZ ;  /* 0x00000168160c7810 */ /* 0x000fe20007ffe0ff */
[----:B0-----:R-:W2:Y:S01]  /*39b50*/  LDL.LU R24, [R1+0x28c] ;  /* 0x00028c0001187983 */ /* 0x001ea20000300800 */
[----:B------:R-:W-:-:S04]  /*39b60*/  LEA R4, P6, R10, R3, 0x1 ;  /* 0x000000030a047211 */ /* 0x000fc800078c08ff */
[----:B------:R-:W-:Y:S01]  /*39b70*/  LEA.HI.X.SX32 R5, R10, R2, 0x1, P6 ;  /* 0x000000020a057211 */ /* 0x000fe200030f0eff */
[----:B------:R-:W-:Y:S01]  /*39b80*/  @P1 STG.E.U16 [R8.64], R13 ;  /* 0x0000000d08001986 */ /* 0x000fe2000c101504 */
[----:B------:R-:W-:-:S03]  /*39b90*/  ISETP.LT.AND P1, PT, R12, c[0x0][0x17c], !P0 ;  /* 0x00005f000c007a0c */ /* 0x000fc60004721270 */
[----:B---3--:R0:W-:Y:S01]  /*39ba0*/  @P5 STG.E.U16 [R4.64], R25 ;  /* 0x0000001904005986 */ /* 0x0081e2000c101504 */
[----:B------:R-:W-:-:S03]  /*39bb0*/  PRMT R12, R25, 0x7632, R12 ;  /* 0x00007632190c7816 */ /* 0x000fc6000000000c */
[----:B0-----:R-:W3:Y:S01]  /*39bc0*/  LDL.LU R25, [R1+0x26c] ;  /* 0x00026c0001197983 */ /* 0x001ee20000300800 */
[----:B------:R-:W-:Y:S02]  /*39bd0*/  IADD3 R0, R10, c[0x0][0x198], RZ ;  /* 0x000066000a007a10 */ /* 0x000fe40007ffe0ff */
[----:B------:R-:W-:Y:S02]  /*39be0*/  IADD3 R10, R22, 0x169, RZ ;  /* 0x00000169160a7810 */ /* 0x000fe40007ffe0ff */
[C---:B------:R-:W-:Y:S02]  /*39bf0*/  LEA R8, P6, R0.reuse, R3, 0x1 ;  /* 0x0000000300087211 */ /* 0x040fe400078c08ff */
[C---:B------:R-:W-:Y:S02]  /*39c00*/  IADD3 R6, R0.reuse, c[0x0][0x198], RZ ;  /* 0x0000660000067a10 */ /* 0x040fe40007ffe0ff */
[----:B------:R-:W-:Y:S02]  /*39c10*/  LEA.HI.X.SX32 R9, R0, R2, 0x1, P6 ;  /* 0x0000000200097211 */ /* 0x000fe400030f0eff */
[----:B------:R-:W-:-:S02]  /*39c20*/  ISETP.LT.AND P5, PT, R10, c[0x0][0x17c], !P0 ;  /* 0x00005f000a007a0c */ /* 0x000fc400047a1270 */
[----:B------:R-:W-:Y:S02]  /*39c30*/  LEA R4, P6, R6, R3, 0x1 ;  /* 0x0000000306047211 */ /* 0x000fe400078c08ff */
[----:B------:R-:W-:Y:S02]  /*39c40*/  IADD3 R10, R22, 0x16a, RZ ;  /* 0x0000016a160a7810 */ /* 0x000fe40007ffe0ff */
[C---:B------:R-:W-:Y:S01]  /*39c50*/  IADD3 R0, R6.reuse, c[0x0][0x198], RZ ;  /* 0x0000660006007a10 */ /* 0x040fe20007ffe0ff */
[----:B------:R0:W-:Y:S01]  /*39c60*/  @P4 STG.E.U16 [R8.64], R12 ;  /* 0x0000000c08004986 */ /* 0x0001e2000c101504 */
[----:B------:R-:W-:Y:S02]  /*39c70*/  LEA.HI.X.SX32 R5, R6, R2, 0x1, P6 ;  /* 0x0000000206057211 */ /* 0x000fe400030f0eff */
[----:B------:R-:W-:Y:S02]  /*39c80*/  ISETP.LT.AND P4, PT, R10, c[0x0][0x17c], !P0 ;  /* 0x00005f000a007a0c */ /* 0x000fe40004781270 */
[----:B------:R-:W-:-:S02]  /*39c90*/  IADD3 R10, R22, 0x16b, RZ ;  /* 0x0000016b160a7810 */ /* 0x000fc40007ffe0ff */
[C---:B------:R-:W-:Y:S01]  /*39ca0*/  IADD3 R6, R0.reuse, c[0x0][0x198], RZ ;  /* 0x0000660000067a10 */ /* 0x040fe20007ffe0ff */
[----:B------:R1:W-:Y:S01]  /*39cb0*/  @P3 STG.E.U16 [R4.64], R19 ;  /* 0x0000001304003986 */ /* 0x0003e2000c101504 */
[CC--:B0-----:R-:W-:Y:S02]  /*39cc0*/  LEA R8, P6, R0.reuse, R3.reuse, 0x1 ;  /* 0x0000000300087211 */ /* 0x0c1fe400078c08ff */
[----:B------:R-:W-:Y:S02]  /*39cd0*/  PRMT R13, R19, 0x7632, R13 ;  /* 0x00007632130d7816 */ /* 0x000fe4000000000d */
[----:B------:R-:W-:Y:S02]  /*39ce0*/  LEA.HI.X.SX32 R9, R0, R2, 0x1, P6 ;  /* 0x0000000200097211 */ /* 0x000fe400030f0eff */
[----:B------:R-:W-:Y:S02]  /*39cf0*/  ISETP.LT.AND P3, PT, R10, c[0x0][0x17c], !P0 ;  /* 0x00005f000a007a0c */ /* 0x000fe40004761270 */
[----:B-1----:R-:W-:-:S02]  /*39d00*/  LEA R4, P6, R6, R3, 0x1 ;  /* 0x0000000306047211 */ /* 0x002fc400078c08ff */
[----:B------:R-:W-:Y:S02]  /*39d10*/  IADD3 R10, R22, 0x16c, RZ ;  /* 0x0000016c160a7810 */ /* 0x000fe40007ffe0ff */
[C---:B------:R-:W-:Y:S01]  /*39d20*/  IADD3 R0, R6.reuse, c[0x0][0x198], RZ ;  /* 0x0000660006007a10 */ /* 0x040fe20007ffe0ff */
[----:B------:R0:W-:Y:S01]  /*39d30*/  @P2 STG.E.U16 [R8.64], R13 ;  /* 0x0000000d08002986 */ /* 0x0001e2000c101504 */
[----:B------:R-:W-:Y:S02]  /*39d40*/  LEA.HI.X.SX32 R5, R6, R2, 0x1, P6 ;  /* 0x0000000206057211 */ /* 0x000fe400030f0eff */
[----:B------:R-:W-:Y:S02]  /*39d50*/  ISETP.LT.AND P2, PT, R10, c[0x0][0x17c], !P0 ;  /* 0x00005f000a007a0c */ /* 0x000fe40004741270 */
[C---:B------:R-:W-:Y:S02]  /*39d60*/  IADD3 R10, R0.reuse, c[0x0][0x198], RZ ;  /* 0x00006600000a7a10 */ /* 0x040fe40007ffe0ff */
[----:B0-----:R-:W-:-:S04]  /*39d70*/  LEA R8, P6, R0, R3, 0x1 ;  /* 0x0000000300087211 */ /* 0x001fc800078c08ff */
[----:B------:R-:W-:Y:S02]  /*39d80*/  LEA.HI.X.SX32 R9, R0, R2, 0x1, P6 ;  /* 0x0000000200097211 */ /* 0x000fe400030f0eff */
[----:B------:R-:W-:Y:S01]  /*39d90*/  IADD3 R0, R10, c[0x0][0x198], RZ ;  /* 0x000066000a007a10 */ /* 0x000fe20007ffe0ff */
[----:B------:R-:W-:Y:S04]  /*39da0*/  STL [R1+0x108c], R17 ;  /* 0x00108c1101007387 */ /* 0x000fe80000100800 */
[----:B--2---:R0:W-:Y:S01]  /*39db0*/  @P1 STG.E.U16 [R4.64], R24 ;  /* 0x0000001804001986 */ /* 0x0041e2000c101504 */
[----:B------:R-:W-:-:S05]  /*39dc0*/  PRMT R12, R24, 0x7632, R12 ;  /* 0x00007632180c7816 */ /* 0x000fca000000000c */
[----:B------:R1:W-:Y:S01]  /*39dd0*/  @P5 STG.E.U16 [R8.64], R12 ;  /* 0x0000000c08005986 */ /* 0x0003e2000c101504 */
[----:B0-----:R-:W-:-:S04]  /*39de0*/  LEA R4, P6, R10, R3, 0x1 ;  /* 0x000000030a047211 */ /* 0x001fc800078c08ff */
[-C--:B------:R-:W-:Y:S02]  /*39df0*/  LEA.HI.X.SX32 R5, R10, R2.reuse, 0x1, P6 ;  /* 0x000000020a057211 */ /* 0x080fe400030f0eff */
[C---:B-1----:R-:W-:Y:S02]  /*39e00*/  LEA R8, P6, R0.reuse, R3, 0x1 ;  /* 0x0000000300087211 */ /* 0x042fe400078c08ff */
[C---:B------:R-:W-:Y:S02]  /*39e10*/  IADD3 R10, R0.reuse, c[0x0][0x198], RZ ;  /* 0x00006600000a7a10 */ /* 0x040fe40007ffe0ff */
[----:B------:R-:W-:Y:S02]  /*39e20*/  LEA.HI.X.SX32 R9, R0, R2, 0x1, P6 ;  /* 0x0000000200097211 */ /* 0x000fe400030f0eff */
[----:B------:R-:W-:Y:S01]  /*39e30*/  PRMT R12, R28, 0x7632, R12 ;  /* 0x000076321c0c7816 */ /* 0x000fe2000000000c */
[----:B---3--:R0:W-:Y:S01]  /*39e40*/  @P4 STG.E.U16 [R4.64], R25 ;  /* 0x0000001904004986 */ /* 0x0081e2000c101504 */
[----:B------:R-:W-:-:S03]  /*39e50*/  PRMT R13, R25, 0x7632, R13 ;  /* 0x00007632190d7816 */ /* 0x000fc6000000000d */
[----:B0-----:R-:W2:Y:S01]  /*39e60*/  LDL.LU R25, [R1+0x29c] ;  /* 0x00029c0001197983 */ /* 0x001ea20000300800 */
[----:B------:R-:W-:-:S04]  /*39e70*/  LEA R4, P6, R10, R3, 0x1 ;  /* 0x000000030a047211 */ /* 0x000fc800078c08ff */
[----:B------:R-:W-:Y:S01]  /*39e80*/  LEA.HI.X.SX32 R5, R10, R2, 0x1, P6 ;  /* 0x000000020a057211 */ /* 0x000fe200030f0eff */
[----:B------:R-:W-:Y:S04]  /*39e90*/  @P3 STG.E.U16 [R8.64], R13 ;  /* 0x0000000d08003986 */ /* 0x000fe8000c101504 */
[----:B------:R0:W-:Y:S04]  /*39ea0*/  @P2 STG.E.U16 [R4.64], R28 ;  /* 0x0000001c04002986 */ /* 0x0001e8000c101504 */
[----:B0-----:R-:W3:Y:S01]  /*39eb0*/  LDL.LU R28, [R1+0x1094] ;  /* 0x00109400011c7983 */ /* 0x001ee20000300800 */
[----:B------:R-:W-:-:S04]  /*39ec0*/  IADD3 R6, R22, 0x16d, RZ ;  /* 0x0000016d16067810 */ /* 0x000fc80007ffe0ff */
[----:B------:R-:W-:Y:S02]  /*39ed0*/  ISETP.LT.AND P1, PT, R6, c[0x0][0x17c], !P0 ;  /* 0x00005f0006007a0c */ /* 0x000fe40004721270 */
[----:B------:R-:W-:-:S04]  /*39ee0*/  IADD3 R6, R22, 0x16e, RZ ;  /* 0x0000016e16067810 */ /* 0x000fc80007ffe0ff */
[----:B------:R-:W-:Y:S02]  /*39ef0*/  ISETP.LT.AND P5, PT, R6, c[0x0][0x17c], !P0 ;  /* 0x00005f0006007a0c */ /* 0x000fe400047a1270 */
[----:B------:R-:W-:-:S04]  /*39f00*/  IADD3 R6, R22, 0x16f, RZ ;  /* 0x0000016f16067810 */ /* 0x000fc80007ffe0ff */
[----:B------:R-:W-:Y:S02]  /*39f10*/  ISETP.LT.AND P4, PT, R6, c[0x0][0x17c], !P0 ;  /* 0x00005f0006007a0c */ /* 0x000fe40004781270 */
        /* <DEDUP_REMOVED lines=10> */
[----:B------:R-:W-:Y:S02]  /*39fc0*/  IADD3 R10, R6, c[0x0][0x198], RZ ;  /* 0x00006600060a7a10 */ /* 0x000fe40007ffe0ff */
[----:B------:R-:W-:Y:S01]  /*39fd0*/  IADD3 R0, R22, 0x171, RZ ;  /* 0x0000017116007810 */ /* 0x000fe20007ffe0ff */
[----:B------:R1:W-:Y:S01]  /*39fe0*/  @P5 STG.E.U16 [R4.64], R15 ;  /* 0x0000000f04005986 */ /* 0x0003e2000c101504 */
[C---:B0-----:R-:W-:Y:S02]  /*39ff0*/  LEA R8, P6, R6.reuse, R3, 0x1 ;  /* 0x0000000306087211 */ /* 0x041fe400078c08ff */
[----:B------:R-:W-:Y:S02]  /*3a000*/  PRMT R13, R15, 0x7632, R13 ;  /* 0x000076320f0d7816 */ /* 0x000fe4000000000d */
[----:B------:R-:W-:-:S02]  /*3a010*/  LEA.HI.X.SX32 R9, R6, R2, 0x1, P6 ;  /* 0x0000000206097211 */ /* 0x000fc400030f0eff */
[----:B------:R-:W-:Y:S02]  /*3a020*/  ISETP.LT.AND P2, PT, R0, c[0x0][0x17c], !P0 ;  /* 0x00005f0000007a0c */ /* 0x000fe40004741270 */
[C---:B-1----:R-:W-:Y:S02]  /*3a030*/  LEA R4, P6, R10.reuse, R3, 0x1 ;  /* 0x000000030a047211 */ /* 0x042fe400078c08ff */
[----:B------:R-:W-:Y:S02]  /*3a040*/  IADD3 R6, R10, c[0x0][0x198], RZ ;  /* 0x000066000a067a10 */ /* 0x000fe40007ffe0ff */
[----:B------:R-:W-:Y:S01]  /*3a050*/  IADD3 R0, R22, 0x172, RZ ;  /* 0x0000017216007810 */ /* 0x000fe20007ffe0ff */
[----:B------:R0:W-:Y:S01]  /*3a060*/  @P4 STG.E.U16 [R8.64], R13 ;  /* 0x0000000d08004986 */ /* 0x0001e2000c101504 */
[----:B------:R-:W-:Y:S02]  /*3a070*/  LEA.HI.X.SX32 R5, R10, R2, 0x1, P6 ;  /* 0x000000020a057211 */ /* 0x000fe400030f0eff */
[----:B------:R-:W-:-:S02]  /*3a080*/  ISETP.LT.AND P1, PT, R0, c[0x0][0x17c], !P0 ;  /* 0x00005f0000007a0c */ /* 0x000fc40004721270 */
[C---:B------:R-:W-:Y:S02]  /*3a090*/  IADD3 R10, R6.reuse, c[0x0][0x198], RZ ;  /* 0x00006600060a7a10 */ /* 0x040fe40007ffe0ff */
[----:B0-----:R-:W-:-:S04]  /*3a0a0*/  LEA R8, P6, R6, R3, 0x1 ;  /* 0x0000000306087211 */ /* 0x001fc800078c08ff */
[----:B------:R-:W-:Y:S01]  /*3a0b0*/  LEA.HI.X.SX32 R9, R6, R2, 0x1, P6 ;  /* 0x0000000206097211 */ /* 0x000fe200030f0eff */
[----:B--2---:R0:W-:Y:S01]  /*3a0c0*/  @P3 STG.E.U16 [R4.64], R25 ;  /* 0x0000001904003986 */ /* 0x0041e2000c101504 */
[----:B------:R-:W-:Y:S02]  /*3a0d0*/  PRMT R12, R25, 0x7632, R12 ;  /* 0x00007632190c7816 */ /* 0x000fe4000000000c */
[----:B0-----:R-:W-:-:S04]  /*3a0e0*/  LEA R4, P6, R10, R3, 0x1 ;  /* 0x000000030a047211 */ /* 0x001fc800078c08ff */
[----:B------:R-:W-:Y:S01]  /*3a0f0*/  LEA.HI.X.SX32 R5, R10, R2, 0x1, P6 ;  /* 0x000000020a057211 */ /* 0x000fe200030f0eff */
[----:B------:R-:W-:Y:S04]  /*3a100*/  @P2 STG.E.U16 [R8.64], R12 ;  /* 0x0000000c08002986 */ /* 0x000fe8000c101504 */
[----:B---3--:R0:W-:Y:S01]  /*3a110*/  @P1 STG.E.U16 [R4.64], R28 ;  /* 0x0000001c04001986 */ /* 0x0081e2000c101504 */
[----:B------:R-:W-:-:S03]  /*3a120*/  PRMT R13, R28, 0x7632, R13 ;  /* 0x000076321c0d7816 */ /* 0x000fc6000000000d */
[----:B0-----:R-:W2:Y:S04]  /*3a130*/  LDL.LU R28, [R1+0x1090] ;  /* 0x00109000011c7983 */ /* 0x001ea80000300800 */
[----:B------:R-:W3:Y:S04]  /*3a140*/  LDL.LU R23, [R1+0x27c] ;  /* 0x00027c0001177983 */ /* 0x000ee80000300800 */
[----:B------:R-:W4:Y:S04]  /*3a150*/  LDL.LU R24, [R1+0x22c] ;  /* 0x00022c0001187983 */ /* 0x000f280000300800 */
[----:B------:R-:W4:Y:S01]  /*3a160*/  LDL.LU R25, [R1+0x2ac] ;  /* 0x0002ac0001197983 */ /* 0x000f220000300800 */
[----:B------:R-:W-:-:S02]  /*3a170*/  IADD3 R0, R22, 0x173, RZ ;  /* 0x0000017316007810 */ /* 0x000fc40007ffe0ff */
[----:B------:R-:W-:Y:S02]  /*3a180*/  IADD3 R6, R10, c[0x0][0x198], RZ ;  /* 0x000066000a067a10 */ /* 0x000fe40007ffe0ff */
[----:B------:R-:W-:Y:S02]  /*3a190*/  ISETP.LT.AND P5, PT, R0, c[0x0][0x17c], !P0 ;  /* 0x00005f0000007a0c */ /* 0x000fe400047a1270 */
[----:B------:R-:W-:Y:S02]  /*3a1a0*/  IADD3 R0, R22, 0x174, RZ ;  /* 0x0000017416007810 */ /* 0x000fe40007ffe0ff */
[----:B------:R-:W-:Y:S02]  /*3a1b0*/  LEA R8, P6, R6, R3, 0x1 ;  /* 0x0000000306087211 */ /* 0x000fe400078c08ff */
[----:B------:R-:W-:Y:S02]  /*3a1c0*/  ISETP.LT.AND P4, PT, R0, c[0x0][0x17c], !P0 ;  /* 0x00005f0000007a0c */ /* 0x000fe40004781270 */
[----:B------:R-:W-:-:S02]  /*3a1d0*/  IADD3 R10, R6, c[0x0][0x198], RZ ;  /* 0x00006600060a7a10 */ /* 0x000fc40007ffe0ff */
[----:B------:R-:W-:Y:S02]  /*3a1e0*/  IADD3 R0, R22, 0x175, RZ ;  /* 0x0000017516007810 */ /* 0x000fe40007ffe0ff */
[-C--:B------:R-:W-:Y:S02]  /*3a1f0*/  LEA.HI.X.SX32 R9, R6, R2.reuse, 0x1, P6 ;  /* 0x0000000206097211 */ /* 0x080fe400030f0eff */
[----:B------:R-:W-:Y:S02]  /*3a200*/  LEA R4, P6, R10, R3, 0x1 ;  /* 0x000000030a047211 */ /* 0x000fe400078c08ff */
[----:B------:R-:W-:Y:S02]  /*3a210*/  ISETP.LT.AND P3, PT, R0, c[0x0][0x17c], !P0 ;  /* 0x00005f0000007a0c */ /* 0x000fe40004761270 */
[----:B------:R-:W-:Y:S02]  /*3a220*/  IADD3 R6, R10, c[0x0][0x198], RZ ;  /* 0x000066000a067a10 */ /* 0x000fe40007ffe0ff */
[----:B------:R-:W-:Y:S01]  /*3a230*/  IADD3 R0, R22, 0x176, RZ ;  /* 0x0000017616007810 */ /* 0x000fe20007ffe0ff */
[----:B------:R0:W-:Y:S01]  /*3a240*/  @P5 STG.E.U16 [R8.64], R13 ;  /* 0x0000000d08005986 */ /* 0x0001e2000c101504 */
[----:B------:R-:W-:-:S02]  /*3a250*/  LEA.HI.X.SX32 R5, R10, R2, 0x1, P6 ;  /* 0x000000020a057211 */ /* 0x000fc400030f0eff */
[----:B------:R-:W-:Y:S02]  /*3a260*/  ISETP.LT.AND P2, PT, R0, c[0x0][0x17c], !P0 ;  /* 0x00005f0000007a0c */ /* 0x000fe40004741270 */
[----:B------:R-:W-:Y:S02]  /*3a270*/  IADD3 R10, R6, c[0x0][0x198], RZ ;  /* 0x00006600060a7a10 */ /* 0x000fe40007ffe0ff */
[----:B------:R-:W-:Y:S02]  /*3a280*/  IADD3 R0, R22, 0x177, RZ ;  /* 0x0000017716007810 */ /* 0x000fe40007ffe0ff */
[----:B0-----:R-:W-:Y:S01]  /*3a290*/  LEA R8, P6, R6, R3, 0x1 ;  /* 0x0000000306087211 */ /* 0x001fe200078c08ff */
[----:B------:R0:W-:Y:S01]  /*3a2a0*/  @P4 STG.E.U16 [R4.64], R11 ;  /* 0x0000000b04004986 */ /* 0x0001e2000c101504 */
[----:B------:R-:W-:Y:S02]  /*3a2b0*/  ISETP.LT.AND P1, PT, R0, c[0x0][0x17c], !P0 ;  /* 0x00005f0000007a0c */ /* 0x000fe40004721270 */
[----:B------:R-:W-:-:S02]  /*3a2c0*/  LEA.HI.X.SX32 R9, R6, R2, 0x1, P6 ;  /* 0x0000000206097211 */ /* 0x000fc400030f0eff */
[CC--:B------:R-:W-:Y:S02]  /*3a2d0*/  LEA R12, P6, R10.reuse, R3.reuse, 0x1 ;  /* 0x000000030a0c7211 */ /* 0x0c0fe400078c08ff */
[----:B------:R-:W-:Y:S02]  /*3a2e0*/  IADD3 R6, R10, c[0x0][0x198], RZ ;  /* 0x000066000a067a10 */ /* 0x000fe40007ffe0ff */
[----:B------:R-:W-:Y:S02]  /*3a2f0*/  IADD3 R0, R22, 0x178, RZ ;  /* 0x0000017816007810 */ /* 0x000fe40007ffe0ff */
[----:B------:R-:W-:Y:S02]  /*3a300*/  LEA.HI.X.SX32 R13, R10, R2, 0x1, P6 ;  /* 0x000000020a0d7211 */ /* 0x000fe400030f0eff */
[----:B0-----:R-:W-:Y:S02]  /*3a310*/  PRMT R5, R11, 0x7632, R5 ;  /* 0x000076320b057816 */ /* 0x001fe40000000005 */
[----:B------:R-:W-:-:S02]  /*3a320*/  LEA R4, P6, R6, R3, 0x1 ;  /* 0x0000000306047211 */ /* 0x000fc400078c08ff */
[----:B------:R-:W-:Y:S02]  /*3a330*/  ISETP.LT.AND P5, PT, R0, c[0x0][0x17c], !P0 ;  /* 0x00005f0000007a0c */ /* 0x000fe400047a1270 */
[----:B------:R-:W-:Y:S01]  /*3a340*/  IADD3 R10, R6, c[0x0][0x198], RZ ;  /* 0x00006600060a7a10 */ /* 0x000fe20007ffe0ff */
[----:B------:R0:W-:Y:S01]  /*3a350*/  @P3 STG.E.U16 [R8.64], R5 ;  /* 0x0000000508003986 */ /* 0x0001e2000c101504 */
[----:B------:R-:W-:-:S04]  /*3a360*/  IADD3 R0, R22, 0x179, RZ ;  /* 0x0000017916007810 */ /* 0x000fc80007ffe0ff */
[----:B------:R-:W-:Y:S01]  /*3a370*/  ISETP.LT.AND P4, PT, R0, c[0x0][0x17c], !P0 ;  /* 0x00005f0000007a0c */ /* 0x000fe20004781270 */
[----:B------:R1:W-:Y:S01]  /*3a380*/  @P2 STG.E.U16 [R12.64], R7 ;  /* 0x000000070c002986 */ /* 0x0003e2000c101504 */
[-C--:B0-----:R-:W-:Y:S02]  /*3a390*/  LEA.HI.X.SX32 R5, R6, R2.reuse, 0x1, P6 ;  /* 0x0000000206057211 */ /* 0x081fe400030f0eff */
[C---:B------:R-:W-:Y:S02]  /*3a3a0*/  LEA R14, P6, R10.reuse, R3, 0x1 ;  /* 0x000000030a0e7211 */ /* 0x040fe400078c08ff */
[C---:B------:R-:W-:Y:S02]  /*3a3b0*/  IADD3 R6, R10.reuse, c[0x0][0x198], RZ ;  /* 0x000066000a067a10 */ /* 0x040fe40007ffe0ff */
[----:B------:R-:W-:Y:S02]  /*3a3c0*/  PRMT R9, R7, 0x7632, R9 ;  /* 0x0000763207097816 */ /* 0x000fe40000000009 */
[----:B------:R-:W-:-:S02]  /*3a3d0*/  LEA.HI.X.SX32 R15, R10, R2, 0x1, P6 ;  /* 0x000000020a0f7211 */ /* 0x000fc400030f0eff */
[C---:B-1----:R-:W-:Y:S01]  /*3a3e0*/  LEA R12, P6, R6.reuse, R3, 0x1 ;  /* 0x00000003060c7211 */ /* 0x042fe200078c08ff */
[----:B------:R0:W-:Y:S03]  /*3a3f0*/  @P1 STG.E.U16 [R4.64], R9 ;  /* 0x0000000904001986 */ /* 0x0001e6000c101504 */
[----:B------:R-:W-:Y:S02]  /*3a400*/  LEA.HI.X.SX32 R13, R6, R2, 0x1, P6 ;  /* 0x00000002060d7211 */ /* 0x000fe400030f0eff */
[----:B------:R-:W-:Y:S02]  /*3a410*/  IADD3 R0, R22, 0x17a, RZ ;  /* 0x0000017a16007810 */ /* 0x000fe40007ffe0ff */
[----:B------:R-:W-:Y:S02]  /*3a420*/  IADD3 R7, R6, c[0x0][0x198], RZ ;  /* 0x0000660006077a10 */ /* 0x000fe40007ffe0ff */
[----:B------:R-:W-:-:S02]  /*3a430*/  ISETP.LT.AND P3, PT, R0, c[0x0][0x17c], !P0 ;  /* 0x00005f0000007a0c */ /* 0x000fc40004761270 */
[----:B------:R-:W-:Y:S02]  /*3a440*/  IADD3 R0, R22, 0x17b, RZ ;  /* 0x0000017b16007810 */ /* 0x000fe40007ffe0ff */
[C---:B------:R-:W-:Y:S02]  /*3a450*/  LEA R10, P6, R7.reuse, R3, 0x1 ;  /* 0x00000003070a7211 */ /* 0x040fe400078c08ff */
[C---:B0-----:R-:W-:Y:S02]  /*3a460*/  IADD3 R4, R7.reuse, c[0x0][0x198], RZ ;  /* 0x0000660007047a10 */ /* 0x041fe40007ffe0ff */
[----:B------:R-:W-:Y:S02]  /*3a470*/  ISETP.LT.AND P2, PT, R0, c[0x0][0x17c], !P0 ;  /* 0x00005f0000007a0c */ /* 0x000fe40004741270 */
[----:B------:R-:W-:Y:S02]  /*3a480*/  LEA.HI.X.SX32 R11, R7, R2, 0x1, P6 ;  /* 0x00000002070b7211 */ /* 0x000fe400030f0eff */
[----:B------:R-:W-:-:S02]  /*3a490*/  IADD3 R0, R22, 0x17c, RZ ;  /* 0x0000017c16007810 */ /* 0x000fc40007ffe0ff */
[CC--:B------:R-:W-:Y:S02]  /*3a4a0*/  LEA R6, P6, R4.reuse, R3.reuse, 0x1 ;  /* 0x0000000304067211 */ /* 0x0c0fe400078c08ff */
[----:B------:R-:W-:Y:S02]  /*3a4b0*/  IADD3 R5, R4, c[0x0][0x198], RZ ;  /* 0x0000660004057a10 */ /* 0x000fe40007ffe0ff */
[----:B------:R-:W-:Y:S02]  /*3a4c0*/  ISETP.LT.AND P1, PT, R0, c[0x0][0x17c], !P0 ;  /* 0x00005f0000007a0c */ /* 0x000fe40004721270 */
[----:B------:R-:W-:Y:S02]  /*3a4d0*/  LEA.HI.X.SX32 R7, R4, R2, 0x1, P6 ;  /* 0x0000000204077211 */ /* 0x000fe400030f0eff */
[----:B------:R-:W-:Y:S02]  /*3a4e0*/  LEA R8, P6, R5, R3, 0x1 ;  /* 0x0000000305087211 */ /* 0x000fe400078c08ff */
[----:B------:R-:W-:-:S02]  /*3a4f0*/  IADD3 R0, R22, 0x17d, RZ ;  /* 0x0000017d16007810 */ /* 0x000fc40007ffe0ff */
[C---:B------:R-:W-:Y:S02]  /*3a500*/  LEA.HI.X.SX32 R9, R5.reuse, R2, 0x1, P6 ;  /* 0x0000000205097211 */ /* 0x040fe400030f0eff */
[----:B------:R-:W-:-:S04]  /*3a510*/  IADD3 R5, R5, c[0x0][0x198], RZ ;  /* 0x0000660005057a10 */ /* 0x000fc80007ffe0ff */
[----:B------:R-:W-:Y:S01]  /*3a520*/  LEA R4, P6, R5, R3, 0x1 ;  /* 0x0000000305047211 */ /* 0x000fe200078c08ff */
[----:B--2---:R-:W0:Y:S04]  /*3a530*/  LDS.128 R16, [R28] ;  /* 0x000000001c107984 */ /* 0x004e280000000c00 */
[----:B---3--:R1:W-:Y:S02]  /*3a540*/  @P5 STG.E.U16 [R14.64], R23 ;  /* 0x000000170e005986 */ /* 0x0083e4000c101504 */
[----:B-1----:R-:W-:-:S05]  /*3a550*/  PRMT R15, R23, 0x7632, R15 ;  /* 0x00007632170f7816 */ /* 0x002fca000000000f */
[----:B------:R1:W-:Y:S04]  /*3a560*/  @P4 STG.E.U16 [R12.64], R15 ;  /* 0x0000000f0c004986 */ /* 0x0003e8000c101504 */
[----:B0-----:R-:W-:Y:S01]  /*3a570*/  STL [R1+0x44], R17 ;  /* 0x0000441101007387 */ /* 0x001fe20000100800 */
[----:B-1----:R-:W-:-:S03]  /*3a580*/  IMAD.MOV.U32 R15, RZ, RZ, R16 ;  /* 0x000000ffff0f7224 */ /* 0x002fc600078e0010 */
[----:B------:R-:W-:Y:S04]  /*3a590*/  STL.64 [R1+0x48], R18 ;  /* 0x0000481201007387 */ /* 0x000fe80000100a00 */
[----:B------:R-:W0:Y:S01]  /*3a5a0*/  LDS.128 R16, [R29] ;  /* 0x000000001d107984 */ /* 0x000e220000000c00 */
[----:B------:R-:W-:-:S03]  /*3a5b0*/  LOP3.LUT R23, R28, 0x40, RZ, 0x3c, !PT ;  /* 0x000000401c177812 */ /* 0x000fc600078e3cff */
[----:B0-----:R-:W-:Y:S01]  /*3a5c0*/  STL [R1+0x54], R17 ;  /* 0x0000541101007387 */ /* 0x001fe20000100800 */
[----:B------:R-:W-:-:S03]  /*3a5d0*/  IMAD.MOV.U32 R14, RZ, RZ, R16 ;  /* 0x000000ffff0e7224 */ /* 0x000fc600078e0010 */
[----:B------:R-:W-:Y:S04]  /*3a5e0*/  STL.64 [R1+0x58], R18 ;  /* 0x0000581201007387 */ /* 0x000fe80000100a00 */
[----:B------:R-:W0:Y:S01]  /*3a5f0*/  LDS.128 R16, [R23] ;  /* 0x0000000017107984 */ /* 0x000e220000000c00 */
[----:B------:R-:W-:-:S03]  /*3a600*/  ISETP.LT.AND P5, PT, R0, c[0x0][0x17c], !P0 ;  /* 0x00005f0000007a0c */ /* 0x000fc600047a1270 */
[----:B----4-:R1:W-:Y:S01]  /*3a610*/  @P3 STG.E.U16 [R10.64], R24 ;  /* 0x000000180a003986 */ /* 0x0103e2000c101504 */
[----:B------:R-:W-:-:S04]  /*3a620*/  IADD3 R0, R22, 0x17e, RZ ;  /* 0x0000017e16007810 */ /* 0x000fc80007ffe0ff */
[----:B------:R-:W-:Y:S02]  /*3a630*/  ISETP.LT.AND P4, PT, R0, c[0x0][0x17c], !P0 ;  /* 0x00005f0000007a0c */ /* 0x000fe40004781270 */
[----:B-1----:R-:W-:Y:S01]  /*3a640*/  PRMT R11, R24, 0x7632, R11 ;  /* 0x00007632180b7816 */ /* 0x002fe2000000000b */
[----:B0-----:R-:W-:Y:S01]  /*3a650*/  STL [R1+0x24], R17 ;  /* 0x0000241101007387 */ /* 0x001fe20000100800 */
[----:B------:R-:W-:-:S03]  /*3a660*/  IMAD.MOV.U32 R13, RZ, RZ, R16 ;  /* 0x000000ffff0d7224 */ /* 0x000fc600078e0010 */
[----:B------:R-:W-:Y:S04]  /*3a670*/  STL.64 [R1+0x28], R18 ;  /* 0x0000281201007387 */ /* 0x000fe80000100a00 */
[----:B------:R-:W0:Y:S01]  /*3a680*/  LDS.128 R16, [R27] ;  /* 0x000000001b107984 */ /* 0x000e220000000c00 */
[C---:B------:R-:W-:Y:S02]  /*3a690*/  IADD3 R10, R5.reuse, c[0x0][0x198], RZ ;  /* 0x00006600050a7a10 */ /* 0x040fe40007ffe0ff */
[----:B------:R-:W-:Y:S01]  /*3a6a0*/  IADD3 R0, R22, 0x17f, RZ ;  /* 0x0000017f16007810 */ /* 0x000fe20007ffe0ff */
[----:B------:R1:W-:Y:S01]  /*3a6b0*/  @P2 STG.E.U16 [R6.64], R11 ;  /* 0x0000000b06002986 */ /* 0x0003e2000c101504 */
[----:B------:R-:W-:-:S03]  /*3a6c0*/  LEA.HI.X.SX32 R5, R5, R2, 0x1, P6 ;  /* 0x0000000205057211 */ /* 0x000fc600030f0eff */
[----:B------:R2:W-:Y:S01]  /*3a6d0*/  @P1 STG.E.U16 [R8.64], R25 ;  /* 0x0000001908001986 */ /* 0x0005e2000c101504 */
[----:B------:R-:W-:Y:S02]  /*3a6e0*/  ISETP.LT.AND P3, PT, R0, c[0x0][0x17c], !P0 ;  /* 0x00005f0000007a0c */ /* 0x000fe40004761270 */
[C---:B-1----:R-:W-:Y:S02]  /*3a6f0*/  LEA R6, P6, R10.reuse, R3, 0x1 ;  /* 0x000000030a067211 */ /* 0x042fe400078c08ff */
[C---:B------:R-:W-:Y:S02]  /*3a700*/  IADD3 R11, R10.reuse, c[0x0][0x198], RZ ;  /* 0x000066000a0b7a10 */ /* 0x040fe40007ffe0ff */
[----:B--2---:R-:W-:Y:S02]  /*3a710*/  PRMT R9, R25, 0x7632, R9 ;  /* 0x0000763219097816 */ /* 0x004fe40000000009 */
[----:B------:R-:W-:-:S03]  /*3a720*/  LEA.HI.X.SX32 R7, R10, R2, 0x1, P6 ;  /* 0x000000020a077211 */ /* 0x000fc600030f0eff */
[----:B------:R1:W-:Y:S01]  /*3a730*/  @P5 STG.E.U16 [R4.64], R9 ;  /* 0x0000000904005986 */ /* 0x0003e2000c101504 */
[C---:B------:R-:W-:Y:S02]  /*3a740*/  IADD3 R8, R11.reuse, c[0x0][0x198], RZ ;  /* 0x000066000b087a10 */ /* 0x040fe40007ffe0ff */
[----:B------:R-:W-:Y:S02]  /*3a750*/  IADD3 R0, R22, 0x180, RZ ;  /* 0x0000018016007810 */ /* 0x000fe40007ffe0ff */
[----:B-1----:R-:W-:-:S04]  /*3a760*/  LEA R4, P6, R11, R3, 0x1 ;  /* 0x000000030b047211 */ /* 0x002fc800078c08ff */
[----:B------:R-:W-:Y:S02]  /*3a770*/  LEA.HI.X.SX32 R5, R11, R2, 0x1, P6 ;  /* 0x000000020b057211 */ /* 0x000fe400030f0eff */
[----:B------:R-:W-:Y:S01]  /*3a780*/  PRMT R11, R26, 0x7632, R11 ;  /* 0x000076321a0b7816 */ /* 0x000fe2000000000b */
[----:B------:R-:W-:Y:S01]  /*3a790*/  @P4 STG.E.U16 [R6.64], R26 ;  /* 0x0000001a06004986 */ /* 0x000fe2000c101504 */
[----:B------:R-:W-:-:S03]  /*3a7a0*/  ISETP.LT.AND P2, PT, R0, c[0x0][0x17c], !P0 ;  /* 0x00005f0000007a0c */ /* 0x000fc60004741270 */
[----:B------:R1:W-:Y:S01]  /*3a7b0*/  @P3 STG.E.U16 [R4.64], R11 ;  /* 0x0000000b04003986 */ /* 0x0003e2000c101504 */
[----:B------:R-:W-:-:S03]  /*3a7c0*/  IADD3 R0, R22, 0x181, RZ ;  /* 0x0000018116007810 */ /* 0x000fc60007ffe0ff */
[----:B0-----:R-:W-:Y:S04]  /*3a7d0*/  STL [R1+0x74], R17 ;  /* 0x0000741101007387 */ /* 0x001fe80000100800 */
[----:B------:R-:W-:Y:S01]  /*3a7e0*/  STL.64 [R1+0x78], R18 ;  /* 0x0000781201007387 */ /* 0x000fe20000100a00 */
[----:B-1----:R-:W-:-:S03]  /*3a7f0*/  IMAD.MOV.U32 R11, RZ, RZ, R16 ;  /* 0x000000ffff0b7224 */ /* 0x002fc600078e0010 */
[----:B------:R-:W0:Y:S01]  /*3a800*/  LDS.128 R16, [R28+0x800] ;  /* 0x000800001c107984 */ /* 0x000e220000000c00 */
[----:B------:R-:W-:Y:S02]  /*3a810*/  ISETP.LT.AND P1, PT, R0, c[0x0][0x17c], !P0 ;  /* 0x00005f0000007a0c */ /* 0x000fe40004721270 */
[----:B------:R-:W-:-:S04]  /*3a820*/  IADD3 R0, R22, 0x182, RZ ;  /* 0x0000018216007810 */ /* 0x000fc80007ffe0ff */
[----:B------:R-:W-:Y:S02]  /*3a830*/  ISETP.LT.AND P5, PT, R0, c[0x0][0x17c], !P0 ;  /* 0x00005f0000007a0c */ /* 0x000fe400047a1270 */
[----:B------:R-:W-:Y:S02]  /*3a840*/  IADD3 R0, R22, 0x183, RZ ;  /* 0x0000018316007810 */ /* 0x000fe40007ffe0ff */
[----:B------:R-:W-:Y:S02]  /*3a850*/  LEA R6, P6, R8, R3, 0x1 ;  /* 0x0000000308067211 */ /* 0x000fe400078c08ff */
[----:B------:R-:W-:Y:S02]  /*3a860*/  ISETP.LT.AND P4, PT, R0, c[0x0][0x17c], !P0 ;  /* 0x00005f0000007a0c */ /* 0x000fe40004781270 */
[----:B------:R-:W-:Y:S02]  /*3a870*/  IADD3 R0, R22, 0x184, RZ ;  /* 0x0000018416007810 */ /* 0x000fe40007ffe0ff */
[----:B------:R-:W-:-:S02]  /*3a880*/  LEA.HI.X.SX32 R7, R8, R2, 0x1, P6 ;  /* 0x0000000208077211 */ /* 0x000fc400030f0eff */
[----:B------:R-:W-:Y:S02]  /*3a890*/  ISETP.LT.AND P3, PT, R0, c[0x0][0x17c], !P0 ;  /* 0x00005f0000007a0c */ /* 0x000fe40004761270 */
[----:B------:R-:W-:Y:S02]  /*3a8a0*/  IADD3 R8, R8, c[0x0][0x198], RZ ;  /* 0x0000660008087a10 */ /* 0x000fe40007ffe0ff */
[----:B------:R-:W-:Y:S01]  /*3a8b0*/  IADD3 R0, R22, 0x185, RZ ;  /* 0x0000018516007810 */ /* 0x000fe20007ffe0ff */
[----:B------:R1:W-:Y:S03]  /*3a8c0*/  @P2 STG.E.U16 [R6.64], R15 ;  /* 0x0000000f06002986 */ /* 0x0003e6000c101504 */
[----:B------:R-:W-:Y:S02]  /*3a8d0*/  ISETP.LT.AND P2, PT, R0, c[0x0][0x17c], !P0 ;  /* 0x00005f0000007a0c */ /* 0x000fe40004741270 */
[----:B------:R-:W-:-:S02]  /*3a8e0*/  IADD3 R0, R8, c[0x0][0x198], RZ ;  /* 0x0000660008007a10 */ /* 0x000fc40007ffe0ff */
[----:B------:R-:W-:Y:S02]  /*3a8f0*/  PRMT R9, R15, 0x7632, R9 ;  /* 0x000076320f097816 */ /* 0x000fe40000000009 */
[----:B-1----:R-:W-:-:S04]  /*3a900*/  LEA R6, P6, R8, R3, 0x1 ;  /* 0x0000000308067211 */ /* 0x002fc800078c08ff */
[-C--:B------:R-:W-:Y:S02]  /*3a910*/  LEA.HI.X.SX32 R7, R8, R2.reuse, 0x1, P6 ;  /* 0x0000000208077211 */ /* 0x080fe400030f0eff */
[CC--:B------:R-:W-:Y:S02]  /*3a920*/  LEA R4, P6, R0.reuse, R3.reuse, 0x1 ;  /* 0x0000000300047211 */ /* 0x0c0fe400078c08ff */
[C---:B------:R-:W-:Y:S01]  /*3a930*/  IADD3 R8, R0.reuse, c[0x0][0x198], RZ ;  /* 0x0000660000087a10 */ /* 0x040fe20007ffe0ff */
[----:B------:R1:W-:Y:S01]  /*3a940*/  @P1 STG.E.U16 [R6.64], R9 ;  /* 0x0000000906001986 */ /* 0x0003e2000c101504 */
[----:B------:R-:W-:Y:S02]  /*3a950*/  LEA.HI.X.SX32 R5, R0, R2, 0x1, P6 ;  /* 0x0000000200057211 */ /* 0x000fe400030f0eff */
[C---:B------:R-:W-:Y:S01]  /*3a960*/  IADD3 R0, R8.reuse, c[0x0][0x198], RZ ;  /* 0x0000660008007a10 */ /* 0x040fe20007ffe0ff */
[----:B0-----:R-:W-:Y:S01]  /*3a970*/  STL [R1+0xa4], R17 ;  /* 0x0000a41101007387 */ /* 0x001fe20000100800 */
[----:B-1----:R-:W-:-:S03]  /*3a980*/  LEA R6, P6, R8, R3, 0x1 ;  /* 0x0000000308067211 */ /* 0x002fc600078c08ff */
[----:B------:R0:W-:Y:S01]  /*3a990*/  @P5 STG.E.U16 [R4.64], R14 ;  /* 0x0000000e04005986 */ /* 0x0001e2000c101504 */
[----:B------:R-:W-:-:S03]  /*3a9a0*/  LEA.HI.X.SX32 R7, R8, R2, 0x1, P6 ;  /* 0x0000000208077211 */ /* 0x000fc600030f0eff */
[----:B------:R-:W-:Y:S01]  /*3a9b0*/  STL.64 [R1+0xa8], R18 ;  /* 0x0000a81201007387 */ /* 0x000fe20000100a00 */
[----:B------:R-:W-:Y:S01]  /*3a9c0*/  PRMT R8, R14, 0x7632, R8 ;  /* 0x000076320e087816 */ /* 0x000fe20000000008 */
[----:B0-----:R-:W-:Y:S02]  /*3a9d0*/  IMAD.MOV.U32 R14, RZ, RZ, R16 ;  /* 0x000000ffff0e7224 */ /* 0x001fe400078e0010 */
[----:B------:R-:W0:Y:S01]  /*3a9e0*/  LDS.128 R16, [R29+0x800] ;  /* 0x000800001d107984 */ /* 0x000e220000000c00 */
[----:B------:R-:W-:Y:S02]  /*3a9f0*/  LEA R4, P6, R0, R3, 0x1 ;  /* 0x0000000300047211 */ /* 0x000fe400078c08ff */
[----:B------:R-:W-:Y:S02]  /*3aa00*/  IADD3 R9, R22, 0x188, RZ ;  /* 0x0000018816097810 */ /* 0x000fe40007ffe0ff */
[----:B------:R-:W-:Y:S01]  /*3aa10*/  LEA.HI.X.SX32 R5, R0, R2, 0x1, P6 ;  /* 0x0000000200057211 */ /* 0x000fe200030f0eff */
[----:B------:R1:W-:Y:S01]  /*3aa20*/  @P4 STG.E.U16 [R6.64], R8 ;  /* 0x0000000806004986 */ /* 0x0003e2000c101504 */
[----:B------:R-:W-:-:S02]  /*3aa30*/  ISETP.LT.AND P4, PT, R9, c[0x0][0x17c], !P0 ;  /* 0x00005f0009007a0c */ /* 0x000fc40004781270 */
[----:B------:R-:W-:Y:S01]  /*3aa40*/  PRMT R9, R13, 0x7632, R9 ;  /* 0x000076320d097816 */ /* 0x000fe20000000009 */
[----:B------:R2:W-:Y:S01]  /*3aa50*/  @P3 STG.E.U16 [R4.64], R13 ;  /* 0x0000000d04003986 */ /* 0x0005e2000c101504 */
[----:B------:R-:W-:Y:S02]  /*3aa60*/  IADD3 R10, R22, 0x186, RZ ;  /* 0x00000186160a7810 */ /* 0x000fe40007ffe0ff */
[----:B-1----:R-:W-:Y:S01]  /*3aa70*/  IADD3 R7, R0, c[0x0][0x198], RZ ;  /* 0x0000660000077a10 */ /* 0x002fe20007ffe0ff */
[----:B0-----:R-:W-:Y:S01]  /*3aa80*/  STL [R1+0x94], R17 ;  /* 0x0000941101007387 */ /* 0x001fe20000100800 */
[----:B--2---:R-:W-:-:S03]  /*3aa90*/  IMAD.MOV.U32 R13, RZ, RZ, R16 ;  /* 0x000000ffff0d7224 */ /* 0x004fc600078e0010 */
[----:B------:R-:W-:Y:S04]  /*3aaa0*/  STL.64 [R1+0x98], R18 ;  /* 0x0000981201007387 */ /* 0x000fe80000100a00 */
[----:B------:R-:W0:Y:S01]  /*3aab0*/  LDS.128 R16, [R23+0x800] ;  /* 0x0008000017107984 */ /* 0x000e220000000c00 */
[----:B------:R-:W-:Y:S02]  /*3aac0*/  IADD3 R0, R22, 0x189, RZ ;  /* 0x0000018916007810 */ /* 0x000fe40007ffe0ff */
[----:B------:R-:W-:Y:S02]  /*3aad0*/  LEA R6, P6, R7, R3, 0x1 ;  /* 0x0000000307067211 */ /* 0x000fe400078c08ff */
[----:B------:R-:W-:Y:S02]  /*3aae0*/  ISETP.LT.AND P3, PT, R0, c[0x0][0x17c], !P0 ;  /* 0x00005f0000007a0c */ /* 0x000fe40004761270 */
[----:B------:R-:W-:-:S02]  /*3aaf0*/  ISETP.LT.AND P1, PT, R10, c[0x0][0x17c], !P0 ;  /* 0x00005f000a007a0c */ /* 0x000fc40004721270 */
[C---:B------:R-:W-:Y:S02]  /*3ab00*/  IADD3 R0, R7.reuse, c[0x0][0x198], RZ ;  /* 0x0000660007007a10 */ /* 0x040fe40007ffe0ff */
[-C--:B------:R-:W-:Y:S02]  /*3ab10*/  LEA.HI.X.SX32 R7, R7, R2.reuse, 0x1, P6 ;  /* 0x0000000207077211 */ /* 0x080fe400030f0eff */
[C---:B------:R-:W-:Y:S02]  /*3ab20*/  LEA R4, P6, R0.reuse, R3, 0x1 ;  /* 0x0000000300047211 */ /* 0x040fe400078c08ff */
[C---:B------:R-:W-:Y:S01]  /*3ab30*/  IADD3 R8, R0.reuse, c[0x0][0x198], RZ ;  /* 0x0000660000087a10 */ /* 0x040fe20007ffe0ff */
[----:B------:R1:W-:Y:S01]  /*3ab40*/  @P2 STG.E.U16 [R6.64], R9 ;  /* 0x0000000906002986 */ /* 0x0003e2000c101504 */
[----:B------:R-:W-:Y:S02]  /*3ab50*/  LEA.HI.X.SX32 R5, R0, R2, 0x1, P6 ;  /* 0x0000000200057211 */ /* 0x000fe400030f0eff */
[----:B------:R-:W-:-:S03]  /*3ab60*/  IADD3 R0, R8, c[0x0][0x198], RZ ;  /* 0x0000660008007a10 */ /* 0x000fc60007ffe0ff */
[----:B------:R2:W-:Y:S01]  /*3ab70*/  @P1 STG.E.U16 [R4.64], R11 ;  /* 0x0000000b04001986 */ /* 0x0005e2000c101504 */
[----:B-1----:R-:W-:Y:S02]  /*3ab80*/  IADD3 R7, R22, 0x18b, RZ ;  /* 0x0000018b16077810 */ /* 0x002fe40007ffe0ff */
[C---:B------:R-:W-:Y:S02]  /*3ab90*/  LEA R6, P6, R8.reuse, R3, 0x1 ;  /* 0x0000000308067211 */ /* 0x040fe400078c08ff */
[----:B------:R-:W-:Y:S02]  /*3aba0*/  ISETP.LT.AND P1, PT, R7, c[0x0][0x17c], !P0 ;  /* 0x00005f0007007a0c */ /* 0x000fe40004721270 */
[----:B------:R-:W-:Y:S02]  /*3abb0*/  LEA.HI.X.SX32 R7, R8, R2, 0x1, P6 ;  /* 0x0000000208077211 */ /* 0x000fe400030f0eff */
[----:B------:R-:W-:Y:S01]  /*3abc0*/  PRMT R8, R11, 0x7632, R8 ;  /* 0x000076320b087816 */ /* 0x000fe20000000008 */
[----:B0-----:R-:W-:Y:S01]  /*3abd0*/  STL [R1+0x84], R17 ;  /* 0x0000841101007387 */ /* 0x001fe20000100800 */
[----:B--2---:R-:W-:-:S03]  /*3abe0*/  IMAD.MOV.U32 R11, RZ, RZ, R16 ;  /* 0x000000ffff0b7224 */ /* 0x004fc600078e0010 */
[----:B------:R-:W-:Y:S04]  /*3abf0*/  STL.64 [R1+0x88], R18 ;  /* 0x0000881201007387 */ /* 0x000fe80000100a00 */
[----:B------:R-:W0:Y:S01]  /*3ac00*/  LDS.128 R16, [R27+0x800] ;  /* 0x000800001b107984 */ /* 0x000e220000000c00 */
[----:B------:R-:W-:Y:S02]  /*3ac10*/  IADD3 R10, R22, 0x187, RZ ;  /* 0x00000187160a7810 */ /* 0x000fe40007ffe0ff */
[----:B------:R-:W-:Y:S01]  /*3ac20*/  LEA R4, P6, R0, R3, 0x1 ;  /* 0x0000000300047211 */ /* 0x000fe200078c08ff */
[----:B------:R-:W-:Y:S01]  /*3ac30*/  LDS.128 R24, [R27+0x1000] ;  /* 0x001000001b187984 */ /* 0x000fe20000000c00 */
[----:B------:R-:W-:Y:S02]  /*3ac40*/  ISETP.LT.AND P5, PT, R10, c[0x0][0x17c], !P0 ;  /* 0x00005f000a007a0c */ /* 0x000fe400047a1270 */
[----:B------:R-:W-:-:S02]  /*3ac50*/  IADD3 R9, R22, 0x18c, RZ ;  /* 0x0000018c16097810 */ /* 0x000fc40007ffe0ff */
[----:B------:R-:W-:-:S09]  /*3ac60*/  LEA.HI.X.SX32 R5, R0, R2, 0x1, P6 ;  /* 0x0000000200057211 */ /* 0x000fd200030f0eff */
[----:B------:R-:W-:Y:S01]  /*3ac70*/  @P5 STG.E.U16 [R6.64], R8 ;  /* 0x0000000806005986 */ /* 0x000fe2000c101504 */
[----:B------:R-:W-:Y:S02]  /*3ac80*/  ISETP.LT.AND P5, PT, R9, c[0x0][0x17c], !P0 ;  /* 0x00005f0009007a0c */ /* 0x000fe400047a1270 */
[----:B------:R-:W-:Y:S01]  /*3ac90*/  PRMT R9, R14, 0x7632, R9 ;  /* 0x000076320e097816 */ /* 0x000fe20000000009 */
[----:B------:R1:W-:Y:S04]  /*3aca0*/  @P4 STG.E.U16 [R4.64], R14 ;  /* 0x0000000e04004986 */ /* 0x0003e8000c101504 */
[----:B0-----:R-:W-:Y:S01]  /*3acb0*/  STL [R1+0x4], R17 ;  /* 0x0000041101007387 */ /* 0x001fe20000100800 */
[----:B-1----:R-:W-:-:S03]  /*3acc0*/  IMAD.MOV.U32 R14, RZ, RZ, R16 ;  /* 0x000000ffff0e7224 */ /* 0x002fc600078e0010 */
[----:B------:R-:W-:Y:S04]  /*3acd0*/  STL.64 [R1+0x8], R18 ;  /* 0x0000081201007387 */ /* 0x000fe80000100a00 */
[----:B------:R-:W0:Y:S01]  /*3ace0*/  LDS.128 R16, [R28+0x1000] ;  /* 0x001000001c107984 */ /* 0x000e220000000c00 */
[----:B------:R-:W-:Y:S02]  /*3acf0*/  IADD3 R7, R0, c[0x0][0x198], RZ ;  /* 0x0000660000077a10 */ /* 0x000fe40007ffe0ff */
[C---:B------:R-:W-:Y:S02]  /*3ad00*/  IADD3 R0, R22.reuse, 0x18d, RZ ;  /* 0x0000018d16007810 */ /* 0x040fe40007ffe0ff */
[----:B------:R-:W-:Y:S02]  /*3ad10*/  IADD3 R10, R22, 0x18a, RZ ;  /* 0x0000018a160a7810 */ /* 0x000fe40007ffe0ff */
[----:B------:R-:W-:-:S02]  /*3ad20*/  LEA R6, P6, R7, R3, 0x1 ;  /* 0x0000000307067211 */ /* 0x000fc400078c08ff */
[----:B------:R-:W-:Y:S02]  /*3ad30*/  ISETP.LT.AND P4, PT, R0, c[0x0][0x17c], !P0 ;  /* 0x00005f0000007a0c */ /* 0x000fe40004781270 */
[----:B------:R-:W-:Y:S02]  /*3ad40*/  ISETP.LT.AND P2, PT, R10, c[0x0][0x17c], !P0 ;  /* 0x00005f000a007a0c */ /* 0x000fe40004741270 */
[C---:B------:R-:W-:Y:S02]  /*3ad50*/  IADD3 R0, R7.reuse, c[0x0][0x198], RZ ;  /* 0x0000660007007a10 */ /* 0x040fe40007ffe0ff */
[-C--:B------:R-:W-:Y:S02]  /*3ad60*/  LEA.HI.X.SX32 R7, R7, R2.reuse, 0x1, P6 ;  /* 0x0000000207077211 */ /* 0x080fe400030f0eff */
[C---:B------:R-:W-:Y:S02]  /*3ad70*/  LEA R4, P6, R0.reuse, R3, 0x1 ;  /* 0x0000000300047211 */ /* 0x040fe400078c08ff */
[C---:B------:R-:W-:Y:S01]  /*3ad80*/  IADD3 R8, R0.reuse, c[0x0][0x198], RZ ;  /* 0x0000660000087a10 */ /* 0x040fe20007ffe0ff */
[----:B------:R1:W-:Y:S01]  /*3ad90*/  @P3 STG.E.U16 [R6.64], R9 ;  /* 0x0000000906003986 */ /* 0x0003e2000c101504 */
[----:B------:R-:W-:-:S02]  /*3ada0*/  LEA.HI.X.SX32 R5, R0, R2, 0x1, P6 ;  /* 0x0000000200057211 */ /* 0x000fc400030f0eff */
        /* <DEDUP_REMOVED lines=11> */
[----:B------:R-:W-:Y:S02]  /*3ae60*/  LEA R4, P6, R0, R3, 0x1 ;  /* 0x0000000300047211 */ /* 0x000fe400078c08ff */
[----:B------:R-:W-:Y:S01]  /*3ae70*/  IADD3 R9, R22, 0x190, RZ ;  /* 0x0000019016097810 */ /* 0x000fe20007ffe0ff */
[----:B------:R1:W-:Y:S01]  /*3ae80*/  @P1 STG.E.U16 [R6.64], R8 ;  /* 0x0000000806001986 */ /* 0x0003e2000c101504 */
[----:B------:R-:W-:Y:S02]  /*3ae90*/  LEA.HI.X.SX32 R5, R0, R2, 0x1, P6 ;  /* 0x0000000200057211 */ /* 0x000fe400030f0eff */
[----:B------:R-:W-:-:S02]  /*3aea0*/  IADD3 R10, R22, 0x18e, RZ ;  /* 0x0000018e160a7810 */ /* 0x000fc40007ffe0ff */
[----:B------:R-:W-:Y:S01]  /*3aeb0*/  ISETP.LT.AND P1, PT, R9, c[0x0][0x17c], !P0 ;  /* 0x00005f0009007a0c */ /* 0x000fe20004721270 */
[----:B------:R2:W-:Y:S01]  /*3aec0*/  @P5 STG.E.U16 [R4.64], R11 ;  /* 0x0000000b04005986 */ /* 0x0005e2000c101504 */
[----:B------:R-:W-:Y:S02]  /*3aed0*/  PRMT R9, R11, 0x7632, R9 ;  /* 0x000076320b097816 */ /* 0x000fe40000000009 */
[----:B-1----:R-:W-:Y:S02]  /*3aee0*/  IADD3 R6, R0, c[0x0][0x198], RZ ;  /* 0x0000660000067a10 */ /* 0x002fe40007ffe0ff */
[----:B------:R-:W-:Y:S02]  /*3aef0*/  IADD3 R0, R22, 0x191, RZ ;  /* 0x0000019116007810 */ /* 0x000fe40007ffe0ff */
[----:B------:R-:W-:Y:S02]  /*3af00*/  ISETP.LT.AND P3, PT, R10, c[0x0][0x17c], !P0 ;  /* 0x00005f000a007a0c */ /* 0x000fe40004761270 */
[----:B--2---:R-:W-:-:S02]  /*3af10*/  LEA R4, P6, R6, R3, 0x1 ;  /* 0x0000000306047211 */ /* 0x004fc400078c08ff */
[----:B------:R-:W-:Y:S02]  /*3af20*/  ISETP.LT.AND P5, PT, R0, c[0x0][0x17c], !P0 ;  /* 0x00005f0000007a0c */ /* 0x000fe400047a1270 */
[C---:B------:R-:W-:Y:S02]  /*3af30*/  IADD3 R0, R6.reuse, c[0x0][0x198], RZ ;  /* 0x0000660006007a10 */ /* 0x040fe40007ffe0ff */
[----:B------:R-:W-:Y:S02]  /*3af40*/  LEA.HI.X.SX32 R5, R6, R2, 0x1, P6 ;  /* 0x0000000206057211 */ /* 0x000fe400030f0eff */
[C---:B------:R-:W-:Y:S02]  /*3af50*/  LEA R6, P6, R0.reuse, R3, 0x1 ;  /* 0x0000000300067211 */ /* 0x040fe400078c08ff */
[----:B------:R-:W-:Y:S01]  /*3af60*/  IADD3 R8, R0, c[0x0][0x198], RZ ;  /* 0x0000660000087a10 */ /* 0x000fe20007ffe0ff */
[----:B0-----:R-:W-:Y:S01]  /*3af70*/  STL [R1+0x34], R17 ;  /* 0x0000341101007387 */ /* 0x001fe20000100800 */
[----:B------:R-:W-:-:S03]  /*3af80*/  IMAD.MOV.U32 R11, RZ, RZ, R16 ;  /* 0x000000ffff0b7224 */ /* 0x000fc600078e0010 */
[----:B------:R-:W-:Y:S04]  /*3af90*/  STL.64 [R1+0x38], R18 ;  /* 0x0000381201007387 */ /* 0x000fe80000100a00 */
[----:B------:R-:W0:Y:S01]  /*3afa0*/  LDS.128 R16, [R23+0x1000] ;  /* 0x0010000017107984 */ /* 0x000e220000000c00 */
[----:B------:R-:W-:-:S03]  /*3afb0*/  LEA.HI.X.SX32 R7, R0, R2, 0x1, P6 ;  /* 0x0000000200077211 */ /* 0x000fc600030f0eff */
[----:B------:R1:W-:Y:S01]  /*3afc0*/  @P4 STG.E.U16 [R4.64], R9 ;  /* 0x0000000904004986 */ /* 0x0003e2000c101504 */
[----:B------:R-:W-:-:S03]  /*3afd0*/  IADD3 R0, R8, c[0x0][0x198], RZ ;  /* 0x0000660008007a10 */ /* 0x000fc60007ffe0ff */
[----:B------:R2:W-:Y:S01]  /*3afe0*/  @P3 STG.E.U16 [R6.64], R14 ;  /* 0x0000000e06003986 */ /* 0x0005e2000c101504 */
[----:B-1----:R-:W-:Y:S02]  /*3aff0*/  IADD3 R5, R22, 0x193, RZ ;  /* 0x0000019316057810 */ /* 0x002fe40007ffe0ff */
[CC--:B------:R-:W-:Y:S02]  /*3b000*/  LEA R4, P6, R8.reuse, R3.reuse, 0x1 ;  /* 0x0000000308047211 */ /* 0x0c0fe400078c08ff */
[----:B------:R-:W-:Y:S02]  /*3b010*/  ISETP.LT.AND P3, PT, R5, c[0x0][0x17c], !P0 ;  /* 0x00005f0005007a0c */ /* 0x000fe40004761270 */
[----:B------:R-:W-:Y:S02]  /*3b020*/  LEA.HI.X.SX32 R5, R8, R2, 0x1, P6 ;  /* 0x0000000208057211 */ /* 0x000fe400030f0eff */
[----:B------:R-:W-:Y:S02]  /*3b030*/  PRMT R8, R14, 0x7632, R8 ;  /* 0x000076320e087816 */ /* 0x000fe40000000008 */
[----:B--2---:R-:W-:-:S03]  /*3b040*/  LEA R6, P6, R0, R3, 0x1 ;  /* 0x0000000300067211 */ /* 0x004fc600078c08ff */
[----:B------:R1:W-:Y:S01]  /*3b050*/  @P2 STG.E.U16 [R4.64], R8 ;  /* 0x0000000804002986 */ /* 0x0003e2000c101504 */
[----:B------:R-:W-:Y:S02]  /*3b060*/  LEA.HI.X.SX32 R7, R0, R2, 0x1, P6 ;  /* 0x0000000200077211 */ /* 0x000fe400030f0eff */
[----:B------:R-:W-:-:S03]  /*3b070*/  IADD3 R10, R22, 0x192, RZ ;  /* 0x00000192160a7810 */ /* 0x000fc60007ffe0ff */
[----:B------:R2:W-:Y:S01]  /*3b080*/  @P1 STG.E.U16 [R6.64], R13 ;  /* 0x0000000d06001986 */ /* 0x0005e2000c101504 */
[----:B-1----:R-:W-:Y:S02]  /*3b090*/  IADD3 R4, R0, c[0x0][0x198], RZ ;  /* 0x0000660000047a10 */ /* 0x002fe40007ffe0ff */
[----:B------:R-:W-:Y:S02]  /*3b0a0*/  IADD3 R0, R22, 0x195, RZ ;  /* 0x0000019516007810 */ /* 0x000fe40007ffe0ff */
[----:B------:R-:W-:Y:S02]  /*3b0b0*/  ISETP.LT.AND P4, PT, R10, c[0x0][0x17c], !P0 ;  /* 0x00005f000a007a0c */ /* 0x000fe40004781270 */
[----:B--2---:R-:W-:Y:S02]  /*3b0c0*/  LEA R6, P6, R4, R3, 0x1 ;  /* 0x0000000304067211 */ /* 0x004fe400078c08ff */
[----:B------:R-:W-:Y:S02]  /*3b0d0*/  ISETP.LT.AND P1, PT, R0, c[0x0][0x17c], !P0 ;  /* 0x00005f0000007a0c */ /* 0x000fe40004721270 */
[----:B------:R-:W-:-:S02]  /*3b0e0*/  IADD3 R0, R4, c[0x0][0x198], RZ ;  /* 0x0000660004007a10 */ /* 0x000fc40007ffe0ff */
[----:B------:R-:W-:Y:S02]  /*3b0f0*/  PRMT R8, R13, 0x7632, R8 ;  /* 0x000076320d087816 */ /* 0x000fe40000000008 */
[----:B------:R-:W-:Y:S02]  /*3b100*/  LEA.HI.X.SX32 R7, R4, R2, 0x1, P6 ;  /* 0x0000000204077211 */ /* 0x000fe400030f0eff */
[----:B------:R-:W-:-:S03]  /*3b110*/  LEA R4, P6, R0, R3, 0x1 ;  /* 0x0000000300047211 */ /* 0x000fc600078c08ff */
[----:B------:R1:W-:Y:S01]  /*3b120*/  @P5 STG.E.U16 [R6.64], R8 ;  /* 0x0000000806005986 */ /* 0x0003e2000c101504 */
[----:B------:R-:W-:-:S03]  /*3b130*/  LEA.HI.X.SX32 R5, R0, R2, 0x1, P6 ;  /* 0x0000000200057211 */ /* 0x000fc600030f0eff */
[----:B0-----:R0:W-:Y:S04]  /*3b140*/  STL [R1+0x14], R17 ;  /* 0x0000141101007387 */ /* 0x0011e80000100800 */
[----:B------:R-:W-:Y:S01]  /*3b150*/  @P4 STG.E.U16 [R4.64], R11 ;  /* 0x0000000b04004986 */ /* 0x000fe2000c101504 */
[----:B-1----:R-:W-:-:S03]  /*3b160*/  IADD3 R6, R22, 0x197, RZ ;  /* 0x0000019716067810 */ /* 0x002fc60007ffe0ff */
[----:B------:R-:W-:Y:S01]  /*3b170*/  STL.64 [R1+0x18], R18 ;  /* 0x0000181201007387 */ /* 0x000fe20000100a00 */
[----:B------:R-:W-:-:S03]  /*3b180*/  ISETP.LT.AND P4, PT, R6, c[0x0][0x17c], !P0 ;  /* 0x00005f0006007a0c */ /* 0x000fc60004781270 */
[----:B0-----:R-:W2:Y:S04]  /*3b190*/  LDL.LU R17, [R1+0x108c] ;  /* 0x00108c0001117983 */ /* 0x001ea80000300800 */
[----:B------:R0:W1:Y:S04]  /*3b1a0*/  LDS.128 R4, [R28+0x1800] ;  /* 0x001800001c047984 */ /* 0x0000680000000c00 */
[----:B0-----:R-:W3:Y:S01]  /*3b1b0*/  LDL.LU R28, [R1+0x454] ;  /* 0x00045400011c7983 */ /* 0x001ee20000300800 */
[----:B------:R-:W-:-:S04]  /*3b1c0*/  IADD3 R9, R22, 0x194, RZ ;  /* 0x0000019416097810 */ /* 0x000fc80007ffe0ff */
[----:B------:R-:W-:Y:S02]  /*3b1d0*/  ISETP.LT.AND P2, PT, R9, c[0x0][0x17c], !P0 ;  /* 0x00005f0009007a0c */ /* 0x000fe40004741270 */
[----:B------:R-:W-:Y:S02]  /*3b1e0*/  IADD3 R9, R0, c[0x0][0x198], RZ ;  /* 0x0000660000097a10 */ /* 0x000fe40007ffe0ff */
[----:B------:R-:W-:Y:S02]  /*3b1f0*/  IADD3 R10, R22, 0x196, RZ ;  /* 0x00000196160a7810 */ /* 0x000fe40007ffe0ff */
[C---:B------:R-:W-:Y:S02]  /*3b200*/  LEA R8, P6, R9.reuse, R3, 0x1 ;  /* 0x0000000309087211 */ /* 0x040fe400078c08ff */
[----:B------:R-:W-:Y:S02]  /*3b210*/  IADD3 R0, R9, c[0x0][0x198], RZ ;  /* 0x0000660009007a10 */ /* 0x000fe40007ffe0ff */
[----:B------:R-:W-:-:S02]  /*3b220*/  ISETP.LT.AND P5, PT, R10, c[0x0][0x17c], !P0 ;  /* 0x00005f000a007a0c */ /* 0x000fc400047a1270 */
[----:B------:R-:W-:Y:S02]  /*3b230*/  LEA.HI.X.SX32 R9, R9, R2, 0x1, P6 ;  /* 0x0000000209097211 */ /* 0x000fe400030f0eff */
[----:B------:R-:W-:Y:S02]  /*3b240*/  PRMT R12, R11, 0x7632, R12 ;  /* 0x000076320b0c7816 */ /* 0x000fe4000000000c */
[----:B------:R-:W-:-:S03]  /*3b250*/  LEA R10, P6, R0, R3, 0x1 ;  /* 0x00000003000a7211 */ /* 0x000fc600078c08ff */
[----:B------:R0:W-:Y:S01]  /*3b260*/  @P3 STG.E.U16 [R8.64], R12 ;  /* 0x0000000c08003986 */ /* 0x0001e2000c101504 */
[----:B------:R-:W-:-:S05]  /*3b270*/  LEA.HI.X.SX32 R11, R0, R2, 0x1, P6 ;  /* 0x00000002000b7211 */ /* 0x000fca00030f0eff */
[----:B------:R-:W-:Y:S01]  /*3b280*/  @P2 STG.E.U16 [R10.64], R16 ;  /* 0x000000100a002986 */ /* 0x000fe2000c101504 */
[----:B0-----:R-:W-:-:S04]  /*3b290*/  IADD3 R8, R0, c[0x0][0x198], RZ ;  /* 0x0000660000087a10 */ /* 0x001fc80007ffe0ff */
[----:B------:R-:W-:Y:S02]  /*3b2a0*/  LEA R14, P6, R8, R3, 0x1 ;  /* 0x00000003080e7211 */ /* 0x000fe400078c08ff */
[----:B------:R-:W-:Y:S02]  /*3b2b0*/  IADD3 R13, R22, 0x198, RZ ;  /* 0x00000198160d7810 */ /* 0x000fe40007ffe0ff */
[----:B------:R-:W-:Y:S02]  /*3b2c0*/  LEA.HI.X.SX32 R15, R8, R2, 0x1, P6 ;  /* 0x00000002080f7211 */ /* 0x000fe400030f0eff */
[----:B------:R-:W-:Y:S02]  /*3b2d0*/  ISETP.LT.AND P3, PT, R13, c[0x0][0x17c], !P0 ;  /* 0x00005f000d007a0c */ /* 0x000fe40004761270 */
[----:B--2---:R-:W-:Y:S02]  /*3b2e0*/  PRMT R17, R16, 0x7632, R17 ;  /* 0x0000763210117816 */ /* 0x004fe40000000011 */
[----:B---3--:R-:W-:-:S04]  /*3b2f0*/  IADD3 R0, R28, 0x199, RZ ;  /* 0x000001991c007810 */ /* 0x008fc80007ffe0ff */
[----:B------:R-:W-:Y:S02]  /*3b300*/  ISETP.LT.AND P2, PT, R0, c[0x0][0x17c], !P0 ;  /* 0x00005f0000007a0c */ /* 0x000fe40004741270 */
[----:B------:R-:W-:Y:S01]  /*3b310*/  IADD3 R0, R8, c[0x0][0x198], RZ ;  /* 0x0000660008007a10 */ /* 0x000fe20007ffe0ff */
[----:B------:R0:W-:Y:S03]  /*3b320*/  @P1 STG.E.U16 [R14.64], R17 ;  /* 0x000000110e001986 */ /* 0x0001e6000c101504 */
[C---:B------:R-:W-:Y:S01]  /*3b330*/  LEA R12, P6, R0.reuse, R3, 0x1 ;  /* 0x00000003000c7211 */ /* 0x040fe200078c08ff */
[----:B------:R-:W2:Y:S03]  /*3b340*/  LDS.128 R8, [R29+0x1800] ;  /* 0x001800001d087984 */ /* 0x000ea60000000c00 */
[----:B------:R-:W-:-:S02]  /*3b350*/  LEA.HI.X.SX32 R13, R0, R2, 0x1, P6 ;  /* 0x00000002000d7211 */ /* 0x000fc400030f0eff */
[----:B0-----:R-:W-:-:S03]  /*3b360*/  IADD3 R14, R28, 0x19b, RZ ;  /* 0x0000019b1c0e7810 */ /* 0x001fc60007ffe0ff */
[----:B------:R-:W-:Y:S01]  /*3b370*/  @P5 STG.E.U16 [R12.64], R24 ;  /* 0x000000180c005986 */ /* 0x000fe2000c101504 */
[----:B------:R-:W-:-:S03]  /*3b380*/  ISETP.LT.AND P5, PT, R14, c[0x0][0x17c], !P0 ;  /* 0x00005f000e007a0c */ /* 0x000fc600047a1270 */
[----:B------:R0:W2:Y:S04]  /*3b390*/  LDS.128 R12, [R23+0x1800] ;  /* 0x00180000170c7984 */ /* 0x0000a80000000c00 */
[----:B0-----:R-:W0:Y:S01]  /*3b3a0*/  S2R R23, SR_TID.X ;  /* 0x0000000000177919 */ /* 0x001e220000002100 */
[----:B------:R-:W-:Y:S02]  /*3b3b0*/  IADD3 R18, R28, 0x19a, RZ ;  /* 0x0000019a1c127810 */ /* 0x000fe40007ffe0ff */
[----:B------:R-:W-:Y:S02]  /*3b3c0*/  IADD3 R16, R0, c[0x0][0x198], RZ ;  /* 0x0000660000107a10 */ /* 0x000fe40007ffe0ff */
[----:B------:R-:W-:Y:S02]  /*3b3d0*/  ISETP.LT.AND P1, PT, R18, c[0x0][0x17c], !P0 ;  /* 0x00005f0012007a0c */ /* 0x000fe40004721270 */
[----:B------:R-:W-:-:S02]  /*3b3e0*/  LEA R18, P6, R16, R3, 0x1 ;  /* 0x0000000310127211 */ /* 0x000fc400078c08ff */
[C---:B------:R-:W-:Y:S02]  /*3b3f0*/  IADD3 R0, R16.reuse, c[0x0][0x198], RZ ;  /* 0x0000660010007a10 */ /* 0x040fe40007ffe0ff */
[-C--:B------:R-:W-:Y:S02]  /*3b400*/  LEA.HI.X.SX32 R19, R16, R2.reuse, 0x1, P6 ;  /* 0x0000000210137211 */ /* 0x080fe400030f0eff */
[----:B------:R-:W-:Y:S02]  /*3b410*/  LEA R16, P6, R0, R3, 0x1 ;  /* 0x0000000300107211 */ /* 0x000fe400078c08ff */
[----:B------:R-:W-:Y:S02]  /*3b420*/  PRMT R24, R24, 0x7632, R24 ;  /* 0x0000763218187816 */ /* 0x000fe40000000018 */
[----:B------:R-:W-:Y:S01]  /*3b430*/  LEA.HI.X.SX32 R17, R0, R2, 0x1, P6 ;  /* 0x0000000200117211 */ /* 0x000fe200030f0eff */
[C---:B0-----:R-:W-:Y:S01]  /*3b440*/  IMAD.SHL.U32 R29, R23.reuse, 0x1000, RZ ;  /* 0x00001000171d7824 */ /* 0x041fe200078e00ff */
[----:B------:R-:W-:-:S04]  /*3b450*/  LOP3.LUT R21, R23, 0x7f, RZ, 0xc0, !PT ;  /* 0x0000007f17157812 */ /* 0x000fc800078ec0ff */
[----:B------:R-:W-:Y:S02]  /*3b460*/  LOP3.LUT R29, R29, 0x6000, RZ, 0xc0, !PT ;  /* 0x000060001d1d7812 */ /* 0x000fe400078ec0ff */
[----:B------:R-:W-:-:S03]  /*3b470*/  IADD3 R0, R0, c[0x0][0x198], RZ ;  /* 0x0000660000007a10 */ /* 0x000fc60007ffe0ff */
[----:B------:R-:W-:Y:S01]  /*3b480*/  IMAD R29, R21, 0x10, R29 ;  /* 0x00000010151d7824 */ /* 0x000fe200078e021d */
[C---:B------:R-:W-:Y:S01]  /*3b490*/  LEA R22, P6, R0.reuse, R3, 0x1 ;  /* 0x0000000300167211 */ /* 0x040fe200078c08ff */
[----:B------:R0:W-:Y:S03]  /*3b4a0*/  @P4 STG.E.U16 [R18.64], R24 ;  /* 0x0000001812004986 */ /* 0x0001e6000c101504 */
[----:B------:R-:W-:Y:S02]  /*3b4b0*/  LOP3.LUT R29, R29, 0x60, RZ, 0x3c, !PT ;  /* 0x000000601d1d7812 */ /* 0x000fe400078e3cff */
[----:B------:R-:W-:Y:S01]  /*3b4c0*/  LEA.HI.X.SX32 R23, R0, R2, 0x1, P6 ;  /* 0x0000000200177211 */ /* 0x000fe200030f0eff */
[----:B-1----:R-:W-:Y:S01]  /*3b4d0*/  @P3 STG.E.U16 [R16.64], R4 ;  /* 0x0000000410003986 */ /* 0x002fe2000c101504 */
[----:B0-----:R-:W-:Y:S02]  /*3b4e0*/  IADD3 R18, R28, 0x19d, RZ ;  /* 0x0000019d1c127810 */ /* 0x001fe40007ffe0ff */
[----:B------:R-:W-:-:S02]  /*3b4f0*/  PRMT R24, R4, 0x7632, R24 ;  /* 0x0000763204187816 */ /* 0x000fc40000000018 */
[----:B------:R-:W-:Y:S02]  /*3b500*/  ISETP.LT.AND P3, PT, R18, c[0x0][0x17c], !P0 ;  /* 0x00005f0012007a0c */ /* 0x000fe40004761270 */
[----:B------:R0:W1:Y:S04]  /*3b510*/  LDS.128 R16, [R29+0x1800] ;  /* 0x001800001d107984 */ /* 0x0000680000000c00 */
[----:B------:R4:W-:Y:S04]  /*3b520*/  @P2 STG.E.U16 [R22.64], R24 ;  /* 0x0000001816002986 */ /* 0x0009e8000c101504 */
[----:B0-----:R-:W3:Y:S04]  /*3b530*/  LDL.LU R29, [R1+0x54] ;  /* 0x00005400011d7983 */ /* 0x001ee80000300800 */
[----:B----4-:R-:W4:Y:S01]  /*3b540*/  LDL.LU R24, [R1+0x44] ;  /* 0x0000440001187983 */ /* 0x010f220000300800 */
[----:B------:R-:W-:-:S02]  /*3b550*/  IADD3 R20, R28, 0x19c, RZ ;  /* 0x0000019c1c147810 */ /* 0x000fc40007ffe0ff */
[----:B------:R-:W-:Y:S02]  /*3b560*/  IADD3 R21, R0, c[0x0][0x198], RZ ;  /* 0x0000660000157a10 */ /* 0x000fe40007ffe0ff */
[----:B------:R-:W-:Y:S02]  /*3b570*/  ISETP.LT.AND P4, PT, R20, c[0x0][0x17c], !P0 ;  /* 0x00005f0014007a0c */ /* 0x000fe40004781270 */
[C---:B------:R-:W-:Y:S02]  /*3b580*/  LEA R20, P6, R21.reuse, R3, 0x1 ;  /* 0x0000000315147211 */ /* 0x040fe400078c08ff */
[C---:B------:R-:W-:Y:S02]  /*3b590*/  IADD3 R0, R21.reuse, c[0x0][0x198], RZ ;  /* 0x0000660015007a10 */ /* 0x040fe40007ffe0ff */
[----:B------:R-:W-:Y:S02]  /*3b5a0*/  LEA.HI.X.SX32 R21, R21, R2, 0x1, P6 ;  /* 0x0000000215157211 */ /* 0x000fe400030f0eff */
[----:B------:R-:W-:-:S02]  /*3b5b0*/  IADD3 R4, R28, 0x19e, RZ ;  /* 0x0000019e1c047810 */ /* 0x000fc40007ffe0ff */
[----:B------:R-:W-:Y:S01]  /*3b5c0*/  LEA R22, P6, R0, R3, 0x1 ;  /* 0x0000000300167211 */ /* 0x000fe200078c08ff */
[----:B--2---:R0:W-:Y:S01]  /*3b5d0*/  @P1 STG.E.U16 [R20.64], R8 ;  /* 0x0000000814001986 */ /* 0x0041e2000c101504 */
[----:B------:R-:W-:Y:S02]  /*3b5e0*/  ISETP.LT.AND P2, PT, R4, c[0x0][0x17c], !P0 ;  /* 0x00005f0004007a0c */ /* 0x000fe40004741270 */
[C---:B------:R-:W-:Y:S02]  /*3b5f0*/  LEA.HI.X.SX32 R23, R0.reuse, R2, 0x1, P6 ;  /* 0x0000000200177211 */ /* 0x040fe400030f0eff */
[----:B------:R-:W-:Y:S02]  /*3b600*/  IADD3 R4, R0, c[0x0][0x198], RZ ;  /* 0x0000660000047a10 */ /* 0x000fe40007ffe0ff */
[----:B0-----:R-:W-:Y:S02]  /*3b610*/  IADD3 R20, R28, 0x19f, RZ ;  /* 0x0000019f1c147810 */ /* 0x001fe40007ffe0ff */
[----:B------:R-:W-:-:S02]  /*3b620*/  PRMT R8, R8, 0x7632, R8 ;  /* 0x0000763208087816 */ /* 0x000fc40000000008 */
[----:B------:R-:W-:Y:S02]  /*3b630*/  ISETP.LT.AND P1, PT, R20, c[0x0][0x17c], !P0 ;  /* 0x00005f0014007a0c */ /* 0x000fe40004721270 */
[----:B------:R-:W-:Y:S01]  /*3b640*/  LEA R20, P6, R4, R3, 0x1 ;  /* 0x0000000304147211 */ /* 0x000fe200078c08ff */
[----:B------:R0:W-:Y:S01]  /*3b650*/  @P5 STG.E.U16 [R22.64], R8 ;  /* 0x0000000816005986 */ /* 0x0001e2000c101504 */
[----:B------:R-:W-:Y:S02]  /*3b660*/  IADD3 R0, R28, 0x1a0, RZ ;  /* 0x000001a01c007810 */ /* 0x000fe40007ffe0ff */
[----:B------:R-:W-:Y:S02]  /*3b670*/  LEA.HI.X.SX32 R21, R4, R2, 0x1, P6 ;  /* 0x0000000204157211 */ /* 0x000fe400030f0eff */
[----:B------:R-:W-:Y:S02]  /*3b680*/  ISETP.LT.AND P5, PT, R0, c[0x0][0x17c], !P0 ;  /* 0x00005f0000007a0c */ /* 0x000fe400047a1270 */
[----:B0-----:R-:W-:-:S02]  /*3b690*/  IADD3 R8, R4, c[0x0][0x198], RZ ;  /* 0x0000660004087a10 */ /* 0x001fc40007ffe0ff */
[----:B------:R-:W-:Y:S02]  /*3b6a0*/  IADD3 R4, R28, 0x1a1, RZ ;  /* 0x000001a11c047810 */ /* 0x000fe40007ffe0ff */
[C---:B------:R-:W-:Y:S02]  /*3b6b0*/  LEA R22, P6, R8.reuse, R3, 0x1 ;  /* 0x0000000308167211 */ /* 0x040fe400078c08ff */
[C---:B------:R-:W-:Y:S01]  /*3b6c0*/  IADD3 R0, R8.reuse, c[0x0][0x198], RZ ;  /* 0x0000660008007a10 */ /* 0x040fe20007ffe0ff */
[----:B------:R0:W-:Y:S01]  /*3b6d0*/  @P4 STG.E.U16 [R20.64], R12 ;  /* 0x0000000c14004986 */ /* 0x0001e2000c101504 */
[----:B------:R-:W-:Y:S02]  /*3b6e0*/  LEA.HI.X.SX32 R23, R8, R2, 0x1, P6 ;  /* 0x0000000208177211 */ /* 0x000fe400030f0eff */
[----:B------:R-:W-:Y:S02]  /*3b6f0*/  ISETP.LT.AND P4, PT, R4, c[0x0][0x17c], !P0 ;  /* 0x00005f0004007a0c */ /* 0x000fe40004781270 */
[----:B------:R-:W-:-:S02]  /*3b700*/  IADD3 R4, R0, c[0x0][0x198], RZ ;  /* 0x0000660000047a10 */ /* 0x000fc40007ffe0ff */
[----:B0-----:R-:W-:Y:S02]  /*3b710*/  LEA R20, P6, R0, R3, 0x1 ;  /* 0x0000000300147211 */ /* 0x001fe400078c08ff */
[----:B------:R-:W-:Y:S02]  /*3b720*/  PRMT R12, R12, 0x7632, R12 ;  /* 0x000076320c0c7816 */ /* 0x000fe4000000000c */
[----:B------:R-:W-:-:S03]  /*3b730*/  LEA.HI.X.SX32 R21, R0, R2, 0x1, P6 ;  /* 0x0000000200157211 */ /* 0x000fc600030f0eff */
[----:B------:R0:W-:Y:S04]  /*3b740*/  @P3 STG.E.U16 [R22.64], R12 ;  /* 0x0000000c16003986 */ /* 0x0001e8000c101504 */
[----:B-1----:R1:W-:Y:S01]  /*3b750*/  @P2 STG.E.U16 [R20.64], R16 ;  /* 0x0000001014002986 */ /* 0x0023e2000c101504 */
[C---:B------:R-:W-:Y:S02]  /*3b760*/  IADD3 R0, R4.reuse, c[0x0][0x198], RZ ;  /* 0x0000660004007a10 */ /* 0x040fe40007ffe0ff */
[----:B0-----:R-:W-:-:S04]  /*3b770*/  LEA R22, P6, R4, R3, 0x1 ;  /* 0x0000000304167211 */ /* 0x001fc800078c08ff */
[----:B------:R-:W-:Y:S02]  /*3b780*/  LEA.HI.X.SX32 R23, R4, R2, 0x1, P6 ;  /* 0x0000000204177211 */ /* 0x000fe400030f0eff */
[----:B-1----:R-:W-:Y:S02]  /*3b790*/  PRMT R16, R16, 0x7632, R16 ;  /* 0x0000763210107816 */ /* 0x002fe40000000010 */
[----:B------:R-:W-:-:S03]  /*3b7a0*/  LEA R20, P6, R0, R3, 0x1 ;  /* 0x0000000300147211 */ /* 0x000fc600078c08ff */
[----:B------:R0:W-:Y:S01]  /*3b7b0*/  @P1 STG.E.U16 [R22.64], R16 ;  /* 0x0000001016001986 */ /* 0x0001e2000c101504 */
[C---:B------:R-:W-:Y:S02]  /*3b7c0*/  IADD3 R4, R0.reuse, c[0x0][0x198], RZ ;  /* 0x0000660000047a10 */ /* 0x040fe40007ffe0ff */
[----:B------:R-:W-:Y:S02]  /*3b7d0*/  LEA.HI.X.SX32 R21, R0, R2, 0x1, P6 ;  /* 0x0000000200157211 */ /* 0x000fe400030f0eff */
[----:B------:R-:W-:Y:S01]  /*3b7e0*/  IADD3 R8, R28, 0x1a2, RZ ;  /* 0x000001a21c087810 */ /* 0x000fe20007ffe0ff */
[----:B0-----:R-:W2:Y:S01]  /*3b7f0*/  LDL.LU R16, [R1+0x24] ;  /* 0x0000240001107983 */ /* 0x001ea20000300800 */
[C---:B------:R-:W-:Y:S02]  /*3b800*/  LEA R22, P6, R4.reuse, R3, 0x1 ;  /* 0x0000000304167211 */ /* 0x040fe400078c08ff */
[----:B------:R-:W-:Y:S02]  /*3b810*/  IADD3 R0, R4, c[0x0][0x198], RZ ;  /* 0x0000660004007a10 */ /* 0x000fe40007ffe0ff */
[----:B------:R-:W-:-:S02]  /*3b820*/  ISETP.LT.AND P3, PT, R8, c[0x0][0x17c], !P0 ;  /* 0x00005f0008007a0c */ /* 0x000fc40004761270 */
[----:B------:R-:W-:Y:S02]  /*3b830*/  LEA.HI.X.SX32 R23, R4, R2, 0x1, P6 ;  /* 0x0000000204177211 */ /* 0x000fe400030f0eff */
[----:B------:R-:W-:Y:S01]  /*3b840*/  IADD3 R4, R0, c[0x0][0x198], RZ ;  /* 0x0000660000047a10 */ /* 0x000fe20007ffe0ff */
[----:B----4-:R0:W-:Y:S01]  /*3b850*/  @P5 STG.E.U16 [R20.64], R24 ;  /* 0x0000001814005986 */ /* 0x0101e2000c101504 */
[----:B------:R-:W-:-:S03]  /*3b860*/  PRMT R12, R24, 0x7632, R12 ;  /* 0x00007632180c7816 */ /* 0x000fc6000000000c */
[----:B0-----:R-:W4:Y:S01]  /*3b870*/  LDL.LU R24, [R1+0x74] ;  /* 0x0000740001187983 */ /* 0x001f220000300800 */
[----:B------:R-:W-:-:S03]  /*3b880*/  LEA R20, P6, R0, R3, 0x1 ;  /* 0x0000000300147211 */ /* 0x000fc600078c08ff */
[----:B------:R0:W-:Y:S01]  /*3b890*/  @P4 STG.E.U16 [R22.64], R12 ;  /* 0x0000000c16004986 */ /* 0x0001e2000c101504 */
[----:B------:R-:W-:Y:S02]  /*3b8a0*/  LEA.HI.X.SX32 R21, R0, R2, 0x1, P6 ;  /* 0x0000000200157211 */ /* 0x000fe400030f0eff */
[----:B------:R-:W-:-:S03]  /*3b8b0*/  IADD3 R0, R4, c[0x0][0x198], RZ ;  /* 0x0000660004007a10 */ /* 0x000fc60007ffe0ff */
[----:B---3--:R1:W-:Y:S01]  /*3b8c0*/  @P3 STG.E.U16 [R20.64], R29 ;  /* 0x0000001d14003986 */ /* 0x0083e2000c101504 */
[----:B0-----:R-:W-:-:S04]  /*3b8d0*/  LEA R22, P6, R4, R3, 0x1 ;  /* 0x0000000304167211 */ /* 0x001fc800078c08ff */
[----:B------:R-:W-:Y:S02]  /*3b8e0*/  LEA.HI.X.SX32 R23, R4, R2, 0x1, P6 ;  /* 0x0000000204177211 */ /* 0x000fe400030f0eff */
[----:B------:R-:W-:Y:S02]  /*3b8f0*/  PRMT R4, R29, 0x7632, R4 ;  /* 0x000076321d047816 */ /* 0x000fe40000000004 */
[----:B-1----:R-:W3:Y:S01]  /*3b900*/  LDL.LU R29, [R1+0xa4] ;  /* 0x0000a400011d7983 */ /* 0x002ee20000300800 */
[----:B------:R-:W-:-:S04]  /*3b910*/  IADD3 R8, R28, 0x1a3, RZ ;  /* 0x000001a31c087810 */ /* 0x000fc80007ffe0ff */
[----:B------:R-:W-:Y:S02]  /*3b920*/  ISETP.LT.AND P2, PT, R8, c[0x0][0x17c], !P0 ;  /* 0x00005f0008007a0c */ /* 0x000fe40004741270 */
[----:B------:R-:W-:-:S04]  /*3b930*/  IADD3 R8, R28, 0x1a4, RZ ;  /* 0x000001a41c087810 */ /* 0x000fc80007ffe0ff */
[----:B------:R-:W-:Y:S02]  /*3b940*/  ISETP.LT.AND P1, PT, R8, c[0x0][0x17c], !P0 ;  /* 0x00005f0008007a0c */ /* 0x000fe40004721270 */
[----:B------:R-:W-:Y:S02]  /*3b950*/  IADD3 R8, R28, 0x1a5, RZ ;  /* 0x000001a51c087810 */ /* 0x000fe40007ffe0ff */
[----:B------:R-:W-:Y:S02]  /*3b960*/  LEA R20, P6, R0, R3, 0x1 ;  /* 0x0000000300147211 */ /* 0x000fe400078c08ff */
[----:B------:R-:W-:Y:S01]  /*3b970*/  ISETP.LT.AND P5, PT, R8, c[0x0][0x17c], !P0 ;  /* 0x00005f0008007a0c */ /* 0x000fe200047a1270 */
[----:B------:R0:W-:Y:S01]  /*3b980*/  @P2 STG.E.U16 [R22.64], R4 ;  /* 0x0000000416002986 */ /* 0x0001e2000c101504 */
[----:B------:R-:W-:Y:S02]  /*3b990*/  IADD3 R8, R28, 0x1a6, RZ ;  /* 0x000001a61c087810 */ /* 0x000fe40007ffe0ff */
[----:B------:R-:W-:-:S02]  /*3b9a0*/  LEA.HI.X.SX32 R21, R0, R2, 0x1, P6 ;  /* 0x0000000200157211 */ /* 0x000fc400030f0eff */
[----:B------:R-:W-:Y:S02]  /*3b9b0*/  ISETP.LT.AND P4, PT, R8, c[0x0][0x17c], !P0 ;  /* 0x00005f0008007a0c */ /* 0x000fe40004781270 */
[----:B0-----:R-:W-:-:S04]  /*3b9c0*/  IADD3 R4, R0, c[0x0][0x198], RZ ;  /* 0x0000660000047a10 */ /* 0x001fc80007ffe0ff */
[C---:B------:R-:W-:Y:S02]  /*3b9d0*/  LEA R22, P6, R4.reuse, R3, 0x1 ;  /* 0x0000000304167211 */ /* 0x040fe400078c08ff */
[C---:B------:R-:W-:Y:S02]  /*3b9e0*/  IADD3 R0, R4.reuse, c[0x0][0x198], RZ ;  /* 0x0000660004007a10 */ /* 0x040fe40007ffe0ff */
[----:B------:R-:W-:Y:S02]  /*3b9f0*/  LEA.HI.X.SX32 R23, R4, R2, 0x1, P6 ;  /* 0x0000000204177211 */ /* 0x000fe400030f0eff */
[----:B------:R-:W-:Y:S02]  /*3ba00*/  IADD3 R4, R0, c[0x0][0x198], RZ ;  /* 0x0000660000047a10 */ /* 0x000fe40007ffe0ff */
[----:B------:R-:W-:-:S04]  /*3ba10*/  IADD3 R8, R28, 0x1a7, RZ ;  /* 0x000001a71c087810 */ /* 0x000fc80007ffe0ff */
[----:B------:R-:W-:Y:S02]  /*3ba20*/  ISETP.LT.AND P3, PT, R8, c[0x0][0x17c], !P0 ;  /* 0x00005f0008007a0c */ /* 0x000fe40004761270 */
[----:B------:R-:W-:-:S04]  /*3ba30*/  IADD3 R8, R28, 0x1a8, RZ ;  /* 0x000001a81c087810 */ /* 0x000fc80007ffe0ff */
[----:B------:R-:W-:Y:S01]  /*3ba40*/  ISETP.LT.AND P2, PT, R8, c[0x0][0x17c], !P0 ;  /* 0x00005f0008007a0c */ /* 0x000fe20004741270 */
[----:B--2---:R0:W-:Y:S01]  /*3ba50*/  @P1 STG.E.U16 [R20.64], R16 ;  /* 0x0000001014001986 */ /* 0x0041e2000c101504 */
[----:B------:R-:W-:-:S05]  /*3ba60*/  PRMT R12, R16, 0x7632, R12 ;  /* 0x00007632100c7816 */ /* 0x000fca000000000c */
[----:B------:R1:W-:Y:S01]  /*3ba70*/  @P5 STG.E.U16 [R22.64], R12 ;  /* 0x0000000c16005986 */ /* 0x0003e2000c101504 */
[----:B0-----:R-:W-:-:S03]  /*3ba80*/  LEA R20, P6, R0, R3, 0x1 ;  /* 0x0000000300147211 */ /* 0x001fc600078c08ff */
[----:B------:R-:W2:Y:S01]  /*3ba90*/  LDL.LU R16, [R1+0x94] ;  /* 0x0000940001107983 */ /* 0x000ea20000300800 */
[-C--:B------:R-:W-:Y:S02]  /*3baa0*/  LEA.HI.X.SX32 R21, R0, R2.reuse, 0x1, P6 ;  /* 0x0000000200157211 */ /* 0x080fe400030f0eff */
[C---:B-1----:R-:W-:Y:S02]  /*3bab0*/  LEA R22, P6, R4.reuse, R3, 0x1 ;  /* 0x0000000304167211 */ /* 0x042fe400078c08ff */
[C---:B------:R-:W-:Y:S02]  /*3bac0*/  IADD3 R0, R4.reuse, c[0x0][0x198], RZ ;  /* 0x0000660004007a10 */ /* 0x040fe40007ffe0ff */
[----:B------:R-:W-:Y:S01]  /*3bad0*/  LEA.HI.X.SX32 R23, R4, R2, 0x1, P6 ;  /* 0x0000000204177211 */ /* 0x000fe200030f0eff */
[----:B----4-:R0:W-:Y:S01]  /*3bae0*/  @P4 STG.E.U16 [R20.64], R24 ;  /* 0x0000001814004986 */ /* 0x0101e2000c101504 */
[----:B------:R-:W-:-:S03]  /*3baf0*/  PRMT R4, R24, 0x7632, R4 ;  /* 0x0000763218047816 */ /* 0x000fc60000000004 */
[----:B0-----:R-:W4:Y:S01]  /*3bb00*/  LDL.LU R24, [R1+0x84] ;  /* 0x0000840001187983 */ /* 0x001f220000300800 */
[----:B------:R-:W-:-:S04]  /*3bb10*/  LEA R20, P6, R0, R3, 0x1 ;  /* 0x0000000300147211 */ /* 0x000fc800078c08ff */
[----:B------:R-:W-:Y:S01]  /*3bb20*/  LEA.HI.X.SX32 R21, R0, R2, 0x1, P6 ;  /* 0x0000000200157211 */ /* 0x000fe200030f0eff */
[----:B------:R-:W-:Y:S04]  /*3bb30*/  @P3 STG.E.U16 [R22.64], R4 ;  /* 0x0000000416003986 */ /* 0x000fe8000c101504 */
[----:B---3--:R0:W-:Y:S01]  /*3bb40*/  @P2 STG.E.U16 [R20.64], R29 ;  /* 0x0000001d14002986 */ /* 0x0081e2000c101504 */
[----:B------:R-:W-:-:S03]  /*3bb50*/  PRMT R12, R29, 0x7632, R12 ;  /* 0x000076321d0c7816 */ /* 0x000fc6000000000c */
[----:B0-----:R-:W3:Y:S01]  /*3bb60*/  LDL.LU R29, [R1+0x4] ;  /* 0x00000400011d7983 */ /* 0x001ee20000300800 */
[----:B------:R-:W-:Y:S02]  /*3bb70*/  IADD3 R8, R28, 0x1a9, RZ ;  /* 0x000001a91c087810 */ /* 0x000fe40007ffe0ff */
[----:B------:R-:W-:Y:S02]  /*3bb80*/  IADD3 R4, R0, c[0x0][0x198], RZ ;  /* 0x0000660000047a10 */ /* 0x000fe40007ffe0ff */
[----:B------:R-:W-:Y:S02]  /*3bb90*/  ISETP.LT.AND P1, PT, R8, c[0x0][0x17c], !P0 ;  /* 0x00005f0008007a0c */ /* 0x000fe40004721270 */
[----:B------:R-:W-:Y:S02]  /*3bba0*/  IADD3 R8, R28, 0x1aa, RZ ;  /* 0x000001aa1c087810 */ /* 0x000fe40007ffe0ff */
[C---:B------:R-:W-:Y:S02]  /*3bbb0*/  LEA R22, P6, R4.reuse, R3, 0x1 ;  /* 0x0000000304167211 */ /* 0x040fe400078c08ff */
[----:B------:R-:W-:-:S02]  /*3bbc0*/  IADD3 R0, R4, c[0x0][0x198], RZ ;  /* 0x0000660004007a10 */ /* 0x000fc40007ffe0ff */
[----:B------:R-:W-:Y:S02]  /*3bbd0*/  ISETP.LT.AND P5, PT, R8, c[0x0][0x17c], !P0 ;  /* 0x00005f0008007a0c */ /* 0x000fe400047a1270 */
[----:B------:R-:W-:Y:S02]  /*3bbe0*/  IADD3 R8, R28, 0x1ab, RZ ;  /* 0x000001ab1c087810 */ /* 0x000fe40007ffe0ff */
[----:B------:R-:W-:Y:S02]  /*3bbf0*/  LEA.HI.X.SX32 R23, R4, R2, 0x1, P6 ;  /* 0x0000000204177211 */ /* 0x000fe400030f0eff */
[C---:B------:R-:W-:Y:S02]  /*3bc00*/  LEA R20, P6, R0.reuse, R3, 0x1 ;  /* 0x0000000300147211 */ /* 0x040fe400078c08ff */
[----:B------:R-:W-:Y:S02]  /*3bc10*/  IADD3 R4, R0, c[0x0][0x198], RZ ;  /* 0x0000660000047a10 */ /* 0x000fe40007ffe0ff */
[----:B------:R-:W-:Y:S01]  /*3bc20*/  ISETP.LT.AND P4, PT, R8, c[0x0][0x17c], !P0 ;  /* 0x00005f0008007a0c */ /* 0x000fe20004781270 */
[----:B------:R0:W-:Y:S01]  /*3bc30*/  @P1 STG.E.U16 [R22.64], R12 ;  /* 0x0000000c16001986 */ /* 0x0001e2000c101504 */
[----:B------:R-:W-:-:S02]  /*3bc40*/  IADD3 R8, R28, 0x1ac, RZ ;  /* 0x000001ac1c087810 */ /* 0x000fc40007ffe0ff */
[----:B------:R-:W-:Y:S02]  /*3bc50*/  LEA.HI.X.SX32 R21, R0, R2, 0x1, P6 ;  /* 0x0000000200157211 */ /* 0x000fe400030f0eff */
[----:B------:R-:W-:Y:S02]  /*3bc60*/  ISETP.LT.AND P3, PT, R8, c[0x0][0x17c], !P0 ;  /* 0x00005f0008007a0c */ /* 0x000fe40004761270 */
[C---:B------:R-:W-:Y:S02]  /*3bc70*/  IADD3 R0, R4.reuse, c[0x0][0x198], RZ ;  /* 0x0000660004007a10 */ /* 0x040fe40007ffe0ff */
[----:B0-----:R-:W-:-:S04]  /*3bc80*/  LEA R22, P6, R4, R3, 0x1 ;  /* 0x0000000304167211 */ /* 0x001fc800078c08ff */
[----:B------:R-:W-:Y:S02]  /*3bc90*/  LEA.HI.X.SX32 R23, R4, R2, 0x1, P6 ;  /* 0x0000000204177211 */ /* 0x000fe400030f0eff */
[----:B------:R-:W-:-:S04]  /*3bca0*/  IADD3 R8, R28, 0x1ad, RZ ;  /* 0x000001ad1c087810 */ /* 0x000fc80007ffe0ff */
[----:B------:R-:W-:Y:S02]  /*3bcb0*/  ISETP.LT.AND P2, PT, R8, c[0x0][0x17c], !P0 ;  /* 0x00005f0008007a0c */ /* 0x000fe40004741270 */
[----:B------:R-:W-:-:S04]  /*3bcc0*/  IADD3 R8, R28, 0x1ae, RZ ;  /* 0x000001ae1c087810 */ /* 0x000fc80007ffe0ff */
[----:B------:R-:W-:Y:S01]  /*3bcd0*/  ISETP.LT.AND P1, PT, R8, c[0x0][0x17c], !P0 ;  /* 0x00005f0008007a0c */ /* 0x000fe20004721270 */
[----:B--2---:R0:W-:Y:S01]  /*3bce0*/  @P5 STG.E.U16 [R20.64], R16 ;  /* 0x0000001014005986 */ /* 0x0041e2000c101504 */
[----:B------:R-:W-:-:S05]  /*3bcf0*/  PRMT R4, R16, 0x7632, R4 ;  /* 0x0000763210047816 */ /* 0x000fca0000000004 */
[----:B------:R1:W-:Y:S04]  /*3bd00*/  @P4 STG.E.U16 [R22.64], R4 ;  /* 0x0000000416004986 */ /* 0x0003e8000c101504 */
[----:B0-----:R-:W2:Y:S01]  /*3bd10*/  LDL.LU R16, [R1+0x64] ;  /* 0x0000640001107983 */ /* 0x001ea20000300800 */
[----:B------:R-:W-:-:S04]  /*3bd20*/  LEA R20, P6, R0, R3, 0x1 ;  /* 0x0000000300147211 */ /* 0x000fc800078c08ff */
[C---:B------:R-:W-:Y:S02]  /*3bd30*/  LEA.HI.X.SX32 R21, R0.reuse, R2, 0x1, P6 ;  /* 0x0000000200157211 */ /* 0x040fe400030f0eff */
[----:B-1----:R-:W-:-:S04]  /*3bd40*/  IADD3 R4, R0, c[0x0][0x198], RZ ;  /* 0x0000660000047a10 */ /* 0x002fc80007ffe0ff */
[C---:B------:R-:W-:Y:S02]  /*3bd50*/  LEA R22, P6, R4.reuse, R3, 0x1 ;  /* 0x0000000304167211 */ /* 0x040fe400078c08ff */
[C---:B------:R-:W-:Y:S02]  /*3bd60*/  IADD3 R0, R4.reuse, c[0x0][0x198], RZ ;  /* 0x0000660004007a10 */ /* 0x040fe40007ffe0ff */
[----:B------:R-:W-:Y:S02]  /*3bd70*/  LEA.HI.X.SX32 R23, R4, R2, 0x1, P6 ;  /* 0x0000000204177211 */ /* 0x000fe400030f0eff */
[----:B------:R-:W-:Y:S01]  /*3bd80*/  IADD3 R4, R0, c[0x0][0x198], RZ ;  /* 0x0000660000047a10 */ /* 0x000fe20007ffe0ff */
[----:B----4-:R0:W-:Y:S01]  /*3bd90*/  @P3 STG.E.U16 [R20.64], R24 ;  /* 0x0000001814003986 */ /* 0x0101e2000c101504 */
[----:B------:R-:W-:-:S03]  /*3bda0*/  PRMT R12, R24, 0x7632, R12 ;  /* 0x00007632180c7816 */ /* 0x000fc6000000000c */
[----:B0-----:R-:W4:Y:S01]  /*3bdb0*/  LDL.LU R24, [R1+0x34] ;  /* 0x0000340001187983 */ /* 0x001f220000300800 */
[----:B------:R-:W-:-:S03]  /*3bdc0*/  LEA R20, P6, R0, R3, 0x1 ;  /* 0x0000000300147211 */ /* 0x000fc600078c08ff */
[----:B------:R0:W-:Y:S01]  /*3bdd0*/  @P2 STG.E.U16 [R22.64], R12 ;  /* 0x0000000c16002986 */ /* 0x0001e2000c101504 */
[-C--:B------:R-:W-:Y:S02]  /*3bde0*/  LEA.HI.X.SX32 R21, R0, R2.reuse, 0x1, P6 ;  /* 0x0000000200157211 */ /* 0x080fe400030f0eff */
[C---:B------:R-:W-:Y:S02]  /*3bdf0*/  IADD3 R0, R4.reuse, c[0x0][0x198], RZ ;  /* 0x0000660004007a10 */ /* 0x040fe40007ffe0ff */
[C---:B0-----:R-:W-:Y:S01]  /*3be00*/  LEA R22, P6, R4.reuse, R3, 0x1 ;  /* 0x0000000304167211 */ /* 0x041fe200078c08ff */
[----:B---3--:R0:W-:Y:S03]  /*3be10*/  @P1 STG.E.U16 [R20.64], R29 ;  /* 0x0000001d14001986 */ /* 0x0081e6000c101504 */
[----:B------:R-:W-:Y:S02]  /*3be20*/  LEA.HI.X.SX32 R23, R4, R2, 0x1, P6 ;  /* 0x0000000204177211 */ /* 0x000fe400030f0eff */
[----:B------:R-:W-:-:S02]  /*3be30*/  PRMT R4, R29, 0x7632, R4 ;  /* 0x000076321d047816 */ /* 0x000fc40000000004 */
[----:B0-----:R-:W3:Y:S01]  /*3be40*/  LDL.LU R29, [R1+0x14] ;  /* 0x00001400011d7983 */ /* 0x001ee20000300800 */
        /* <DEDUP_REMOVED lines=23> */
[----:B0-----:R-:W-:-:S04]  /*3bfc0*/  LEA R20, P6, R0, R3, 0x1 ;  /* 0x0000000300147211 */ /* 0x001fc800078c08ff */
[-C--:B------:R-:W-:Y:S02]  /*3bfd0*/  LEA.HI.X.SX32 R21, R0, R2.reuse, 0x1, P6 ;  /* 0x0000000200157211 */ /* 0x080fe400030f0eff */
[C---:B-1----:R-:W-:Y:S02]  /*3bfe0*/  LEA R22, P6, R4.reuse, R3, 0x1 ;  /* 0x0000000304167211 */ /* 0x042fe400078c08ff */
[C---:B------:R-:W-:Y:S02]  /*3bff0*/  IADD3 R0, R4.reuse, c[0x0][0x198], RZ ;  /* 0x0000660004007a10 */ /* 0x040fe40007ffe0ff */
[----:B------:R-:W-:Y:S01]  /*3c000*/  LEA.HI.X.SX32 R23, R4, R2, 0x1, P6 ;  /* 0x0000000204177211 */ /* 0x000fe200030f0eff */
[----:B----4-:R0:W-:Y:S01]  /*3c010*/  @P2 STG.E.U16 [R20.64], R24 ;  /* 0x0000001814002986 */ /* 0x0101e2000c101504 */
[----:B------:R-:W-:-:S03]  /*3c020*/  PRMT R4, R24, 0x7632, R4 ;  /* 0x0000763218047816 */ /* 0x000fc60000000004 */
[----:B0-----:R-:W2:Y:S01]  /*3c030*/  LDL.LU R24, [R1+0x48] ;  /* 0x0000480001187983 */ /* 0x001ea20000300800 */
[----:B------:R-:W-:-:S04]  /*3c040*/  LEA R20, P6, R0, R3, 0x1 ;  /* 0x0000000300147211 */ /* 0x000fc800078c08ff */
[----:B------:R-:W-:Y:S01]  /*3c050*/  LEA.HI.X.SX32 R21, R0, R2, 0x1, P6 ;  /* 0x0000000200157211 */ /* 0x000fe200030f0eff */
[----:B------:R-:W-:Y:S04]  /*3c060*/  @P1 STG.E.U16 [R22.64], R4 ;  /* 0x0000000416001986 */ /* 0x000fe8000c101504 */
[----:B---3--:R0:W-:Y:S01]  /*3c070*/  @P5 STG.E.U16 [R20.64], R29 ;  /* 0x0000001d14005986 */ /* 0x0081e2000c101504 */
[----:B------:R-:W-:-:S03]  /*3c080*/  PRMT R12, R29, 0x7632, R12 ;  /* 0x000076321d0c7816 */ /* 0x000fc6000000000c */
[----:B0-----:R-:W3:Y:S01]  /*3c090*/  LDL.LU R29, [R1+0x58] ;  /* 0x00005800011d7983 */ /* 0x001ee20000300800 */
[----:B------:R-:W-:-:S04]  /*3c0a0*/  IADD3 R8, R28, 0x1b5, RZ ;  /* 0x000001b51c087810 */ /* 0x000fc80007ffe0ff */
[----:B------:R-:W-:Y:S02]  /*3c0b0*/  ISETP.LT.AND P4, PT, R8, c[0x0][0x17c], !P0 ;  /* 0x00005f0008007a0c */ /* 0x000fe40004781270 */
[----:B------:R-:W-:-:S04]  /*3c0c0*/  IADD3 R8, R28, 0x1b6, RZ ;  /* 0x000001b61c087810 */ /* 0x000fc80007ffe0ff */
[----:B------:R-:W-:Y:S02]  /*3c0d0*/  ISETP.LT.AND P3, PT, R8, c[0x0][0x17c], !P0 ;  /* 0x00005f0008007a0c */ /* 0x000fe40004761270 */
[----:B------:R-:W-:Y:S02]  /*3c0e0*/  IADD3 R8, R28, 0x1b7, RZ ;  /* 0x000001b71c087810 */ /* 0x000fe40007ffe0ff */
[----:B------:R-:W-:Y:S02]  /*3c0f0*/  IADD3 R4, R0, c[0x0][0x198], RZ ;  /* 0x0000660000047a10 */ /* 0x000fe40007ffe0ff */
[----:B------:R-:W-:Y:S02]  /*3c100*/  ISETP.LT.AND P2, PT, R8, c[0x0][0x17c], !P0 ;  /* 0x00005f0008007a0c */ /* 0x000fe40004741270 */
[----:B------:R-:W-:Y:S02]  /*3c110*/  IADD3 R8, R28, 0x1b8, RZ ;  /* 0x000001b81c087810 */ /* 0x000fe40007ffe0ff */
[----:B------:R-:W-:-:S02]  /*3c120*/  LEA R22, P6, R4, R3, 0x1 ;  /* 0x0000000304167211 */ /* 0x000fc400078c08ff */
[----:B------:R-:W-:Y:S02]  /*3c130*/  IADD3 R0, R4, c[0x0][0x198], RZ ;  /* 0x0000660004007a10 */ /* 0x000fe40007ffe0ff */
[----:B------:R-:W-:Y:S02]  /*3c140*/  ISETP.LT.AND P1, PT, R8, c[0x0][0x17c], !P0 ;  /* 0x00005f0008007a0c */ /* 0x000fe40004721270 */
[----:B------:R-:W-:Y:S02]  /*3c150*/  IADD3 R8, R28, 0x1b9, RZ ;  /* 0x000001b91c087810 */ /* 0x000fe40007ffe0ff */
[----:B------:R-:W-:Y:S02]  /*3c160*/  LEA.HI.X.SX32 R23, R4, R2, 0x1, P6 ;  /* 0x0000000204177211 */ /* 0x000fe400030f0eff */
[----:B------:R-:W-:Y:S02]  /*3c170*/  LEA R20, P6, R0, R3, 0x1 ;  /* 0x0000000300147211 */ /* 0x000fe400078c08ff */
[----:B------:R-:W-:-:S02]  /*3c180*/  ISETP.LT.AND P5, PT, R8, c[0x0][0x17c], !P0 ;  /* 0x00005f0008007a0c */ /* 0x000fc400047a1270 */
[----:B------:R-:W-:Y:S02]  /*3c190*/  IADD3 R4, R0, c[0x0][0x198], RZ ;  /* 0x0000660000047a10 */ /* 0x000fe40007ffe0ff */
[----:B------:R-:W-:Y:S01]  /*3c1a0*/  IADD3 R8, R28, 0x1ba, RZ ;  /* 0x000001ba1c087810 */ /* 0x000fe20007ffe0ff */
[----:B------:R0:W-:Y:S01]  /*3c1b0*/  @P4 STG.E.U16 [R22.64], R12 ;  /* 0x0000000c16004986 */ /* 0x0001e2000c101504 */
[----:B------:R-:W-:Y:S02]  /*3c1c0*/  LEA.HI.X.SX32 R21, R0, R2, 0x1, P6 ;  /* 0x0000000200157211 */ /* 0x000fe400030f0eff */
[----:B------:R-:W-:Y:S02]  /*3c1d0*/  ISETP.LT.AND P4, PT, R8, c[0x0][0x17c], !P0 ;  /* 0x00005f0008007a0c */ /* 0x000fe40004781270 */
[----:B------:R-:W-:Y:S01]  /*3c1e0*/  IADD3 R0, R4, c[0x0][0x198], RZ ;  /* 0x0000660004007a10 */ /* 0x000fe20007ffe0ff */
[----:B------:R1:W-:Y:S01]  /*3c1f0*/  @P3 STG.E.U16 [R20.64], R25 ;  /* 0x0000001914003986 */ /* 0x0003e2000c101504 */
[----:B------:R-:W-:-:S02]  /*3c200*/  IADD3 R8, R28, 0x1bb, RZ ;  /* 0x000001bb1c087810 */ /* 0x000fc40007ffe0ff */
[-C--:B0-----:R-:W-:Y:S02]  /*3c210*/  LEA R22, P6, R4, R3.reuse, 0x1 ;  /* 0x0000000304167211 */ /* 0x081fe400078c08ff */
[----:B------:R-:W-:Y:S02]  /*3c220*/  ISETP.LT.AND P3, PT, R8, c[0x0][0x17c], !P0 ;  /* 0x00005f0008007a0c */ /* 0x000fe40004761270 */
[----:B------:R-:W-:Y:S02]  /*3c230*/  LEA.HI.X.SX32 R23, R4, R2, 0x1, P6 ;  /* 0x0000000204177211 */ /* 0x000fe400030f0eff */
[----:B-1----:R-:W-:Y:S02]  /*3c240*/  PRMT R25, R25, 0x7632, R25 ;  /* 0x0000763219197816 */ /* 0x002fe40000000019 */
[C---:B------:R-:W-:Y:S02]  /*3c250*/  LEA R20, P6, R0.reuse, R3, 0x1 ;  /* 0x0000000300147211 */ /* 0x040fe400078c08ff */
[----:B------:R-:W-:-:S02]  /*3c260*/  IADD3 R4, R0, c[0x0][0x198], RZ ;  /* 0x0000660000047a10 */ /* 0x000fc40007ffe0ff */
[----:B------:R-:W-:Y:S01]  /*3c270*/  IADD3 R8, R28, 0x1bc, RZ ;  /* 0x000001bc1c087810 */ /* 0x000fe20007ffe0ff */
[----:B------:R0:W-:Y:S01]  /*3c280*/  @P2 STG.E.U16 [R22.64], R25 ;  /* 0x0000001916002986 */ /* 0x0001e2000c101504 */
[----:B------:R-:W-:Y:S02]  /*3c290*/  LEA.HI.X.SX32 R21, R0, R2, 0x1, P6 ;  /* 0x0000000200157211 */ /* 0x000fe400030f0eff */
[----:B------:R-:W-:Y:S02]  /*3c2a0*/  ISETP.LT.AND P2, PT, R8, c[0x0][0x17c], !P0 ;  /* 0x00005f0008007a0c */ /* 0x000fe40004741270 */
[----:B------:R-:W-:Y:S02]  /*3c2b0*/  IADD3 R0, R4, c[0x0][0x198], RZ ;  /* 0x0000660004007a10 */ /* 0x000fe40007ffe0ff */
[----:B------:R-:W-:Y:S02]  /*3c2c0*/  IADD3 R8, R28, 0x1bd, RZ ;  /* 0x000001bd1c087810 */ /* 0x000fe40007ffe0ff */
[----:B0-----:R-:W-:Y:S01]  /*3c2d0*/  LEA R22, P6, R4, R3, 0x1 ;  /* 0x0000000304167211 */ /* 0x001fe200078c08ff */
[----:B------:R0:W-:Y:S01]  /*3c2e0*/  @P1 STG.E.U16 [R20.64], R5 ;  /* 0x0000000514001986 */ /* 0x0001e2000c101504 */
[----:B------:R-:W-:-:S02]  /*3c2f0*/  ISETP.LT.AND P1, PT, R8, c[0x0][0x17c], !P0 ;  /* 0x00005f0008007a0c */ /* 0x000fc40004721270 */
[-C--:B------:R-:W-:Y:S01]  /*3c300*/  LEA.HI.X.SX32 R23, R4, R2.reuse, 0x1, P6 ;  /* 0x0000000204177211 */ /* 0x080fe200030f0eff */
[----:B------:R-:W4:Y:S01]  /*3c310*/  LDL.LU R25, [R1+0x28] ;  /* 0x0000280001197983 */ /* 0x000f220000300800 */
[CC--:B------:R-:W-:Y:S02]  /*3c320*/  LEA R4, P6, R0.reuse, R3.reuse, 0x1 ;  /* 0x0000000300047211 */ /* 0x0c0fe400078c08ff */
[C---:B------:R-:W-:Y:S02]  /*3c330*/  IADD3 R8, R0.reuse, c[0x0][0x198], RZ ;  /* 0x0000660000087a10 */ /* 0x040fe40007ffe0ff */
[----:B------:R-:W-:Y:S02]  /*3c340*/  PRMT R12, R5, 0x7632, R12 ;  /* 0x00007632050c7816 */ /* 0x000fe4000000000c */
[----:B0-----:R-:W-:Y:S02]  /*3c350*/  LEA.HI.X.SX32 R5, R0, R2, 0x1, P6 ;  /* 0x0000000200057211 */ /* 0x001fe400030f0eff */
[C---:B------:R-:W-:Y:S01]  /*3c360*/  LEA R20, P6, R8.reuse, R3, 0x1 ;  /* 0x0000000308147211 */ /* 0x040fe200078c08ff */
[----:B------:R-:W-:Y:S01]  /*3c370*/  @P5 STG.E.U16 [R22.64], R12 ;  /* 0x0000000c16005986 */ /* 0x000fe2000c101504 */
[----:B------:R-:W-:-:S02]  /*3c380*/  IADD3 R0, R8, c[0x0][0x198], RZ ;  /* 0x0000660008007a10 */ /* 0x000fc40007ffe0ff */
[----:B------:R-:W-:Y:S01]  /*3c390*/  LEA.HI.X.SX32 R21, R8, R2, 0x1, P6 ;  /* 0x0000000208157211 */ /* 0x000fe200030f0eff */
[----:B------:R0:W-:Y:S01]  /*3c3a0*/  @P4 STG.E.U16 [R4.64], R9 ;  /* 0x0000000904004986 */ /* 0x0001e2000c101504 */
[C---:B------:R-:W-:Y:S02]  /*3c3b0*/  IADD3 R8, R28.reuse, 0x1c0, RZ ;  /* 0x000001c01c087810 */ /* 0x040fe40007ffe0ff */
[C---:B------:R-:W-:Y:S02]  /*3c3c0*/  IADD3 R16, R28.reuse, 0x1be, RZ ;  /* 0x000001be1c107810 */ /* 0x040fe40007ffe0ff */
[----:B0-----:R-:W-:Y:S02]  /*3c3d0*/  IADD3 R4, R28, 0x1bf, RZ ;  /* 0x000001bf1c047810 */ /* 0x001fe40007ffe0ff */
[----:B------:R-:W-:Y:S02]  /*3c3e0*/  PRMT R9, R9, 0x7632, R9 ;  /* 0x0000763209097816 */ /* 0x000fe40000000009 */
[----:B------:R-:W-:-:S02]  /*3c3f0*/  ISETP.LT.AND P4, PT, R4, c[0x0][0x17c], !P0 ;  /* 0x00005f0004007a0c */ /* 0x000fc40004781270 */
[----:B------:R-:W-:Y:S01]  /*3c400*/  LEA R4, P6, R0, R3, 0x1 ;  /* 0x0000000300047211 */ /* 0x000fe200078c08ff */
[----:B------:R0:W-:Y:S01]  /*3c410*/  @P3 STG.E.U16 [R20.64], R9 ;  /* 0x0000000914003986 */ /* 0x0001e2000c101504 */
[----:B------:R-:W-:Y:S02]  /*3c420*/  ISETP.LT.AND P3, PT, R8, c[0x0][0x17c], !P0 ;  /* 0x00005f0008007a0c */ /* 0x000fe40004761270 */
[----:B------:R-:W-:Y:S02]  /*3c430*/  LEA.HI.X.SX32 R5, R0, R2, 0x1, P6 ;  /* 0x0000000200057211 */ /* 0x000fe400030f0eff */
[----:B------:R-:W-:Y:S02]  /*3c440*/  ISETP.LT.AND P5, PT, R16, c[0x0][0x17c], !P0 ;  /* 0x00005f0010007a0c */ /* 0x000fe400047a1270 */
[----:B0-----:R-:W-:-:S04]  /*3c450*/  IADD3 R9, R0, c[0x0][0x198], RZ ;  /* 0x0000660000097a10 */ /* 0x001fc80007ffe0ff */
[C---:B------:R-:W-:Y:S02]  /*3c460*/  LEA R8, P6, R9.reuse, R3, 0x1 ;  /* 0x0000000309087211 */ /* 0x040fe400078c08ff */
[C---:B------:R-:W-:Y:S01]  /*3c470*/  IADD3 R0, R9.reuse, c[0x0][0x198], RZ ;  /* 0x0000660009007a10 */ /* 0x040fe20007ffe0ff */
[----:B------:R0:W-:Y:S01]  /*3c480*/  @P2 STG.E.U16 [R4.64], R13 ;  /* 0x0000000d04002986 */ /* 0x0001e2000c101504 */
[----:B------:R-:W-:Y:S02]  /*3c490*/  LEA.HI.X.SX32 R9, R9, R2, 0x1, P6 ;  /* 0x0000000209097211 */ /* 0x000fe400030f0eff */
[----:B------:R-:W-:-:S04]  /*3c4a0*/  IADD3 R12, R28, 0x1c1, RZ ;  /* 0x000001c11c0c7810 */ /* 0x000fc80007ffe0ff */
[----:B------:R-:W-:Y:S02]  /*3c4b0*/  ISETP.LT.AND P2, PT, R12, c[0x0][0x17c], !P0 ;  /* 0x00005f000c007a0c */ /* 0x000fe40004741270 */
[C---:B0-----:R-:W-:Y:S02]  /*3c4c0*/  LEA R4, P6, R0.reuse, R3, 0x1 ;  /* 0x0000000300047211 */ /* 0x041fe400078c08ff */
[----:B------:R-:W-:Y:S02]  /*3c4d0*/  PRMT R13, R13, 0x7632, R13 ;  /* 0x000076320d0d7816 */ /* 0x000fe4000000000d */
[C---:B------:R-:W-:Y:S02]  /*3c4e0*/  LEA.HI.X.SX32 R5, R0.reuse, R2, 0x1, P6 ;  /* 0x0000000200057211 */ /* 0x040fe400030f0eff */
[----:B------:R-:W-:Y:S01]  /*3c4f0*/  IADD3 R12, R0, c[0x0][0x198], RZ ;  /* 0x00006600000c7a10 */ /* 0x000fe20007ffe0ff */
[----:B------:R0:W-:Y:S04]  /*3c500*/  @P1 STG.E.U16 [R8.64], R13 ;  /* 0x0000000d08001986 */ /* 0x0001e8000c101504 */
[----:B------:R1:W-:Y:S01]  /*3c510*/  @P5 STG.E.U16 [R4.64], R17 ;  /* 0x0000001104005986 */ /* 0x0003e2000c101504 */
[----:B------:R-:W-:-:S02]  /*3c520*/  IADD3 R0, R12, c[0x0][0x198], RZ ;  /* 0x000066000c007a10 */ /* 0x000fc40007ffe0ff */
[-C--:B0-----:R-:W-:Y:S02]  /*3c530*/  LEA R8, P6, R12, R3.reuse, 0x1 ;  /* 0x000000030c087211 */ /* 0x081fe400078c08ff */
[----:B-1----:R-:W-:Y:S02]  /*3c540*/  IADD3 R4, R28, 0x1c3, RZ ;  /* 0x000001c31c047810 */ /* 0x002fe40007ffe0ff */
[----:B------:R-:W-:Y:S02]  /*3c550*/  LEA.HI.X.SX32 R9, R12, R2, 0x1, P6 ;  /* 0x000000020c097211 */ /* 0x000fe400030f0eff */
[----:B------:R-:W-:Y:S02]  /*3c560*/  PRMT R17, R17, 0x7632, R17 ;  /* 0x0000763211117816 */ /* 0x000fe40000000011 */
[----:B------:R-:W-:Y:S02]  /*3c570*/  ISETP.LT.AND P5, PT, R4, c[0x0][0x17c], !P0 ;  /* 0x00005f0004007a0c */ /* 0x000fe400047a1270 */
[----:B------:R-:W-:Y:S01]  /*3c580*/  LEA R4, P6, R0, R3, 0x1 ;  /* 0x0000000300047211 */ /* 0x000fe200078c08ff */
[----:B------:R0:W-:Y:S01]  /*3c590*/  @P4 STG.E.U16 [R8.64], R17 ;  /* 0x0000001108004986 */ /* 0x0001e2000c101504 */
[----:B------:R-:W-:-:S02]  /*3c5a0*/  IADD3 R16, R28, 0x1c2, RZ ;  /* 0x000001c21c107810 */ /* 0x000fc40007ffe0ff */
[----:B------:R-:W-:Y:S02]  /*3c5b0*/  LEA.HI.X.SX32 R5, R0, R2, 0x1, P6 ;  /* 0x0000000200057211 */ /* 0x000fe400030f0eff */
[----:B------:R-:W-:Y:S02]  /*3c5c0*/  ISETP.LT.AND P1, PT, R16, c[0x0][0x17c], !P0 ;  /* 0x00005f0010007a0c */ /* 0x000fe40004721270 */
[----:B0-----:R-:W-:-:S04]  /*3c5d0*/  IADD3 R9, R0, c[0x0][0x198], RZ ;  /* 0x0000660000097a10 */ /* 0x001fc80007ffe0ff */
[C---:B------:R-:W-:Y:S02]  /*3c5e0*/  LEA R8, P6, R9.reuse, R3, 0x1 ;  /* 0x0000000309087211 */ /* 0x040fe400078c08ff */
[C---:B------:R-:W-:Y:S02]  /*3c5f0*/  IADD3 R0, R9.reuse, c[0x0][0x198], RZ ;  /* 0x0000660009007a10 */ /* 0x040fe40007ffe0ff */
[----:B------:R-:W-:Y:S01]  /*3c600*/  LEA.HI.X.SX32 R9, R9, R2, 0x1, P6 ;  /* 0x0000000209097211 */ /* 0x000fe200030f0eff */
[----:B--2---:R0:W-:Y:S01]  /*3c610*/  @P3 STG.E.U16 [R4.64], R24 ;  /* 0x0000001804003986 */ /* 0x0041e2000c101504 */
[----:B------:R-:W-:-:S03]  /*3c620*/  PRMT R13, R24, 0x7632, R13 ;  /* 0x00007632180d7816 */ /* 0x000fc6000000000d */
[----:B0-----:R-:W2:Y:S01]  /*3c630*/  LDL.LU R24, [R1+0x78] ;  /* 0x0000780001187983 */ /* 0x001ea20000300800 */
[----:B------:R-:W-:-:S04]  /*3c640*/  LEA R4, P6, R0, R3, 0x1 ;  /* 0x0000000300047211 */ /* 0x000fc800078c08ff */
[----:B------:R-:W-:Y:S01]  /*3c650*/  LEA.HI.X.SX32 R5, R0, R2, 0x1, P6 ;  /* 0x0000000200057211 */ /* 0x000fe200030f0eff */
[----:B------:R-:W-:Y:S04]  /*3c660*/  @P2 STG.E.U16 [R8.64], R13 ;  /* 0x0000000d08002986 */ /* 0x000fe8000c101504 */
[----:B---3--:R0:W-:Y:S02]  /*3c670*/  @P1 STG.E.U16 [R4.64], R29 ;  /* 0x0000001d04001986 */ /* 0x0081e4000c101504 */
[----:B0-----:R-:W-:Y:S02]  /*3c680*/  PRMT R5, R29, 0x7632, R5 ;  /* 0x000076321d057816 */ /* 0x001fe40000000005 */
[----:B------:R-:W3:Y:S01]  /*3c690*/  LDL.LU R29, [R1+0xa8] ;  /* 0x0000a800011d7983 */ /* 0x000ee20000300800 */
[----:B------:R-:W-:-:S04]  /*3c6a0*/  IADD3 R12, R28, 0x1c4, RZ ;  /* 0x000001c41c0c7810 */ /* 0x000fc80007ffe0ff */
[----:B------:R-:W-:Y:S02]  /*3c6b0*/  ISETP.LT.AND P4, PT, R12, c[0x0][0x17c], !P0 ;  /* 0x00005f000c007a0c */ /* 0x000fe40004781270 */
[----:B------:R-:W-:-:S04]  /*3c6c0*/  IADD3 R12, R28, 0x1c5, RZ ;  /* 0x000001c51c0c7810 */ /* 0x000fc80007ffe0ff */
[----:B------:R-:W-:Y:S02]  /*3c6d0*/  ISETP.LT.AND P3, PT, R12, c[0x0][0x17c], !P0 ;  /* 0x00005f000c007a0c */ /* 0x000fe40004761270 */
[----:B------:R-:W-:Y:S02]  /*3c6e0*/  IADD3 R12, R0, c[0x0][0x198], RZ ;  /* 0x00006600000c7a10 */ /* 0x000fe40007ffe0ff */
[----:B------:R-:W-:Y:S02]  /*3c6f0*/  IADD3 R4, R28, 0x1c7, RZ ;  /* 0x000001c71c047810 */ /* 0x000fe40007ffe0ff */
[C---:B------:R-:W-:Y:S02]  /*3c700*/  LEA R8, P6, R12.reuse, R3, 0x1 ;  /* 0x000000030c087211 */ /* 0x040fe400078c08ff */
[C---:B------:R-:W-:Y:S02]  /*3c710*/  IADD3 R0, R12.reuse, c[0x0][0x198], RZ ;  /* 0x000066000c007a10 */ /* 0x040fe40007ffe0ff */
[----:B------:R-:W-:-:S02]  /*3c720*/  LEA.HI.X.SX32 R9, R12, R2, 0x1, P6 ;  /* 0x000000020c097211 */ /* 0x000fc400030f0eff */
[----:B------:R-:W-:Y:S02]  /*3c730*/  ISETP.LT.AND P1, PT, R4, c[0x0][0x17c], !P0 ;  /* 0x00005f0004007a0c */ /* 0x000fe40004721270 */
[----:B------:R-:W-:Y:S01]  /*3c740*/  LEA R4, P6, R0, R3, 0x1 ;  /* 0x0000000300047211 */ /* 0x000fe200078c08ff */
[----:B------:R0:W-:Y:S01]  /*3c750*/  @P5 STG.E.U16 [R8.64], R5 ;  /* 0x0000000508005986 */ /* 0x0001e2000c101504 */
[C---:B------:R-:W-:Y:S02]  /*3c760*/  IADD3 R16, R28.reuse, 0x1c6, RZ ;  /* 0x000001c61c107810 */ /* 0x040fe40007ffe0ff */
[----:B------:R-:W-:Y:S02]  /*3c770*/  IADD3 R12, R28, 0x1c8, RZ ;  /* 0x000001c81c0c7810 */ /* 0x000fe40007ffe0ff */
[----:B------:R-:W-:Y:S02]  /*3c780*/  ISETP.LT.AND P2, PT, R16, c[0x0][0x17c], !P0 ;  /* 0x00005f0010007a0c */ /* 0x000fe40004741270 */
[----:B0-----:R-:W-:-:S02]  /*3c790*/  LEA.HI.X.SX32 R5, R0, R2, 0x1, P6 ;  /* 0x0000000200057211 */ /* 0x001fc400030f0eff */
[----:B------:R-:W-:-:S04]  /*3c7a0*/  IADD3 R9, R0, c[0x0][0x198], RZ ;  /* 0x0000660000097a10 */ /* 0x000fc80007ffe0ff */
[C---:B------:R-:W-:Y:S02]  /*3c7b0*/  LEA R8, P6, R9.reuse, R3, 0x1 ;  /* 0x0000000309087211 */ /* 0x040fe400078c08ff */
[C---:B------:R-:W-:Y:S02]  /*3c7c0*/  IADD3 R0, R9.reuse, c[0x0][0x198], RZ ;  /* 0x0000660009007a10 */ /* 0x040fe40007ffe0ff */
[----:B------:R-:W-:Y:S02]  /*3c7d0*/  ISETP.LT.AND P5, PT, R12, c[0x0][0x17c], !P0 ;  /* 0x00005f000c007a0c */ /* 0x000fe400047a1270 */
[----:B------:R-:W-:Y:S02]  /*3c7e0*/  LEA.HI.X.SX32 R9, R9, R2, 0x1, P6 ;  /* 0x0000000209097211 */ /* 0x000fe400030f0eff */
[----:B------:R-:W-:Y:S01]  /*3c7f0*/  IADD3 R12, R28, 0x1c9, RZ ;  /* 0x000001c91c0c7810 */ /* 0x000fe20007ffe0ff */
[----:B----4-:R0:W-:Y:S01]  /*3c800*/  @P4 STG.E.U16 [R4.64], R25 ;  /* 0x0000001904004986 */ /* 0x0101e2000c101504 */
[----:B------:R-:W-:-:S02]  /*3c810*/  PRMT R13, R25, 0x7632, R13 ;  /* 0x00007632190d7816 */ /* 0x000fc4000000000d */
[----:B------:R-:W-:Y:S01]  /*3c820*/  ISETP.LT.AND P4, PT, R12, c[0x0][0x17c], !P0 ;  /* 0x00005f000c007a0c */ /* 0x000fe20004781270 */
[----:B0-----:R-:W4:Y:S01]  /*3c830*/  LDL.LU R25, [R1+0x98] ;  /* 0x0000980001197983 */ /* 0x001f220000300800 */
[CC--:B------:R-:W-:Y:S02]  /*3c840*/  LEA R4, P6, R0.reuse, R3.reuse, 0x1 ;  /* 0x0000000300047211 */ /* 0x0c0fe400078c08ff */
[C---:B------:R-:W-:Y:S02]  /*3c850*/  IADD3 R12, R0.reuse, c[0x0][0x198], RZ ;  /* 0x00006600000c7a10 */ /* 0x040fe40007ffe0ff */
[----:B------:R-:W-:Y:S01]  /*3c860*/  LEA.HI.X.SX32 R5, R0, R2, 0x1, P6 ;  /* 0x0000000200057211 */ /* 0x000fe200030f0eff */
[----:B------:R0:W-:Y:S01]  /*3c870*/  @P3 STG.E.U16 [R8.64], R13 ;  /* 0x0000000d08003986 */ /* 0x0001e2000c101504 */
[C---:B------:R-:W-:Y:S02]  /*3c880*/  IADD3 R0, R12.reuse, c[0x0][0x198], RZ ;  /* 0x000066000c007a10 */ /* 0x040fe40007ffe0ff */
[----:B0-----:R-:W-:-:S04]  /*3c890*/  LEA R8, P6, R12, R3, 0x1 ;  /* 0x000000030c087211 */ /* 0x001fc800078c08ff */
[-C--:B------:R-:W-:Y:S01]  /*3c8a0*/  LEA.HI.X.SX32 R9, R12, R2.reuse, 0x1, P6 ;  /* 0x000000020c097211 */ /* 0x080fe200030f0eff */
[----:B--2---:R0:W-:Y:S02]  /*3c8b0*/  @P2 STG.E.U16 [R4.64], R24 ;  /* 0x0000001804002986 */ /* 0x0041e4000c101504 */
[----:B0-----:R-:W-:Y:S02]  /*3c8c0*/  IADD3 R4, R28, 0x1cb, RZ ;  /* 0x000001cb1c047810 */ /* 0x001fe40007ffe0ff */
[----:B------:R-:W-:Y:S02]  /*3c8d0*/  PRMT R5, R24, 0x7632, R5 ;  /* 0x0000763218057816 */ /* 0x000fe40000000005 */
[----:B------:R-:W2:Y:S01]  /*3c8e0*/  LDL.LU R24, [R1+0x88] ;  /* 0x0000880001187983 */ /* 0x000ea20000300800 */
[----:B------:R-:W-:Y:S02]  /*3c8f0*/  ISETP.LT.AND P2, PT, R4, c[0x0][0x17c], !P0 ;  /* 0x00005f0004007a0c */ /* 0x000fe40004741270 */
[C---:B------:R-:W-:Y:S01]  /*3c900*/  LEA R4, P6, R0.reuse, R3, 0x1 ;  /* 0x0000000300047211 */ /* 0x040fe200078c08ff */
[----:B------:R0:W-:Y:S03]  /*3c910*/  @P1 STG.E.U16 [R8.64], R5 ;  /* 0x0000000508001986 */ /* 0x0001e6000c101504 */
[----:B0-----:R-:W-:-:S02]  /*3c920*/  LEA.HI.X.SX32 R5, R0, R2, 0x1, P6 ;  /* 0x0000000200057211 */ /* 0x001fc400030f0eff */
[----:B---3--:R-:W-:-:S03]  /*3c930*/  PRMT R13, R29, 0x7632, R13 ;  /* 0x000076321d0d7816 */ /* 0x008fc6000000000d */
[----:B------:R0:W-:Y:S04]  /*3c940*/  @P5 STG.E.U16 [R4.64], R29 ;  /* 0x0000001d04005986 */ /* 0x0001e8000c101504 */
[----:B0-----:R-:W3:Y:S01]  /*3c950*/  LDL.LU R29, [R1+0x8] ;  /* 0x00000800011d7983 */ /* 0x001ee20000300800 */
[----:B------:R-:W-:Y:S02]  /*3c960*/  IADD3 R9, R0, c[0x0][0x198], RZ ;  /* 0x0000660000097a10 */ /* 0x000fe40007ffe0ff */
[C---:B------:R-:W-:Y:S02]  /*3c970*/  IADD3 R16, R28.reuse, 0x1ca, RZ ;  /* 0x000001ca1c107810 */ /* 0x040fe40007ffe0ff */
[----:B------:R-:W-:Y:S02]  /*3c980*/  IADD3 R12, R28, 0x1cc, RZ ;  /* 0x000001cc1c0c7810 */ /* 0x000fe40007ffe0ff */
[----:B------:R-:W-:-:S02]  /*3c990*/  LEA R8, P6, R9, R3, 0x1 ;  /* 0x0000000309087211 */ /* 0x000fc400078c08ff */
[----:B------:R-:W-:Y:S02]  /*3c9a0*/  ISETP.LT.AND P3, PT, R16, c[0x0][0x17c], !P0 ;  /* 0x00005f0010007a0c */ /* 0x000fe40004761270 */
[C---:B------:R-:W-:Y:S02]  /*3c9b0*/  IADD3 R0, R9.reuse, c[0x0][0x198], RZ ;  /* 0x0000660009007a10 */ /* 0x040fe40007ffe0ff */
[----:B------:R-:W-:Y:S02]  /*3c9c0*/  ISETP.LT.AND P1, PT, R12, c[0x0][0x17c], !P0 ;  /* 0x00005f000c007a0c */ /* 0x000fe40004721270 */
[----:B------:R-:W-:Y:S02]  /*3c9d0*/  LEA.HI.X.SX32 R9, R9, R2, 0x1, P6 ;  /* 0x0000000209097211 */ /* 0x000fe400030f0eff */
[----:B------:R-:W-:Y:S02]  /*3c9e0*/  IADD3 R12, R28, 0x1cd, RZ ;  /* 0x000001cd1c0c7810 */ /* 0x000fe40007ffe0ff */
[----:B------:R-:W-:-:S02]  /*3c9f0*/  LEA R4, P6, R0, R3, 0x1 ;  /* 0x0000000300047211 */ /* 0x000fc400078c08ff */
[----:B------:R-:W-:Y:S02]  /*3ca00*/  ISETP.LT.AND P5, PT, R12, c[0x0][0x17c], !P0 ;  /* 0x00005f000c007a0c */ /* 0x000fe400047a1270 */
[C---:B------:R-:W-:Y:S02]  /*3ca10*/  LEA.HI.X.SX32 R5, R0.reuse, R2, 0x1, P6 ;  /* 0x0000000200057211 */ /* 0x040fe400030f0eff */
[----:B------:R-:W-:Y:S01]  /*3ca20*/  IADD3 R12, R0, c[0x0][0x198], RZ ;  /* 0x00006600000c7a10 */ /* 0x000fe20007ffe0ff */
[----:B------:R0:W-:Y:S03]  /*3ca30*/  @P4 STG.E.U16 [R8.64], R13 ;  /* 0x0000000d08004986 */ /* 0x0001e6000c101504 */
[C---:B------:R-:W-:Y:S02]  /*3ca40*/  IADD3 R0, R12.reuse, c[0x0][0x198], RZ ;  /* 0x000066000c007a10 */ /* 0x040fe40007ffe0ff */
[----:B0-----:R-:W-:-:S04]  /*3ca50*/  LEA R8, P6, R12, R3, 0x1 ;  /* 0x000000030c087211 */ /* 0x001fc800078c08ff */
[----:B------:R-:W-:Y:S02]  /*3ca60*/  LEA.HI.X.SX32 R9, R12, R2, 0x1, P6 ;  /* 0x000000020c097211 */ /* 0x000fe400030f0eff */
[C---:B------:R-:W-:Y:S01]  /*3ca70*/  IADD3 R16, R28.reuse, 0x1ce, RZ ;  /* 0x000001ce1c107810 */ /* 0x040fe20007ffe0ff */
[----:B----4-:R0:W-:Y:S02]  /*3ca80*/  @P3 STG.E.U16 [R4.64], R25 ;  /* 0x0000001904003986 */ /* 0x0101e4000c101504 */
[----:B0-----:R-:W-:Y:S02]  /*3ca90*/  IADD3 R4, R28, 0x1cf, RZ ;  /* 0x000001cf1c047810 */ /* 0x001fe40007ffe0ff */
[----:B------:R-:W-:Y:S02]  /*3caa0*/  PRMT R5, R25, 0x7632, R5 ;  /* 0x0000763219057816 */ /* 0x000fe40000000005 */
[----:B------:R-:W-:Y:S01]  /*3cab0*/  ISETP.LT.AND P3, PT, R4, c[0x0][0x17c], !P0 ;  /* 0x00005f0004007a0c */ /* 0x000fe20004761270 */
[----:B------:R-:W4:Y:S01]  /*3cac0*/  LDL.LU R25, [R1+0x68] ;  /* 0x0000680001197983 */ /* 0x000f220000300800 */
[----:B------:R-:W-:-:S03]  /*3cad0*/  LEA R4, P6, R0, R3, 0x1 ;  /* 0x0000000300047211 */ /* 0x000fc600078c08ff */
[----:B------:R0:W-:Y:S01]  /*3cae0*/  @P2 STG.E.U16 [R8.64], R5 ;  /* 0x0000000508002986 */ /* 0x0001e2000c101504 */
[----:B------:R-:W-:Y:S02]  /*3caf0*/  ISETP.LT.AND P4, PT, R16, c[0x0][0x17c], !P0 ;  /* 0x00005f0010007a0c */ /* 0x000fe40004781270 */
[C---:B0-----:R-:W-:Y:S02]  /*3cb00*/  LEA.HI.X.SX32 R5, R0.reuse, R2, 0x1, P6 ;  /* 0x0000000200057211 */ /* 0x041fe400030f0eff */
[----:B------:R-:W-:-:S04]  /*3cb10*/  IADD3 R9, R0, c[0x0][0x198], RZ ;  /* 0x0000660000097a10 */ /* 0x000fc80007ffe0ff */
        /* <DEDUP_REMOVED lines=16> */
[----:B------:R-:W-:-:S04]  /*3cc20*/  IADD3 R12, R0, c[0x0][0x198], RZ ;  /* 0x00006600000c7a10 */ /* 0x000fc80007ffe0ff */
[-C--:B------:R-:W-:Y:S02]  /*3cc30*/  LEA R8, P6, R12, R3.reuse, 0x1 ;  /* 0x000000030c087211 */ /* 0x080fe400078c08ff */
[----:B------:R-:W-:Y:S02]  /*3cc40*/  IADD3 R4, R28, 0x1d3, RZ ;  /* 0x000001d31c047810 */ /* 0x000fe40007ffe0ff */
[C---:B------:R-:W-:Y:S02]  /*3cc50*/  LEA.HI.X.SX32 R9, R12.reuse, R2, 0x1, P6 ;  /* 0x000000020c097211 */ /* 0x040fe400030f0eff */
[----:B------:R-:W-:Y:S02]  /*3cc60*/  IADD3 R0, R12, c[0x0][0x198], RZ ;  /* 0x000066000c007a10 */ /* 0x000fe40007ffe0ff */
[----:B------:R-:W-:Y:S01]  /*3cc70*/  ISETP.LT.AND P4, PT, R4, c[0x0][0x17c], !P0 ;  /* 0x00005f0004007a0c */ /* 0x000fe20004781270 */
[----:B------:R0:W-:Y:S01]  /*3cc80*/  @P3 STG.E.U16 [R8.64], R5 ;  /* 0x0000000508003986 */ /* 0x0001e2000c101504 */
[----:B------:R-:W-:-:S02]  /*3cc90*/  LEA R4, P6, R0, R3, 0x1 ;  /* 0x0000000300047211 */ /* 0x000fc400078c08ff */
[C---:B------:R-:W-:Y:S02]  /*3cca0*/  IADD3 R16, R28.reuse, 0x1d2, RZ ;  /* 0x000001d21c107810 */ /* 0x040fe40007ffe0ff */
[----:B------:R-:W-:Y:S02]  /*3ccb0*/  IADD3 R12, R28, 0x1d4, RZ ;  /* 0x000001d41c0c7810 */ /* 0x000fe40007ffe0ff */
[----:B------:R-:W-:Y:S02]  /*3ccc0*/  ISETP.LT.AND P5, PT, R16, c[0x0][0x17c], !P0 ;  /* 0x00005f0010007a0c */ /* 0x000fe400047a1270 */
[C---:B0-----:R-:W-:Y:S02]  /*3ccd0*/  IADD3 R9, R0.reuse, c[0x0][0x198], RZ ;  /* 0x0000660000097a10 */ /* 0x041fe40007ffe0ff */
[----:B------:R-:W-:Y:S02]  /*3cce0*/  LEA.HI.X.SX32 R5, R0, R2, 0x1, P6 ;  /* 0x0000000200057211 */ /* 0x000fe400030f0eff */
[----:B------:R-:W-:-:S02]  /*3ccf0*/  LEA R8, P6, R9, R3, 0x1 ;  /* 0x0000000309087211 */ /* 0x000fc400078c08ff */
[C---:B------:R-:W-:Y:S02]  /*3cd00*/  IADD3 R0, R9.reuse, c[0x0][0x198], RZ ;  /* 0x0000660009007a10 */ /* 0x040fe40007ffe0ff */
[----:B------:R-:W-:Y:S02]  /*3cd10*/  ISETP.LT.AND P3, PT, R12, c[0x0][0x17c], !P0 ;  /* 0x00005f000c007a0c */ /* 0x000fe40004761270 */
[----:B------:R-:W-:Y:S02]  /*3cd20*/  LEA.HI.X.SX32 R9, R9, R2, 0x1, P6 ;  /* 0x0000000209097211 */ /* 0x000fe400030f0eff */
[----:B------:R-:W-:Y:S01]  /*3cd30*/  IADD3 R12, R28, 0x1d5, RZ ;  /* 0x000001d51c0c7810 */ /* 0x000fe20007ffe0ff */
[----:B----4-:R0:W-:Y:S01]  /*3cd40*/  @P2 STG.E.U16 [R4.64], R25 ;  /* 0x0000001904002986 */ /* 0x0101e2000c101504 */
[----:B------:R-:W-:Y:S02]  /*3cd50*/  PRMT R13, R25, 0x7632, R13 ;  /* 0x00007632190d7816 */ /* 0x000fe4000000000d */
[----:B------:R-:W-:-:S02]  /*3cd60*/  ISETP.LT.AND P2, PT, R12, c[0x0][0x17c], !P0 ;  /* 0x00005f000c007a0c */ /* 0x000fc40004741270 */
[C---:B------:R-:W-:Y:S02]  /*3cd70*/  IADD3 R12, R0.reuse, c[0x0][0x198], RZ ;  /* 0x00006600000c7a10 */ /* 0x040fe40007ffe0ff */
[----:B0-----:R-:W-:-:S04]  /*3cd80*/  LEA R4, P6, R0, R3, 0x1 ;  /* 0x0000000300047211 */ /* 0x001fc800078c08ff */
[----:B------:R-:W-:Y:S01]  /*3cd90*/  LEA.HI.X.SX32 R5, R0, R2, 0x1, P6 ;  /* 0x0000000200057211 */ /* 0x000fe200030f0eff */
[----:B------:R0:W-:Y:S01]  /*3cda0*/  @P1 STG.E.U16 [R8.64], R13 ;  /* 0x0000000d08001986 */ /* 0x0001e2000c101504 */
[C---:B------:R-:W-:Y:S02]  /*3cdb0*/  IADD3 R0, R12.reuse, c[0x0][0x198], RZ ;  /* 0x000066000c007a10 */ /* 0x040fe40007ffe0ff */
[----:B0-----:R-:W-:-:S04]  /*3cdc0*/  LEA R8, P6, R12, R3, 0x1 ;  /* 0x000000030c087211 */ /* 0x001fc800078c08ff */
[----:B------:R-:W-:Y:S01]  /*3cdd0*/  LEA.HI.X.SX32 R9, R12, R2, 0x1, P6 ;  /* 0x000000020c097211 */ /* 0x000fe200030f0eff */
[----:B--2---:R0:W-:Y:S02]  /*3cde0*/  @P5 STG.E.U16 [R4.64], R24 ;  /* 0x0000001804005986 */ /* 0x0041e4000c101504 */
[----:B0-----:R-:W-:Y:S02]  /*3cdf0*/  IADD3 R4, R28, 0x1d7, RZ ;  /* 0x000001d71c047810 */ /* 0x001fe40007ffe0ff */
[----:B------:R-:W-:Y:S02]  /*3ce00*/  PRMT R5, R24, 0x7632, R5 ;  /* 0x0000763218057816 */ /* 0x000fe40000000005 */
[----:B------:R-:W-:Y:S01]  /*3ce10*/  ISETP.LT.AND P5, PT, R4, c[0x0][0x17c], !P0 ;  /* 0x00005f0004007a0c */ /* 0x000fe200047a1270 */
[----:B------:R-:W2:Y:S01]  /*3ce20*/  LDL.LU R24, [R1+0x4c] ;  /* 0x00004c0001187983 */ /* 0x000ea20000300800 */
[----:B------:R-:W-:-:S03]  /*3ce30*/  LEA R4, P6, R0, R3, 0x1 ;  /* 0x0000000300047211 */ /* 0x000fc600078c08ff */
[----:B------:R0:W-:Y:S02]  /*3ce40*/  @P4 STG.E.U16 [R8.64], R5 ;  /* 0x0000000508004986 */ /* 0x0001e4000c101504 */
[----:B0-----:R-:W-:Y:S02]  /*3ce50*/  LEA.HI.X.SX32 R5, R0, R2, 0x1, P6 ;  /* 0x0000000200057211 */ /* 0x001fe400030f0eff */
[----:B---3--:R-:W-:-:S03]  /*3ce60*/  PRMT R13, R29, 0x7632, R13 ;  /* 0x000076321d0d7816 */ /* 0x008fc6000000000d */
[----:B------:R0:W-:Y:S04]  /*3ce70*/  @P3 STG.E.U16 [R4.64], R29 ;  /* 0x0000001d04003986 */ /* 0x0001e8000c101504 */
[----:B0-----:R-:W3:Y:S01]  /*3ce80*/  LDL.LU R29, [R1+0x5c] ;  /* 0x00005c00011d7983 */ /* 0x001ee20000300800 */
[----:B------:R-:W-:Y:S02]  /*3ce90*/  IADD3 R9, R0, c[0x0][0x198], RZ ;  /* 0x0000660000097a10 */ /* 0x000fe40007ffe0ff */
[C---:B------:R-:W-:Y:S01]  /*3cea0*/  IADD3 R16, R28.reuse, 0x1d6, RZ ;  /* 0x000001d61c107810 */ /* 0x040fe20007ffe0ff */
[----:B------:R-:W4:Y:S01]  /*3ceb0*/  LDL.LU R25, [R1+0x2c] ;  /* 0x00002c0001197983 */ /* 0x000f220000300800 */
[----:B------:R-:W-:Y:S02]  /*3cec0*/  IADD3 R12, R28, 0x1d8, RZ ;  /* 0x000001d81c0c7810 */ /* 0x000fe40007ffe0ff */
[----:B------:R-:W-:-:S02]  /*3ced0*/  LEA R8, P6, R9, R3, 0x1 ;  /* 0x0000000309087211 */ /* 0x000fc400078c08ff */
[----:B------:R-:W-:Y:S02]  /*3cee0*/  ISETP.LT.AND P1, PT, R16, c[0x0][0x17c], !P0 ;  /* 0x00005f0010007a0c */ /* 0x000fe40004721270 */
[C---:B------:R-:W-:Y:S02]  /*3cef0*/  IADD3 R0, R9.reuse, c[0x0][0x198], RZ ;  /* 0x0000660009007a10 */ /* 0x040fe40007ffe0ff */
[----:B------:R-:W-:Y:S02]  /*3cf00*/  ISETP.LT.AND P4, PT, R12, c[0x0][0x17c], !P0 ;  /* 0x00005f000c007a0c */ /* 0x000fe40004781270 */
[----:B------:R-:W-:Y:S02]  /*3cf10*/  IADD3 R12, R28, 0x1d9, RZ ;  /* 0x000001d91c0c7810 */ /* 0x000fe40007ffe0ff */
[----:B------:R-:W-:Y:S02]  /*3cf20*/  LEA.HI.X.SX32 R9, R9, R2, 0x1, P6 ;  /* 0x0000000209097211 */ /* 0x000fe400030f0eff */
[----:B------:R-:W-:-:S02]  /*3cf30*/  LEA R4, P6, R0, R3, 0x1 ;  /* 0x0000000300047211 */ /* 0x000fc400078c08ff */
[----:B------:R-:W-:Y:S02]  /*3cf40*/  ISETP.LT.AND P3, PT, R12, c[0x0][0x17c], !P0 ;  /* 0x00005f000c007a0c */ /* 0x000fe40004761270 */
[C---:B------:R-:W-:Y:S02]  /*3cf50*/  IADD3 R12, R0.reuse, c[0x0][0x198], RZ ;  /* 0x00006600000c7a10 */ /* 0x040fe40007ffe0ff */
[----:B------:R-:W-:Y:S01]  /*3cf60*/  LEA.HI.X.SX32 R5, R0, R2, 0x1, P6 ;  /* 0x0000000200057211 */ /* 0x000fe200030f0eff */
[----:B------:R0:W-:Y:S01]  /*3cf70*/  @P2 STG.E.U16 [R8.64], R13 ;  /* 0x0000000d08002986 */ /* 0x0001e2000c101504 */
[----:B------:R-:W-:-:S03]  /*3cf80*/  IADD3 R0, R12, c[0x0][0x198], RZ ;  /* 0x000066000c007a10 */ /* 0x000fc60007ffe0ff */
[----:B------:R1:W-:Y:S01]  /*3cf90*/  @P1 STG.E.U16 [R4.64], R26 ;  /* 0x0000001a04001986 */ /* 0x0003e2000c101504 */
        /* <DEDUP_REMOVED lines=8> */
[----:B------:R-:W-:Y:S02]  /*3d020*/  IADD3 R16, R28, 0x1da, RZ ;  /* 0x000001da1c107810 */ /* 0x000fe40007ffe0ff */
[----:B------:R-:W-:Y:S02]  /*3d030*/  LEA.HI.X.SX32 R5, R0, R2, 0x1, P6 ;  /* 0x0000000200057211 */ /* 0x000fe400030f0eff */
[----:B------:R-:W-:Y:S02]  /*3d040*/  ISETP.LT.AND P5, PT, R12, c[0x0][0x17c], !P0 ;  /* 0x00005f000c007a0c */ /* 0x000fe400047a1270 */
[----:B0-----:R-:W-:Y:S02]  /*3d050*/  IADD3 R9, R0, c[0x0][0x198], RZ ;  /* 0x0000660000097a10 */ /* 0x001fe40007ffe0ff */
[----:B------:R-:W-:Y:S02]  /*3d060*/  IADD3 R12, R28, 0x1dd, RZ ;  /* 0x000001dd1c0c7810 */ /* 0x000fe40007ffe0ff */
[----:B------:R-:W-:-:S02]  /*3d070*/  LEA R8, P6, R9, R3, 0x1 ;  /* 0x0000000309087211 */ /* 0x000fc400078c08ff */
[----:B------:R-:W-:Y:S02]  /*3d080*/  ISETP.LT.AND P2, PT, R16, c[0x0][0x17c], !P0 ;  /* 0x00005f0010007a0c */ /* 0x000fe40004741270 */
[C---:B------:R-:W-:Y:S01]  /*3d090*/  IADD3 R0, R9.reuse, c[0x0][0x198], RZ ;  /* 0x0000660009007a10 */ /* 0x040fe20007ffe0ff */
[----:B------:R0:W-:Y:S01]  /*3d0a0*/  @P4 STG.E.U16 [R4.64], R6 ;  /* 0x0000000604004986 */ /* 0x0001e2000c101504 */
[----:B------:R-:W-:Y:S02]  /*3d0b0*/  ISETP.LT.AND P4, PT, R12, c[0x0][0x17c], !P0 ;  /* 0x00005f000c007a0c */ /* 0x000fe40004781270 */
[----:B------:R-:W-:Y:S02]  /*3d0c0*/  LEA.HI.X.SX32 R9, R9, R2, 0x1, P6 ;  /* 0x0000000209097211 */ /* 0x000fe400030f0eff */
[----:B------:R-:W-:Y:S02]  /*3d0d0*/  PRMT R12, R6, 0x7632, R12 ;  /* 0x00007632060c7816 */ /* 0x000fe4000000000c */
[----:B0-----:R-:W-:-:S02]  /*3d0e0*/  LEA R4, P6, R0, R3, 0x1 ;  /* 0x0000000300047211 */ /* 0x001fc400078c08ff */
[C---:B------:R-:W-:Y:S01]  /*3d0f0*/  IADD3 R6, R0.reuse, c[0x0][0x198], RZ ;  /* 0x0000660000067a10 */ /* 0x040fe20007ffe0ff */
[----:B------:R0:W-:Y:S01]  /*3d100*/  @P3 STG.E.U16 [R8.64], R12 ;  /* 0x0000000c08003986 */ /* 0x0001e2000c101504 */
[----:B------:R-:W-:Y:S02]  /*3d110*/  LEA.HI.X.SX32 R5, R0, R2, 0x1, P6 ;  /* 0x0000000200057211 */ /* 0x000fe400030f0eff */
[----:B------:R-:W-:-:S03]  /*3d120*/  IADD3 R0, R6, c[0x0][0x198], RZ ;  /* 0x0000660006007a10 */ /* 0x000fc60007ffe0ff */
[----:B------:R1:W-:Y:S01]  /*3d130*/  @P2 STG.E.U16 [R4.64], R10 ;  /* 0x0000000a04002986 */ /* 0x0003e2000c101504 */
[----:B0-----:R-:W-:-:S04]  /*3d140*/  LEA R8, P6, R6, R3, 0x1 ;  /* 0x0000000306087211 */ /* 0x001fc800078c08ff */
[----:B------:R-:W-:Y:S02]  /*3d150*/  LEA.HI.X.SX32 R9, R6, R2, 0x1, P6 ;  /* 0x0000000206097211 */ /* 0x000fe400030f0eff */
[----:B-1----:R-:W-:Y:S02]  /*3d160*/  PRMT R5, R10, 0x7632, R5 ;  /* 0x000076320a057816 */ /* 0x002fe40000000005 */
[C---:B------:R-:W-:Y:S02]  /*3d170*/  LEA R4, P6, R0.reuse, R3, 0x1 ;  /* 0x0000000300047211 */ /* 0x040fe400078c08ff */
[----:B------:R-:W-:Y:S01]  /*3d180*/  IADD3 R6, R0, c[0x0][0x198], RZ ;  /* 0x0000660000067a10 */ /* 0x000fe20007ffe0ff */
[----:B------:R0:W-:Y:S01]  /*3d190*/  @P1 STG.E.U16 [R8.64], R5 ;  /* 0x0000000508001986 */ /* 0x0001e2000c101504 */
[----:B------:R-:W-:-:S04]  /*3d1a0*/  IADD3 R13, R28, 0x1de, RZ ;  /* 0x000001de1c0d7810 */ /* 0x000fc80007ffe0ff */
[----:B------:R-:W-:Y:S02]  /*3d1b0*/  ISETP.LT.AND P3, PT, R13, c[0x0][0x17c], !P0 ;  /* 0x00005f000d007a0c */ /* 0x000fe40004761270 */
[----:B------:R-:W-:Y:S02]  /*3d1c0*/  IADD3 R13, R28, 0x1df, RZ ;  /* 0x000001df1c0d7810 */ /* 0x000fe40007ffe0ff */
[-C--:B0-----:R-:W-:Y:S02]  /*3d1d0*/  LEA.HI.X.SX32 R5, R0, R2.reuse, 0x1, P6 ;  /* 0x0000000200057211 */ /* 0x081fe400030f0eff */
[C---:B------:R-:W-:Y:S02]  /*3d1e0*/  LEA R8, P6, R6.reuse, R3, 0x1 ;  /* 0x0000000306087211 */ /* 0x040fe400078c08ff */
[C---:B------:R-:W-:Y:S01]  /*3d1f0*/  IADD3 R0, R6.reuse, c[0x0][0x198], RZ ;  /* 0x0000660006007a10 */ /* 0x040fe20007ffe0ff */
[----:B------:R0:W-:Y:S01]  /*3d200*/  @P5 STG.E.U16 [R4.64], R14 ;  /* 0x0000000e04005986 */ /* 0x0001e2000c101504 */
[----:B------:R-:W-:-:S02]  /*3d210*/  LEA.HI.X.SX32 R9, R6, R2, 0x1, P6 ;  /* 0x0000000206097211 */ /* 0x000fc400030f0eff */
[----:B------:R-:W-:Y:S02]  /*3d220*/  PRMT R12, R14, 0x7632, R12 ;  /* 0x000076320e0c7816 */ /* 0x000fe4000000000c */
[----:B------:R-:W-:Y:S02]  /*3d230*/  ISETP.LT.AND P2, PT, R13, c[0x0][0x17c], !P0 ;  /* 0x00005f000d007a0c */ /* 0x000fe40004741270 */
[C---:B------:R-:W-:Y:S02]  /*3d240*/  IADD3 R6, R0.reuse, c[0x0][0x198], RZ ;  /* 0x0000660000067a10 */ /* 0x040fe40007ffe0ff */
[----:B0-----:R-:W-:Y:S01]  /*3d250*/  LEA R4, P6, R0, R3, 0x1 ;  /* 0x0000000300047211 */ /* 0x001fe200078c08ff */
[----:B------:R0:W-:Y:S01]  /*3d260*/  @P4 STG.E.U16 [R8.64], R12 ;  /* 0x0000000c08004986 */ /* 0x0001e2000c101504 */
[----:B------:R-:W-:Y:S02]  /*3d270*/  IADD3 R13, R28, 0x1e0, RZ ;  /* 0x000001e01c0d7810 */ /* 0x000fe40007ffe0ff */
[----:B------:R-:W-:-:S02]  /*3d280*/  LEA.HI.X.SX32 R5, R0, R2, 0x1, P6 ;  /* 0x0000000200057211 */ /* 0x000fc400030f0eff */
[----:B------:R-:W-:Y:S02]  /*3d290*/  ISETP.LT.AND P1, PT, R13, c[0x0][0x17c], !P0 ;  /* 0x00005f000d007a0c */ /* 0x000fe40004721270 */
[C---:B------:R-:W-:Y:S01]  /*3d2a0*/  IADD3 R0, R6.reuse, c[0x0][0x198], RZ ;  /* 0x0000660006007a10 */ /* 0x040fe20007ffe0ff */
[----:B------:R1:W-:Y:S01]  /*3d2b0*/  @P3 STG.E.U16 [R4.64], R18 ;  /* 0x0000001204003986 */ /* 0x0003e2000c101504 */
[----:B0-----:R-:W-:Y:S02]  /*3d2c0*/  LEA R8, P6, R6, R3, 0x1 ;  /* 0x0000000306087211 */ /* 0x001fe400078c08ff */
[----:B------:R-:W-:Y:S02]  /*3d2d0*/  IADD3 R10, R28, 0x1e1, RZ ;  /* 0x000001e11c0a7810 */ /* 0x000fe40007ffe0ff */
[----:B------:R-:W-:Y:S02]  /*3d2e0*/  LEA.HI.X.SX32 R9, R6, R2, 0x1, P6 ;  /* 0x0000000206097211 */ /* 0x000fe400030f0eff */
[----:B-1----:R-:W-:-:S02]  /*3d2f0*/  PRMT R5, R18, 0x7632, R5 ;  /* 0x0000763212057816 */ /* 0x002fc40000000005 */
[----:B------:R-:W-:Y:S02]  /*3d300*/  LEA R4, P6, R0, R3, 0x1 ;  /* 0x0000000300047211 */ /* 0x000fe400078c08ff */
[----:B------:R-:W-:Y:S01]  /*3d310*/  ISETP.LT.AND P5, PT, R10, c[0x0][0x17c], !P0 ;  /* 0x00005f000a007a0c */ /* 0x000fe200047a1270 */
[----:B------:R0:W-:Y:S01]  /*3d320*/  @P2 STG.E.U16 [R8.64], R5 ;  /* 0x0000000508002986 */ /* 0x0001e2000c101504 */
[----:B------:R-:W-:Y:S02]  /*3d330*/  IADD3 R6, R28, 0x1e4, RZ ;  /* 0x000001e41c067810 */ /* 0x000fe40007ffe0ff */
[----:B------:R-:W-:Y:S02]  /*3d340*/  IADD3 R12, R0, c[0x0][0x198], RZ ;  /* 0x00006600000c7a10 */ /* 0x000fe40007ffe0ff */
[----:B------:R-:W-:Y:S02]  /*3d350*/  IADD3 R10, R28, 0x1e2, RZ ;  /* 0x000001e21c0a7810 */ /* 0x000fe40007ffe0ff */
[----:B------:R-:W-:-:S02]  /*3d360*/  ISETP.LT.AND P2, PT, R6, c[0x0][0x17c], !P0 ;  /* 0x00005f0006007a0c */ /* 0x000fc40004741270 */
[----:B------:R-:W-:Y:S02]  /*3d370*/  ISETP.LT.AND P4, PT, R10, c[0x0][0x17c], !P0 ;  /* 0x00005f000a007a0c */ /* 0x000fe40004781270 */
[-C--:B0-----:R-:W-:Y:S02]  /*3d380*/  LEA.HI.X.SX32 R5, R0, R2.reuse, 0x1, P6 ;  /* 0x0000000200057211 */ /* 0x081fe400030f0eff */
[CC--:B------:R-:W-:Y:S02]  /*3d390*/  LEA R8, P6, R12.reuse, R3.reuse, 0x1 ;  /* 0x000000030c087211 */ /* 0x0c0fe400078c08ff */
[C---:B------:R-:W-:Y:S02]  /*3d3a0*/  IADD3 R6, R12.reuse, c[0x0][0x198], RZ ;  /* 0x000066000c067a10 */ /* 0x040fe40007ffe0ff */
[----:B------:R-:W-:Y:S02]  /*3d3b0*/  LEA.HI.X.SX32 R9, R12, R2, 0x1, P6 ;  /* 0x000000020c097211 */ /* 0x000fe400030f0eff */
[----:B--2---:R-:W-:Y:S01]  /*3d3c0*/  PRMT R0, R24, 0x7632, R0 ;  /* 0x0000763218007816 */ /* 0x004fe20000000000 */
[----:B------:R0:W-:Y:S04]  /*3d3d0*/  @P1 STG.E.U16 [R4.64], R24 ;  /* 0x0000001804001986 */ /* 0x0001e8000c101504 */
[----:B0-----:R-:W2:Y:S01]  /*3d3e0*/  LDL.LU R24, [R1+0x7c] ;  /* 0x00007c0001187983 */ /* 0x001ea20000300800 */
[----:B------:R-:W-:-:S04]  /*3d3f0*/  LEA R4, P6, R6, R3, 0x1 ;  /* 0x0000000306047211 */ /* 0x000fc800078c08ff */
[----:B------:R-:W-:Y:S01]  /*3d400*/  LEA.HI.X.SX32 R5, R6, R2, 0x1, P6 ;  /* 0x0000000206057211 */ /* 0x000fe200030f0eff */
[----:B------:R-:W-:Y:S01]  /*3d410*/  @P5 STG.E.U16 [R8.64], R0 ;  /* 0x0000000008005986 */ /* 0x000fe2000c101504 */
[----:B---3--:R-:W-:-:S03]  /*3d420*/  PRMT R13, R29, 0x7632, R13 ;  /* 0x000076321d0d7816 */ /* 0x008fc6000000000d */
[----:B------:R0:W-:Y:S04]  /*3d430*/  @P4 STG.E.U16 [R4.64], R29 ;  /* 0x0000001d04004986 */ /* 0x0001e8000c101504 */
[----:B0-----:R-:W3:Y:S01]  /*3d440*/  LDL.LU R29, [R1+0xac] ;  /* 0x0000ac00011d7983 */ /* 0x001ee20000300800 */
[----:B------:R-:W-:-:S04]  /*3d450*/  IADD3 R10, R28, 0x1e3, RZ ;  /* 0x000001e31c0a7810 */ /* 0x000fc80007ffe0ff */
[----:B------:R-:W-:Y:S02]  /*3d460*/  ISETP.LT.AND P3, PT, R10, c[0x0][0x17c], !P0 ;  /* 0x00005f000a007a0c */ /* 0x000fe40004761270 */
[----:B------:R-:W-:Y:S02]  /*3d470*/  IADD3 R10, R28, 0x1e5, RZ ;  /* 0x000001e51c0a7810 */ /* 0x000fe40007ffe0ff */
[----:B------:R-:W-:Y:S02]  /*3d480*/  IADD3 R12, R6, c[0x0][0x198], RZ ;  /* 0x00006600060c7a10 */ /* 0x000fe40007ffe0ff */
[----:B------:R-:W-:Y:S02]  /*3d490*/  ISETP.LT.AND P1, PT, R10, c[0x0][0x17c], !P0 ;  /* 0x00005f000a007a0c */ /* 0x000fe40004721270 */
[----:B------:R-:W-:Y:S02]  /*3d4a0*/  IADD3 R10, R28, 0x1e6, RZ ;  /* 0x000001e61c0a7810 */ /* 0x000fe40007ffe0ff */
[----:B------:R-:W-:-:S02]  /*3d4b0*/  LEA R8, P6, R12, R3, 0x1 ;  /* 0x000000030c087211 */ /* 0x000fc400078c08ff */
[----:B------:R-:W-:Y:S02]  /*3d4c0*/  ISETP.LT.AND P5, PT, R10, c[0x0][0x17c], !P0 ;  /* 0x00005f000a007a0c */ /* 0x000fe400047a1270 */
[----:B------:R-:W-:Y:S02]  /*3d4d0*/  IADD3 R10, R28, 0x1e7, RZ ;  /* 0x000001e71c0a7810 */ /* 0x000fe40007ffe0ff */
[C---:B------:R-:W-:Y:S02]  /*3d4e0*/  IADD3 R6, R12.reuse, c[0x0][0x198], RZ ;  /* 0x000066000c067a10 */ /* 0x040fe40007ffe0ff */
[----:B------:R-:W-:Y:S02]  /*3d4f0*/  LEA.HI.X.SX32 R9, R12, R2, 0x1, P6 ;  /* 0x000000020c097211 */ /* 0x000fe400030f0eff */
[----:B------:R-:W-:Y:S02]  /*3d500*/  ISETP.LT.AND P4, PT, R10, c[0x0][0x17c], !P0 ;  /* 0x00005f000a007a0c */ /* 0x000fe40004781270 */
[----:B------:R-:W-:-:S02]  /*3d510*/  LEA R4, P6, R6, R3, 0x1 ;  /* 0x0000000306047211 */ /* 0x000fc400078c08ff */
[C---:B------:R-:W-:Y:S01]  /*3d520*/  IADD3 R10, R6.reuse, c[0x0][0x198], RZ ;  /* 0x00006600060a7a10 */ /* 0x040fe20007ffe0ff */
[----:B------:R0:W-:Y:S01]  /*3d530*/  @P3 STG.E.U16 [R8.64], R13 ;  /* 0x0000000d08003986 */ /* 0x0001e2000c101504 */
[----:B------:R-:W-:Y:S02]  /*3d540*/  LEA.HI.X.SX32 R5, R6, R2, 0x1, P6 ;  /* 0x0000000206057211 */ /* 0x000fe400030f0eff */
[C---:B------:R-:W-:Y:S02]  /*3d550*/  IADD3 R6, R10.reuse, c[0x0][0x198], RZ ;  /* 0x000066000a067a10 */ /* 0x040fe40007ffe0ff */
[----:B----4-:R-:W-:Y:S01]  /*3d560*/  PRMT R12, R25, 0x7632, R12 ;  /* 0x00007632190c7816 */ /* 0x010fe2000000000c */
[----:B------:R1:W-:Y:S01]  /*3d570*/  @P2 STG.E.U16 [R4.64], R25 ;  /* 0x0000001904002986 */ /* 0x0003e2000c101504 */
[----:B0-----:R-:W-:-:S04]  /*3d580*/  LEA R8, P6, R10, R3, 0x1 ;  /* 0x000000030a087211 */ /* 0x001fc800078c08ff */
[-C--:B------:R-:W-:Y:S01]  /*3d590*/  LEA.HI.X.SX32 R9, R10, R2.reuse, 0x1, P6 ;  /* 0x000000020a097211 */ /* 0x080fe200030f0eff */
[----:B-1----:R-:W4:Y:S01]  /*3d5a0*/  LDL.LU R25, [R1+0x9c] ;  /* 0x00009c0001197983 */ /* 0x002f220000300800 */
[C---:B------:R-:W-:Y:S02]  /*3d5b0*/  LEA R4, P6, R6.reuse, R3, 0x1 ;  /* 0x0000000306047211 */ /* 0x040fe400078c08ff */
[----:B------:R-:W-:Y:S02]  /*3d5c0*/  IADD3 R10, R6, c[0x0][0x198], RZ ;  /* 0x00006600060a7a10 */ /* 0x000fe40007ffe0ff */
[----:B------:R-:W-:Y:S01]  /*3d5d0*/  IADD3 R0, R28, 0x1e8, RZ ;  /* 0x000001e81c007810 */ /* 0x000fe20007ffe0ff */
[----:B------:R0:W-:Y:S01]  /*3d5e0*/  @P1 STG.E.U16 [R8.64], R12 ;  /* 0x0000000c08001986 */ /* 0x0001e2000c101504 */
[----:B------:R-:W-:Y:S02]  /*3d5f0*/  LEA.HI.X.SX32 R5, R6, R2, 0x1, P6 ;  /* 0x0000000206057211 */ /* 0x000fe400030f0eff */
[----:B------:R-:W-:-:S02]  /*3d600*/  ISETP.LT.AND P3, PT, R0, c[0x0][0x17c], !P0 ;  /* 0x00005f0000007a0c */ /* 0x000fc40004761270 */
[C---:B------:R-:W-:Y:S02]  /*3d610*/  IADD3 R6, R10.reuse, c[0x0][0x198], RZ ;  /* 0x000066000a067a10 */ /* 0x040fe40007ffe0ff */
[----:B0-----:R-:W-:-:S04]  /*3d620*/  LEA R8, P6, R10, R3, 0x1 ;  /* 0x000000030a087211 */ /* 0x001fc800078c08ff */
        /* <DEDUP_REMOVED lines=10> */
[----:B------:R-:W-:Y:S02]  /*3d6d0*/  IADD3 R0, R28, 0x1e9, RZ ;  /* 0x000001e91c007810 */ /* 0x000fe40007ffe0ff */
[----:B------:R-:W-:Y:S02]  /*3d6e0*/  IADD3 R10, R6, c[0x0][0x198], RZ ;  /* 0x00006600060a7a10 */ /* 0x000fe40007ffe0ff */
[----:B------:R-:W-:Y:S02]  /*3d6f0*/  ISETP.LT.AND P2, PT, R0, c[0x0][0x17c], !P0 ;  /* 0x00005f0000007a0c */ /* 0x000fe40004741270 */
[----:B------:R-:W-:-:S02]  /*3d700*/  IADD3 R0, R28, 0x1ea, RZ ;  /* 0x000001ea1c007810 */ /* 0x000fc40007ffe0ff */
[-C--:B------:R-:W-:Y:S02]  /*3d710*/  LEA R8, P6, R10, R3.reuse, 0x1 ;  /* 0x000000030a087211 */ /* 0x080fe400078c08ff */
[----:B------:R-:W-:Y:S02]  /*3d720*/  ISETP.LT.AND P1, PT, R0, c[0x0][0x17c], !P0 ;  /* 0x00005f0000007a0c */ /* 0x000fe40004721270 */
[----:B------:R-:W-:Y:S02]  /*3d730*/  IADD3 R6, R10, c[0x0][0x198], RZ ;  /* 0x000066000a067a10 */ /* 0x000fe40007ffe0ff */
[----:B------:R-:W-:Y:S02]  /*3d740*/  IADD3 R0, R28, 0x1eb, RZ ;  /* 0x000001eb1c007810 */ /* 0x000fe40007ffe0ff */
[----:B------:R-:W-:Y:S02]  /*3d750*/  LEA.HI.X.SX32 R9, R10, R2, 0x1, P6 ;  /* 0x000000020a097211 */ /* 0x000fe400030f0eff */
[----:B------:R-:W-:-:S02]  /*3d760*/  LEA R4, P6, R6, R3, 0x1 ;  /* 0x0000000306047211 */ /* 0x000fc400078c08ff */
[----:B------:R-:W-:Y:S02]  /*3d770*/  ISETP.LT.AND P5, PT, R0, c[0x0][0x17c], !P0 ;  /* 0x00005f0000007a0c */ /* 0x000fe400047a1270 */
[----:B------:R-:W-:Y:S02]  /*3d780*/  IADD3 R10, R6, c[0x0][0x198], RZ ;  /* 0x00006600060a7a10 */ /* 0x000fe40007ffe0ff */
[----:B------:R-:W-:Y:S01]  /*3d790*/  IADD3 R0, R28, 0x1ec, RZ ;  /* 0x000001ec1c007810 */ /* 0x000fe20007ffe0ff */
[----:B------:R0:W-:Y:S01]  /*3d7a0*/  @P2 STG.E.U16 [R8.64], R12 ;  /* 0x0000000c08002986 */ /* 0x0001e2000c101504 */
[----:B------:R-:W-:Y:S02]  /*3d7b0*/  LEA.HI.X.SX32 R5, R6, R2, 0x1, P6 ;  /* 0x0000000206057211 */ /* 0x000fe400030f0eff */
[----:B------:R-:W-:Y:S02]  /*3d7c0*/  ISETP.LT.AND P4, PT, R0, c[0x0][0x17c], !P0 ;  /* 0x00005f0000007a0c */ /* 0x000fe40004781270 */
[----:B------:R-:W-:-:S02]  /*3d7d0*/  IADD3 R6, R10, c[0x0][0x198], RZ ;  /* 0x000066000a067a10 */ /* 0x000fc40007ffe0ff */
[----:B------:R-:W-:Y:S02]  /*3d7e0*/  IADD3 R0, R28, 0x1ed, RZ ;  /* 0x000001ed1c007810 */ /* 0x000fe40007ffe0ff */
[C---:B0-----:R-:W-:Y:S01]  /*3d7f0*/  LEA R8, P6, R10.reuse, R3, 0x1 ;  /* 0x000000030a087211 */ /* 0x041fe200078c08ff */
[----:B----4-:R0:W-:Y:S01]  /*3d800*/  @P1 STG.E.U16 [R4.64], R25 ;  /* 0x0000001904001986 */ /* 0x0101e2000c101504 */
[----:B------:R-:W-:Y:S02]  /*3d810*/  PRMT R13, R25, 0x7632, R13 ;  /* 0x00007632190d7816 */ /* 0x000fe4000000000d */
[----:B------:R-:W-:Y:S02]  /*3d820*/  LEA.HI.X.SX32 R9, R10, R2, 0x1, P6 ;  /* 0x000000020a097211 */ /* 0x000fe400030f0eff */
[----:B------:R-:W-:Y:S02]  /*3d830*/  ISETP.LT.AND P3, PT, R0, c[0x0][0x17c], !P0 ;  /* 0x00005f0000007a0c */ /* 0x000fe40004761270 */
[----:B------:R-:W-:-:S02]  /*3d840*/  IADD3 R10, R6, c[0x0][0x198], RZ ;  /* 0x00006600060a7a10 */ /* 0x000fc40007ffe0ff */
[----:B------:R-:W-:Y:S02]  /*3d850*/  IADD3 R0, R28, 0x1ee, RZ ;  /* 0x000001ee1c007810 */ /* 0x000fe40007ffe0ff */
[C---:B0-----:R-:W-:Y:S01]  /*3d860*/  LEA R4, P6, R6.reuse, R3, 0x1 ;  /* 0x0000000306047211 */ /* 0x041fe200078c08ff */
[----:B------:R-:W4:Y:S03]  /*3d870*/  LDL.LU R25, [R1+0x6c] ;  /* 0x00006c0001197983 */ /* 0x000f260000300800 */
[----:B------:R-:W-:Y:S01]  /*3d880*/  LEA.HI.X.SX32 R5, R6, R2, 0x1, P6 ;  /* 0x0000000206057211 */ /* 0x000fe200030f0eff */
[----:B------:R0:W-:Y:S01]  /*3d890*/  @P5 STG.E.U16 [R8.64], R13 ;  /* 0x0000000d08005986 */ /* 0x0001e2000c101504 */
[----:B------:R-:W-:Y:S02]  /*3d8a0*/  ISETP.LT.AND P2, PT, R0, c[0x0][0x17c], !P0 ;  /* 0x00005f0000007a0c */ /* 0x000fe40004741270 */
[----:B------:R-:W-:-:S02]  /*3d8b0*/  IADD3 R6, R10, c[0x0][0x198], RZ ;  /* 0x000066000a067a10 */ /* 0x000fc40007ffe0ff */
[----:B0-----:R-:W-:-:S04]  /*3d8c0*/  LEA R8, P6, R10, R3, 0x1 ;  /* 0x000000030a087211 */ /* 0x001fc800078c08ff */
[----:B------:R-:W-:Y:S02]  /*3d8d0*/  LEA.HI.X.SX32 R9, R10, R2, 0x1, P6 ;  /* 0x000000020a097211 */ /* 0x000fe400030f0eff */
[----:B------:R-:W-:-:S04]  /*3d8e0*/  LEA R12, P6, R6, R3, 0x1 ;  /* 0x00000003060c7211 */ /* 0x000fc800078c08ff */
[C---:B------:R-:W-:Y:S02]  /*3d8f0*/  LEA.HI.X.SX32 R13, R6.reuse, R2, 0x1, P6 ;  /* 0x00000002060d7211 */ /* 0x040fe400030f0eff */
[----:B------:R-:W-:Y:S02]  /*3d900*/  IADD3 R10, R6, c[0x0][0x198], RZ ;  /* 0x00006600060a7a10 */ /* 0x000fe40007ffe0ff */
[----:B--2---:R-:W-:Y:S01]  /*3d910*/  PRMT R14, R24, 0x7632, R14 ;  /* 0x00007632180e7816 */ /* 0x004fe2000000000e */
[----:B------:R0:W-:Y:S04]  /*3d920*/  @P4 STG.E.U16 [R4.64], R24 ;  /* 0x0000001804004986 */ /* 0x0001e8000c101504 */
[----:B0-----:R-:W2:Y:S04]  /*3d930*/  LDL.LU R24, [R1+0x3c] ;  /* 0x00003c0001187983 */ /* 0x001ea80000300800 */
[----:B------:R-:W-:Y:S01]  /*3d940*/  @P3 STG.E.U16 [R8.64], R14 ;  /* 0x0000000e08003986 */ /* 0x000fe2000c101504 */
[----:B---3--:R-:W-:-:S03]  /*3d950*/  PRMT R6, R29, 0x7632, R6 ;  /* 0x000076321d067816 */ /* 0x008fc60000000006 */
[----:B------:R0:W-:Y:S04]  /*3d960*/  @P2 STG.E.U16 [R12.64], R29 ;  /* 0x0000001d0c002986 */ /* 0x0001e8000c101504 */
[----:B0-----:R-:W3:Y:S01]  /*3d970*/  LDL.LU R29, [R1+0x1c] ;  /* 0x00001c00011d7983 */ /* 0x001ee20000300800 */
[----:B------:R-:W-:-:S04]  /*3d980*/  IADD3 R0, R28, 0x1ef, RZ ;  /* 0x000001ef1c007810 */ /* 0x000fc80007ffe0ff */
[----:B------:R-:W-:Y:S02]  /*3d990*/  ISETP.LT.AND P1, PT, R0, c[0x0][0x17c], !P0 ;  /* 0x00005f0000007a0c */ /* 0x000fe40004721270 */
[----:B------:R-:W-:-:S04]  /*3d9a0*/  IADD3 R0, R28, 0x1f0, RZ ;  /* 0x000001f01c007810 */ /* 0x000fc80007ffe0ff */
[----:B------:R-:W-:Y:S02]  /*3d9b0*/  ISETP.LT.AND P5, PT, R0, c[0x0][0x17c], !P0 ;  /* 0x00005f0000007a0c */ /* 0x000fe400047a1270 */
[----:B------:R-:W-:Y:S02]  /*3d9c0*/  IADD3 R0, R28, 0x1f1, RZ ;  /* 0x000001f11c007810 */ /* 0x000fe40007ffe0ff */
[----:B------:R-:W-:Y:S02]  /*3d9d0*/  LEA R16, P6, R10, R3, 0x1 ;  /* 0x000000030a107211 */ /* 0x000fe400078c08ff */
[----:B------:R-:W-:Y:S02]  /*3d9e0*/  ISETP.LT.AND P4, PT, R0, c[0x0][0x17c], !P0 ;  /* 0x00005f0000007a0c */ /* 0x000fe40004781270 */
[----:B------:R-:W-:Y:S02]  /*3d9f0*/  IADD3 R0, R28, 0x1f2, RZ ;  /* 0x000001f21c007810 */ /* 0x000fe40007ffe0ff */
[----:B------:R-:W-:-:S02]  /*3da00*/  IADD3 R4, R10, c[0x0][0x198], RZ ;  /* 0x000066000a047a10 */ /* 0x000fc40007ffe0ff */
[-C--:B------:R-:W-:Y:S02]  /*3da10*/  LEA.HI.X.SX32 R17, R10, R2.reuse, 0x1, P6 ;  /* 0x000000020a117211 */ /* 0x080fe400030f0eff */
[----:B------:R-:W-:Y:S02]  /*3da20*/  ISETP.LT.AND P3, PT, R0, c[0x0][0x17c], !P0 ;  /* 0x00005f0000007a0c */ /* 0x000fe40004761270 */
[----:B------:R-:W-:Y:S02]  /*3da30*/  LEA R20, P6, R4, R3, 0x1 ;  /* 0x0000000304147211 */ /* 0x000fe400078c08ff */
[----:B------:R-:W-:Y:S02]  /*3da40*/  IADD3 R0, R28, 0x1f3, RZ ;  /* 0x000001f31c007810 */ /* 0x000fe40007ffe0ff */
[C---:B------:R-:W-:Y:S02]  /*3da50*/  IADD3 R5, R4.reuse, c[0x0][0x198], RZ ;  /* 0x0000660004057a10 */ /* 0x040fe40007ffe0ff */
[----:B------:R-:W-:-:S02]  /*3da60*/  LEA.HI.X.SX32 R21, R4, R2, 0x1, P6 ;  /* 0x0000000204157211 */ /* 0x000fc400030f0eff */
[----:B------:R-:W-:Y:S02]  /*3da70*/  ISETP.LT.AND P2, PT, R0, c[0x0][0x17c], !P0 ;  /* 0x00005f0000007a0c */ /* 0x000fe40004741270 */
[C---:B------:R-:W-:Y:S02]  /*3da80*/  LEA R8, P6, R5.reuse, R3, 0x1 ;  /* 0x0000000305087211 */ /* 0x040fe400078c08ff */
[----:B------:R-:W-:Y:S02]  /*3da90*/  IADD3 R0, R28, 0x1f4, RZ ;  /* 0x000001f41c007810 */ /* 0x000fe40007ffe0ff */
[C---:B------:R-:W-:Y:S01]  /*3daa0*/  IADD3 R4, R5.reuse, c[0x0][0x198], RZ ;  /* 0x0000660005047a10 */ /* 0x040fe20007ffe0ff */
[----:B------:R0:W-:Y:S01]  /*3dab0*/  @P1 STG.E.U16 [R16.64], R6 ;  /* 0x0000000610001986 */ /* 0x0001e2000c101504 */
[----:B------:R-:W-:Y:S02]  /*3dac0*/  LEA.HI.X.SX32 R9, R5, R2, 0x1, P6 ;  /* 0x0000000205097211 */ /* 0x000fe400030f0eff */
[----:B------:R-:W-:-:S02]  /*3dad0*/  ISETP.LT.AND P1, PT, R0, c[0x0][0x17c], !P0 ;  /* 0x00005f0000007a0c */ /* 0x000fc40004721270 */
[----:B------:R-:W-:Y:S02]  /*3dae0*/  LEA R12, P6, R4, R3, 0x1 ;  /* 0x00000003040c7211 */ /* 0x000fe400078c08ff */
[----:B------:R-:W-:Y:S02]  /*3daf0*/  IADD3 R0, R28, 0x1f5, RZ ;  /* 0x000001f51c007810 */ /* 0x000fe40007ffe0ff */
[C---:B------:R-:W-:Y:S01]  /*3db00*/  IADD3 R5, R4.reuse, c[0x0][0x198], RZ ;  /* 0x0000660004057a10 */ /* 0x040fe20007ffe0ff */
[----:B----4-:R-:W-:Y:S01]  /*3db10*/  @P5 STG.E.U16 [R20.64], R25 ;  /* 0x0000001914005986 */ /* 0x010fe2000c101504 */
[----:B------:R-:W-:Y:S02]  /*3db20*/  PRMT R10, R25, 0x7632, R10 ;  /* 0x00007632190a7816 */ /* 0x000fe4000000000a */
[----:B------:R-:W-:Y:S02]  /*3db30*/  LEA.HI.X.SX32 R13, R4, R2, 0x1, P6 ;  /* 0x00000002040d7211 */ /* 0x000fe400030f0eff */
[----:B------:R-:W-:-:S02]  /*3db40*/  ISETP.LT.AND P5, PT, R0, c[0x0][0x17c], !P0 ;  /* 0x00005f0000007a0c */ /* 0x000fc400047a1270 */
[C---:B------:R-:W-:Y:S02]  /*3db50*/  LEA R4, P6, R5.reuse, R3, 0x1 ;  /* 0x0000000305047211 */ /* 0x040fe400078c08ff */
[----:B------:R-:W-:Y:S01]  /*3db60*/  IADD3 R0, R28, 0x1f6, RZ ;  /* 0x000001f61c007810 */ /* 0x000fe20007ffe0ff */
[----:B------:R1:W-:Y:S01]  /*3db70*/  @P4 STG.E.U16 [R8.64], R10 ;  /* 0x0000000a08004986 */ /* 0x0003e2000c101504 */
[C---:B0-----:R-:W-:Y:S02]  /*3db80*/  IADD3 R6, R5.reuse, c[0x0][0x198], RZ ;  /* 0x0000660005067a10 */ /* 0x041fe40007ffe0ff */
[----:B------:R-:W-:Y:S02]  /*3db90*/  LEA.HI.X.SX32 R5, R5, R2, 0x1, P6 ;  /* 0x0000000205057211 */ /* 0x000fe400030f0eff */
[----:B------:R-:W-:Y:S02]  /*3dba0*/  ISETP.LT.AND P4, PT, R0, c[0x0][0x17c], !P0 ;  /* 0x00005f0000007a0c */ /* 0x000fe40004781270 */
[----:B------:R-:W-:-:S02]  /*3dbb0*/  IADD3 R0, R28, 0x1f7, RZ ;  /* 0x000001f71c007810 */ /* 0x000fc40007ffe0ff */
[C---:B-1----:R-:W-:Y:S02]  /*3dbc0*/  LEA R8, P6, R6.reuse, R3, 0x1 ;  /* 0x0000000306087211 */ /* 0x042fe400078c08ff */
[----:B------:R-:W-:Y:S02]  /*3dbd0*/  IADD3 R10, R6, c[0x0][0x198], RZ ;  /* 0x00006600060a7a10 */ /* 0x000fe40007ffe0ff */
[----:B--2---:R-:W-:Y:S01]  /*3dbe0*/  PRMT R9, R24, 0x7632, R9 ;  /* 0x0000763218097816 */ /* 0x004fe20000000009 */
[----:B------:R-:W-:Y:S01]  /*3dbf0*/  @P3 STG.E.U16 [R12.64], R24 ;  /* 0x000000180c003986 */ /* 0x000fe2000c101504 */
[----:B------:R-:W-:-:S03]  /*3dc00*/  ISETP.LT.AND P3, PT, R0, c[0x0][0x17c], !P0 ;  /* 0x00005f0000007a0c */ /* 0x000fc60004761270 */
[----:B------:R0:W-:Y:S01]  /*3dc10*/  @P2 STG.E.U16 [R4.64], R9 ;  /* 0x0000000904002986 */ /* 0x0001e2000c101504 */
[----:B------:R-:W-:-:S04]  /*3dc20*/  IADD3 R0, R28, 0x1f8, RZ ;  /* 0x000001f81c007810 */ /* 0x000fc80007ffe0ff */
[----:B------:R-:W-:Y:S02]  /*3dc30*/  ISETP.LT.AND P2, PT, R0, c[0x0][0x17c], !P0 ;  /* 0x00005f0000007a0c */ /* 0x000fe40004741270 */
[-C--:B0-----:R-:W-:Y:S02]  /*3dc40*/  LEA.HI.X.SX32 R9, R6, R2.reuse, 0x1, P6 ;  /* 0x0000000206097211 */ /* 0x081fe400030f0eff */
[C---:B------:R-:W-:Y:S02]  /*3dc50*/  LEA R16, P6, R10.reuse, R3, 0x1 ;  /* 0x000000030a107211 */ /* 0x040fe400078c08ff */
[C---:B------:R-:W-:Y:S02]  /*3dc60*/  IADD3 R6, R10.reuse, c[0x0][0x198], RZ ;  /* 0x000066000a067a10 */ /* 0x040fe40007ffe0ff */
[----:B------:R-:W-:Y:S02]  /*3dc70*/  LEA.HI.X.SX32 R17, R10, R2, 0x1, P6 ;  /* 0x000000020a117211 */ /* 0x000fe400030f0eff */
[----:B------:R-:W-:-:S02]  /*3dc80*/  IADD3 R0, R28, 0x1f9, RZ ;  /* 0x000001f91c007810 */ /* 0x000fc40007ffe0ff */
[C---:B------:R-:W-:Y:S02]  /*3dc90*/  LEA R4, P6, R6.reuse, R3, 0x1 ;  /* 0x0000000306047211 */ /* 0x040fe400078c08ff */
[----:B------:R-:W-:Y:S02]  /*3dca0*/  IADD3 R10, R6, c[0x0][0x198], RZ ;  /* 0x00006600060a7a10 */ /* 0x000fe40007ffe0ff */
[----:B---3--:R-:W-:Y:S01]  /*3dcb0*/  PRMT R5, R29, 0x7632, R5 ;  /* 0x000076321d057816 */ /* 0x008fe20000000005 */
[----:B------:R-:W-:Y:S01]  /*3dcc0*/  @P1 STG.E.U16 [R8.64], R29 ;  /* 0x0000001d08001986 */ /* 0x000fe2000c101504 */
[----:B------:R-:W-:Y:S02]  /*3dcd0*/  ISETP.LT.AND P1, PT, R0, c[0x0][0x17c], !P0 ;  /* 0x00005f0000007a0c */ /* 0x000fe40004721270 */
[----:B------:R-:W-:Y:S01]  /*3dce0*/  IADD3 R0, R28, 0x1fa, RZ ;  /* 0x000001fa1c007810 */ /* 0x000fe20007ffe0ff */
[----:B------:R0:W-:Y:S03]  /*3dcf0*/  @P5 STG.E.U16 [R16.64], R5 ;  /* 0x0000000510005986 */ /* 0x0001e6000c101504 */
[----:B------:R-:W-:-:S02]  /*3dd00*/  ISETP.LT.AND P5, PT, R0, c[0x0][0x17c], !P0 ;  /* 0x00005f0000007a0c */ /* 0x000fc400047a1270 */
[----:B------:R-:W-:Y:S02]  /*3dd10*/  IADD3 R0, R28, 0x1fb, RZ ;  /* 0x000001fb1c007810 */ /* 0x000fe40007ffe0ff */
[-C--:B0-----:R-:W-:Y:S02]  /*3dd20*/  LEA.HI.X.SX32 R5, R6, R2.reuse, 0x1, P6 ;  /* 0x0000000206057211 */ /* 0x081fe400030f0eff */
[CC--:B------:R-:W-:Y:S02]  /*3dd30*/  LEA R12, P6, R10.reuse, R3.reuse, 0x1 ;  /* 0x000000030a0c7211 */ /* 0x0c0fe400078c08ff */
[C---:B------:R-:W-:Y:S02]  /*3dd40*/  IADD3 R6, R10.reuse, c[0x0][0x198], RZ ;  /* 0x000066000a067a10 */ /* 0x040fe40007ffe0ff */
[----:B------:R-:W-:Y:S02]  /*3dd50*/  PRMT R9, R27, 0x7632, R9 ;  /* 0x000076321b097816 */ /* 0x000fe40000000009 */
[----:B------:R-:W-:Y:S01]  /*3dd60*/  LEA.HI.X.SX32 R13, R10, R2, 0x1, P6 ;  /* 0x000000020a0d7211 */ /* 0x000fe200030f0eff */
[----:B------:R-:W-:Y:S01]  /*3dd70*/  @P4 STG.E.U16 [R4.64], R27 ;  /* 0x0000001b04004986 */ /* 0x000fe2000c101504 */
[----:B------:R-:W-:-:S02]  /*3dd80*/  LEA R8, P6, R6, R3, 0x1 ;  /* 0x0000000306087211 */ /* 0x000fc400078c08ff */
[----:B------:R-:W-:Y:S01]  /*3dd90*/  IADD3 R10, R6, c[0x0][0x198], RZ ;  /* 0x00006600060a7a10 */ /* 0x000fe20007ffe0ff */
[----:B------:R0:W-:Y:S01]  /*3dda0*/  @P3 STG.E.U16 [R12.64], R9 ;  /* 0x000000090c003986 */ /* 0x0001e2000c101504 */
[----:B------:R-:W-:Y:S02]  /*3ddb0*/  ISETP.LT.AND P4, PT, R0, c[0x0][0x17c], !P0 ;  /* 0x00005f0000007a0c */ /* 0x000fe40004781270 */
[----:B------:R-:W-:-:S04]  /*3ddc0*/  IADD3 R0, R28, 0x1fc, RZ ;  /* 0x000001fc1c007810 */ /* 0x000fc80007ffe0ff */
[----:B------:R-:W-:Y:S02]  /*3ddd0*/  ISETP.LT.AND P3, PT, R0, c[0x0][0x17c], !P0 ;  /* 0x00005f0000007a0c */ /* 0x000fe40004761270 */
[----:B0-----:R-:W-:Y:S02]  /*3dde0*/  LEA.HI.X.SX32 R9, R6, R2, 0x1, P6 ;  /* 0x0000000206097211 */ /* 0x001fe400030f0eff */
[----:B------:R-:W-:Y:S02]  /*3ddf0*/  IADD3 R6, R10, c[0x0][0x198], RZ ;  /* 0x000066000a067a10 */ /* 0x000fe40007ffe0ff */
[----:B------:R-:W-:Y:S02]  /*3de00*/  IADD3 R0, R28, 0x1fd, RZ ;  /* 0x000001fd1c007810 */ /* 0x000fe40007ffe0ff */
[----:B------:R-:W-:Y:S01]  /*3de10*/  IADD3 R14, R6, c[0x0][0x198], RZ ;  /* 0x00006600060e7a10 */ /* 0x000fe20007ffe0ff */
[----:B------:R0:W-:Y:S01]  /*3de20*/  @P2 STG.E.U16 [R8.64], R7 ;  /* 0x0000000708002986 */ /* 0x0001e2000c101504 */
[----:B------:R-:W-:-:S02]  /*3de30*/  LEA R20, P6, R10, R3, 0x1 ;  /* 0x000000030a147211 */ /* 0x000fc400078c08ff */
[----:B------:R-:W-:Y:S02]  /*3de40*/  ISETP.LT.AND P2, PT, R0, c[0x0][0x17c], !P0 ;  /* 0x00005f0000007a0c */ /* 0x000fe40004741270 */
[----:B------:R-:W-:Y:S02]  /*3de50*/  IADD3 R0, R14, c[0x0][0x198], RZ ;  /* 0x000066000e007a10 */ /* 0x000fe40007ffe0ff */
[----:B------:R-:W-:Y:S02]  /*3de60*/  PRMT R5, R7, 0x7632, R5 ;  /* 0x0000763207057816 */ /* 0x000fe40000000005 */
[----:B------:R-:W-:Y:S02]  /*3de70*/  LEA.HI.X.SX32 R21, R10, R2, 0x1, P6 ;  /* 0x000000020a157211 */ /* 0x000fe400030f0eff */
[-C--:B------:R-:W-:Y:S02]  /*3de80*/  LEA R4, P6, R6, R3.reuse, 0x1 ;  /* 0x0000000306047211 */ /* 0x080fe400078c08ff */
[----:B------:R-:W-:Y:S01]  /*3de90*/  IADD3 R18, R0, c[0x0][0x198], RZ ;  /* 0x0000660000127a10 */ /* 0x000fe20007ffe0ff */
[----:B------:R1:W-:Y:S01]  /*3dea0*/  @P1 STG.E.U16 [R20.64], R5 ;  /* 0x0000000514001986 */ /* 0x0003e2000c101504 */
[----:B------:R-:W-:-:S02]  /*3deb0*/  LEA R12, P1, R14, R3, 0x1 ;  /* 0x000000030e0c7211 */ /* 0x000fc400078208ff */
[----:B------:R-:W-:Y:S02]  /*3dec0*/  IADD3 R22, R18, c[0x0][0x198], RZ ;  /* 0x0000660012167a10 */ /* 0x000fe40007ffe0ff */
[-C--:B------:R-:W-:Y:S02]  /*3ded0*/  LEA.HI.X.SX32 R13, R14, R2.reuse, 0x1, P1 ;  /* 0x000000020e0d7211 */ /* 0x080fe400008f0eff */
[-C--:B0-----:R-:W-:Y:S02]  /*3dee0*/  LEA R8, P1, R22, R3.reuse, 0x1 ;  /* 0x0000000316087211 */ /* 0x081fe400078208ff */
[----:B-1----:R-:W-:Y:S02]  /*3def0*/  LEA.HI.X.SX32 R5, R6, R2, 0x1, P6 ;  /* 0x0000000206057211 */ /* 0x002fe400030f0eff */
[----:B------:R-:W-:Y:S02]  /*3df00*/  LEA R16, P6, R0, R3, 0x1 ;  /* 0x0000000300107211 */ /* 0x000fe400078c08ff */
[----:B------:R-:W-:-:S02]  /*3df10*/  IADD3 R10, R28, 0x1fe, RZ ;  /* 0x000001fe1c0a7810 */ /* 0x000fc40007ffe0ff */
[-C--:B------:R-:W-:Y:S02]  /*3df20*/  LEA.HI.X.SX32 R17, R0, R2.reuse, 0x1, P6 ;  /* 0x0000000200117211 */ /* 0x080fe400030f0eff */
[----:B------:R-:W-:Y:S02]  /*3df30*/  IADD3 R0, R28, 0x1ff, RZ ;  /* 0x000001ff1c007810 */ /* 0x000fe40007ffe0ff */
[----:B------:R-:W-:Y:S02]  /*3df40*/  LEA.HI.X.SX32 R9, R22, R2, 0x1, P1 ;  /* 0x0000000216097211 */ /* 0x000fe400008f0eff */
[----:B------:R-:W-:Y:S02]  /*3df50*/  ISETP.LT.AND P1, PT, R10, c[0x0][0x17c], !P0 ;  /* 0x00005f000a007a0c */ /* 0x000fe40004721270 */
[----:B------:R-:W-:Y:S02]  /*3df60*/  LEA R6, P6, R18, R3, 0x1 ;  /* 0x0000000312067211 */ /* 0x000fe400078c08ff */
[----:B------:R-:W-:-:S02]  /*3df70*/  ISETP.LT.AND P0, PT, R0, c[0x0][0x17c], !P0 ;  /* 0x00005f0000007a0c */ /* 0x000fc40004701270 */
[----:B------:R-:W-:Y:S02]  /*3df80*/  IADD3 R14, R22, c[0x0][0x198], RZ ;  /* 0x00006600160e7a10 */ /* 0x000fe40007ffe0ff */
[-C--:B------:R-:W-:Y:S02]  /*3df90*/  LEA.HI.X.SX32 R7, R18, R2.reuse, 0x1, P6 ;  /* 0x0000000212077211 */ /* 0x080fe400030f0eff */
[----:B------:R-:W-:Y:S02]  /*3dfa0*/  PRMT R0, R11, 0x7632, R0 ;  /* 0x000076320b007816 */ /* 0x000fe40000000000 */
[C---:B------:R-:W-:Y:S02]  /*3dfb0*/  LEA R20, P6, R14.reuse, R3, 0x1 ;  /* 0x000000030e147211 */ /* 0x040fe400078c08ff */
[----:B------:R-:W-:Y:S01]  /*3dfc0*/  PRMT R3, R15, 0x7632, R3 ;  /* 0x000076320f037816 */ /* 0x000fe20000000003 */
[----:B------:R0:W-:Y:S04]  /*3dfd0*/  @P5 STG.E.U16 [R4.64], R11 ;  /* 0x0000000b04005986 */ /* 0x0001e8000c101504 */
[----:B------:R0:W-:Y:S04]  /*3dfe0*/  @P4 STG.E.U16 [R12.64], R0 ;  /* 0x000000000c004986 */ /* 0x0001e8000c101504 */
[----:B------:R0:W-:Y:S04]  /*3dff0*/  @P3 STG.E.U16 [R16.64], R15 ;  /* 0x0000000f10003986 */ /* 0x0001e8000c101504 */
[----:B------:R0:W-:Y:S01]  /*3e000*/  @P2 STG.E.U16 [R6.64], R3 ;  /* 0x0000000306002986 */ /* 0x0001e2000c101504 */
[----:B------:R-:W-:-:S03]  /*3e010*/  LEA.HI.X.SX32 R21, R14, R2, 0x1, P6 ;  /* 0x000000020e157211 */ /* 0x000fc600030f0eff */
[----:B------:R0:W-:Y:S01]  /*3e020*/  @P1 STG.E.U16 [R8.64], R19 ;  /* 0x0000001308001986 */ /* 0x0001e2000c101504 */
[----:B------:R-:W-:Y:S05]  /*3e030*/  @!P0 EXIT ;  /* 0x000000000000894d */ /* 0x000fea0003800000 */
[----:B------:R-:W-:-:S05]  /*3e040*/  PRMT R10, R19, 0x7632, R10 ;  /* 0x00007632130a7816 */ /* 0x000fca000000000a */
[----:B------:R-:W-:Y:S01]  /*3e050*/  STG.E.U16 [R20.64], R10 ;  /* 0x0000000a14007986 */ /* 0x000fe2000c101504 */
[----:B------:R-:W-:Y:S05]  /*3e060*/  EXIT ;  /* 0x000000000000794d */ /* 0x000fea0003800000 */
.L_x_3:
[----:B------:R-:W-:-:S00]  /*3e070*/  BRA `(.L_x_3) ;  /* 0xfffffff000007947 */ /* 0x000fc0000383ffff */
[----:B------:R-:W-:-:S00]  /*3e080*/  NOP ;  /* 0x0000000000007918 */ /* 0x000fc00000000000 */
[----:B------:R-:W-:-:S00]  /*3e090*/  NOP ;  /* 0x0000000000007918 */ /* 0x000fc00000000000 */
[----:B------:R-:W-:-:S00]  /*3e0a0*/  NOP ;  /* 0x0000000000007918 */ /* 0x000fc00000000000 */
[----:B------:R-:W-:-:S00]  /*3e0b0*/  NOP ;  /* 0x0000000000007918 */ /* 0x000fc00000000000 */
[----:B------:R-:W-:-:S00]  /*3e0c0*/  NOP ;  /* 0x0000000000007918 */ /* 0x000fc00000000000 */
[----:B------:R-:W-:-:S00]  /*3e0d0*/  NOP ;  /* 0x0000000000007918 */ /* 0x000fc00000000000 */
[----:B------:R-:W-:-:S00]  /*3e0e0*/  NOP ;  /* 0x0000000000007918 */ /* 0x000fc00000000000 */
[----:B------:R-:W-:-:S00]  /*3e0f0*/  NOP ;  /* 0x0000000000007918 */ /* 0x000fc00000000000 */
.L_x_4:


//--------------------- .nv.shared.matmul_kernel  --------------------------
	.section	.nv.shared.matmul_kernel,"aw",@nobits
	.sectionflags	@""
	.align	16
